	.target	sm_80

	.elftype	@"ET_EXEC"


//--------------------- .note.nv.tkinfo           --------------------------
	.section	.note.nv.tkinfo,"",@"SHT_NOTE"
	.sectionflags	@"SHF_NOTE_NV_TKINFO"
	.tkinfo
        /*0018*/ 	.word	0x00000002
        /*0030*/ 	.string	""
        /*0030*/ 	.string	"ptxas"
        /*0030*/ 	.string	"Cuda compilation tools, release 13.0, V13.0.88"
        /*0030*/ 	.string	"Build cuda_13.0.r13.0/compiler.36424714_0"
        /*0030*/ 	.string	"-v  -suppress-debug-info  -lineinfo  -arch sm_80 "



//--------------------- .note.nv.cuinfo           --------------------------
	.section	.note.nv.cuinfo,"",@"SHT_NOTE"
	.sectionflags	@"SHF_NOTE_NV_CUINFO"
        /*0018*/ 	.short	0x0002
        /*001a*/ 	.short	0x0050
        /*001c*/ 	.short	0x0082
	.zero		2


//--------------------- .nv.info                  --------------------------
	.section	.nv.info,"",@"SHT_CUDA_INFO"
	.align	4


	//----- nvinfo : EIATTR_REGCOUNT
	.align		4
        /*0000*/ 	.byte	0x04, 0x2f
        /*0002*/ 	.short	(.L_1 - .L_0)
	.align		4
.L_0:
        /*0004*/ 	.word	index@(matmul_kernel)
        /*0008*/ 	.word	0x00000020


	//----- nvinfo : EIATTR_FRAME_SIZE
	.align		4
.L_1:
        /*000c*/ 	.byte	0x04, 0x11
        /*000e*/ 	.short	(.L_3 - .L_2)
	.align		4
.L_2:
        /*0010*/ 	.word	index@(matmul_kernel)
        /*0014*/ 	.word	0x00001758


	//----- nvinfo : EIATTR_MIN_STACK_SIZE
	.align		4
.L_3:
        /*0018*/ 	.byte	0x04, 0x12
        /*001a*/ 	.short	(.L_5 - .L_4)
	.align		4
.L_4:
        /*001c*/ 	.word	index@(matmul_kernel)
        /*0020*/ 	.word	0x00001758
.L_5:


//--------------------- .nv.info.matmul_kernel    --------------------------
	.section	.nv.info.matmul_kernel,"",@"SHT_CUDA_INFO"
	.sectionflags	@""
	.align	4


	//----- nvinfo : EIATTR_CUDA_API_VERSION
	.align		4
        /*0000*/ 	.byte	0x04, 0x37
        /*0002*/ 	.short	(.L_7 - .L_6)
.L_6:
        /*0004*/ 	.word	0x00000082


	//----- nvinfo : EIATTR_SW2861232_WAR
	.align		4
.L_7:
        /*0008*/ 	.byte	0x01, 0x35
	.zero		2


	//----- nvinfo : EIATTR_PARAM_CBANK
	.align		4
        /*000c*/ 	.byte	0x04, 0x0a
        /*000e*/ 	.short	(.L_9 - .L_8)
	.align		4
.L_8:
        /*0010*/ 	.word	index@(.nv.constant0.matmul_kernel)
        /*0014*/ 	.short	0x0160
        /*0016*/ 	.short	0x0050


	//----- nvinfo : EIATTR_CBANK_PARAM_SIZE
	.align		4
.L_9:
        /*0018*/ 	.byte	0x03, 0x19
        /*001a*/ 	.short	0x0050


	//----- nvinfo : EIATTR_KPARAM_INFO
	.align		4
        /*001c*/ 	.byte	0x04, 0x17
        /*001e*/ 	.short	(.L_11 - .L_10)
.L_10:
        /*0020*/ 	.word	0x00000000
        /*0024*/ 	.short	0x000d
        /*0026*/ 	.short	0x0048
        /*0028*/ 	.byte	0x00, 0xf4, 0x21, 0x00


	//----- nvinfo : EIATTR_KPARAM_INFO
	.align		4
.L_11:
        /*002c*/ 	.byte	0x04, 0x17
        /*002e*/ 	.short	(.L_13 - .L_12)
.L_12:
        /*0030*/ 	.word	0x00000000
        /*0034*/ 	.short	0x000c
        /*0036*/ 	.short	0x0040
        /*0038*/ 	.byte	0x00, 0xf4, 0x21, 0x00


	//----- nvinfo : EIATTR_KPARAM_INFO
	.align		4
.L_13:
        /*003c*/ 	.byte	0x04, 0x17
        /*003e*/ 	.short	(.L_15 - .L_14)
.L_14:
        /*0040*/ 	.word	0x00000000
        /*0044*/ 	.short	0x000b
        /*0046*/ 	.short	0x0038
        /*0048*/ 	.byte	0x00, 0xf0, 0x11, 0x00


	//----- nvinfo : EIATTR_KPARAM_INFO
	.align		4
.L_15:
        /*004c*/ 	.byte	0x04, 0x17
        /*004e*/ 	.short	(.L_17 - .L_16)
.L_16:
        /*0050*/ 	.word	0x00000000
        /*0054*/ 	.short	0x000a
        /*0056*/ 	.short	0x0034
        /*0058*/ 	.byte	0x00, 0xf0, 0x11, 0x00


	//----- nvinfo : EIATTR_KPARAM_INFO
	.align		4
.L_17:
        /*005c*/ 	.byte	0x04, 0x17
        /*005e*/ 	.short	(.L_19 - .L_18)
.L_18:
        /*0060*/ 	.word	0x00000000
        /*0064*/ 	.short	0x0009
        /*0066*/ 	.short	0x0030
        /*0068*/ 	.byte	0x00, 0xf0, 0x11, 0x00


	//----- nvinfo : EIATTR_KPARAM_INFO
	.align		4
.L_19:
        /*006c*/ 	.byte	0x04, 0x17
        /*006e*/ 	.short	(.L_21 - .L_20)
.L_20:
        /*0070*/ 	.word	0x00000000
        /*0074*/ 	.short	0x0008
        /*0076*/ 	.short	0x002c
        /*0078*/ 	.byte	0x00, 0xf0, 0x11, 0x00


	//----- nvinfo : EIATTR_KPARAM_INFO
	.align		4
.L_21:
        /*007c*/ 	.byte	0x04, 0x17
        /*007e*/ 	.short	(.L_23 - .L_22)
.L_22:
        /*0080*/ 	.word	0x00000000
        /*0084*/ 	.short	0x0007
        /*0086*/ 	.short	0x0028
        /*0088*/ 	.byte	0x00, 0xf0, 0x11, 0x00


	//----- nvinfo : EIATTR_KPARAM_INFO
	.align		4
.L_23:
        /*008c*/ 	.byte	0x04, 0x17
        /*008e*/ 	.short	(.L_25 - .L_24)
.L_24:
        /*0090*/ 	.word	0x00000000
        /*0094*/ 	.short	0x0006
        /*0096*/ 	.short	0x0024
        /*0098*/ 	.byte	0x00, 0xf0, 0x11, 0x00


	//----- nvinfo : EIATTR_KPARAM_INFO
	.align		4
.L_25:
        /*009c*/ 	.byte	0x04, 0x17
        /*009e*/ 	.short	(.L_27 - .L_26)
.L_26:
        /*00a0*/ 	.word	0x00000000
        /*00a4*/ 	.short	0x0005
        /*00a6*/ 	.short	0x0020
        /*00a8*/ 	.byte	0x00, 0xf0, 0x11, 0x00


	//----- nvinfo : EIATTR_KPARAM_INFO
	.align		4
.L_27:
        /*00ac*/ 	.byte	0x04, 0x17
        /*00ae*/ 	.short	(.L_29 - .L_28)
.L_28:
        /*00b0*/ 	.word	0x00000000
        /*00b4*/ 	.short	0x0004
        /*00b6*/ 	.short	0x001c
        /*00b8*/ 	.byte	0x00, 0xf0, 0x11, 0x00


	//----- nvinfo : EIATTR_KPARAM_INFO
	.align		4
.L_29:
        /*00bc*/ 	.byte	0x04, 0x17
        /*00be*/ 	.short	(.L_31 - .L_30)
.L_30:
        /*00c0*/ 	.word	0x00000000
        /*00c4*/ 	.short	0x0003
        /*00c6*/ 	.short	0x0018
        /*00c8*/ 	.byte	0x00, 0xf0, 0x11, 0x00


	//----- nvinfo : EIATTR_KPARAM_INFO
	.align		4
.L_31:
        /*00cc*/ 	.byte	0x04, 0x17
        /*00ce*/ 	.short	(.L_33 - .L_32)
.L_32:
        /*00d0*/ 	.word	0x00000000
        /*00d4*/ 	.short	0x0002
        /*00d6*/ 	.short	0x0010
        /*00d8*/ 	.byte	0x00, 0xf4, 0x21, 0x00


	//----- nvinfo : EIATTR_KPARAM_INFO
	.align		4
.L_33:
        /*00dc*/ 	.byte	0x04, 0x17
        /*00de*/ 	.short	(.L_35 - .L_34)
.L_34:
        /*00e0*/ 	.word	0x00000000
        /*00e4*/ 	.short	0x0001
        /*00e6*/ 	.short	0x0008
        /*00e8*/ 	.byte	0x00, 0xf4, 0x21, 0x00


	//----- nvinfo : EIATTR_KPARAM_INFO
	.align		4
.L_35:
        /*00ec*/ 	.byte	0x04, 0x17
        /*00ee*/ 	.short	(.L_37 - .L_36)
.L_36:
        /*00f0*/ 	.word	0x00000000
        /*00f4*/ 	.short	0x0000
        /*00f6*/ 	.short	0x0000
        /*00f8*/ 	.byte	0x00, 0xf4, 0x21, 0x00


	//----- nvinfo : EIATTR_MAXREG_COUNT
	.align		4
.L_37:
        /*00fc*/ 	.byte	0x03, 0x1b
        /*00fe*/ 	.short	0x00ff


	//----- nvinfo : EIATTR_NUM_BARRIERS
	.align		4
        /*0100*/ 	.byte	0x02, 0x4c
        /*0102*/ 	.byte	0x01
	.zero		1


	//----- nvinfo : EIATTR_ANNOTATIONS
	.align		4
        /*0104*/ 	.byte	0x04, 0x55
        /*0106*/ 	.short	(.L_39 - .L_38)


	//   ....[0]....
.L_38:
        /*0108*/ 	.word	0x00000001
        /*010c*/ 	.byte	0xa0, 0x00, 0x00, 0x00, 0x01, 0x00, 0x00, 0x00, 0xf0, 0x00, 0x00, 0x00, 0x01, 0x00, 0x00, 0x00
        /* <DEDUP_REMOVED lines=2110> */
        /*84fc*/ 	.byte	0xd0, 0x01, 0x02, 0x00, 0x01, 0x00, 0x00, 0x00, 0x00, 0x02, 0x02, 0x00


	//----- nvinfo : EIATTR_MERCURY_ISA_VERSION
	.align		4
.L_39:
        /*8508*/ 	.byte	0x03, 0x5f
        /*850a*/ 	.short	0x0000


	//----- nvinfo : EIATTR_EXIT_INSTR_OFFSETS
	.align		4
        /*850c*/ 	.byte	0x04, 0x1c
        /*850e*/ 	.short	(.L_41 - .L_40)


	//   ....[0]....
.L_40:
        /*8510*/ 	.word	0x00020370


	//   ....[1]....
        /*8514*/ 	.word	0x000203a0


	//----- nvinfo : EIATTR_REQNTID
	.align		4
.L_41:
        /*8518*/ 	.byte	0x04, 0x10
        /*851a*/ 	.short	(.L_43 - .L_42)
.L_42:
        /*851c*/ 	.word	0x00000040
        /*8520*/ 	.word	0x00000001
        /*8524*/ 	.word	0x00000001
.L_43:


//--------------------- .nv.callgraph             --------------------------
	.section	.nv.callgraph,"",@"SHT_CUDA_CALLGRAPH"
	.align	4
	.sectionentsize	8
	.align		4
        /*0000*/ 	.word	0x00000000
	.align		4
        /*0004*/ 	.word	0xffffffff
	.align		4
        /*0008*/ 	.word	0x00000000
	.align		4
        /*000c*/ 	.word	0xfffffffe
	.align		4
        /*0010*/ 	.word	0x00000000
	.align		4
        /*0014*/ 	.word	0xfffffffd
	.align		4
        /*0018*/ 	.word	0x00000000
	.align		4
        /*001c*/ 	.word	0xfffffffc


//--------------------- .nv.rel.action            --------------------------
	.section	.nv.rel.action,"",@"SHT_CUDA_RELOCINFO"
	.align	8
	.sectionentsize	8
        /*0000*/ 	.byte	0x73, 0x00, 0x00, 0x00, 0x00, 0x00, 0x00, 0x00, 0x00, 0x00, 0x00, 0x11, 0x25, 0x00, 0x05, 0x36


//--------------------- .nv.constant0.matmul_kernel --------------------------
	.section	.nv.constant0.matmul_kernel,"a",@progbits
	.sectionflags	@""
	.align	4
.nv.constant0.matmul_kernel:
	.zero		432


//--------------------- .text.matmul_kernel       --------------------------
	.section	.text.matmul_kernel,"ax",@progbits
	.sectioninfo	@"SHI_REGISTERS=32"
	.align	128
        .global         matmul_kernel
        .type           matmul_kernel,@function
        .size           matmul_kernel,(.L_x_4 - matmul_kernel)
        .other          matmul_kernel,@"STO_CUDA_ENTRY STV_DEFAULT"
matmul_kernel:
.text.matmul_kernel:
[----:B------:R-:W-:Y:S02]  /*0000*/  IMAD.MOV.U32 R1, RZ, RZ, c[0x0][0x28] ;  /* 0x00000a00ff017624 */ /* 0x000fe400078e00ff */
[----:B------:R-:W-:Y:S01]  /*0010*/  ULDC.64 UR10, c[0x0][0x178] ;  /* 0x00005e00000a7ab9 */ /* 0x000fe20000000a00 */
[----:B------:R-:W0:Y:S01]  /*0020*/  S2R R4, SR_CTAID.X ;  /* 0x0000000000047919 */ /* 0x000e220000002500 */
[----:B------:R-:W-:Y:S01]  /*0030*/  UIADD3 UR4, UR11, 0xf, URZ ;  /* 0x0000000f0b047890 */ /* 0x000fe2000fffe03f */
[----:B------:R-:W1:Y:S01]  /*0040*/  S2UR UR8, SR_CTAID.X ;  /* 0x00000000000879c3 */ /* 0x000e620000002500 */
[----:B------:R-:W-:Y:S01]  /*0050*/  IADD3 R1, R1, -0x1758, RZ ;  /* 0xffffe8a801017810 */ /* 0x000fe20007ffe0ff */
[----:B------:R-:W2:Y:S01]  /*0060*/  S2R R26, SR_TID.X ;  /* 0x00000000001a7919 */ /* 0x000ea20000002100 */
[----:B------:R-:W-:Y:S01]  /*0070*/  USHF.R.S32.HI UR5, URZ, 0x1f, UR4 ;  /* 0x0000001f3f057899 */ /* 0x000fe20008011404 */
[----:B------:R-:W-:Y:S01]  /*0080*/  CS2R R8, SRZ ;  /* 0x0000000000087805 */ /* 0x000fe2000001ff00 */
[----:B------:R-:W-:Y:S01]  /*0090*/  CS2R R10, SRZ ;  /* 0x00000000000a7805 */ /* 0x000fe2000001ff00 */
[----:B------:R3:W-:Y:S01]  /*00a0*/  STL [R1+0x10], RZ ;  /* 0x000010ff01007387 */ /* 0x0007e20000100800 */
[----:B------:R-:W-:Y:S01]  /*00b0*/  ULEA.HI UR5, UR5, UR4, URZ, 0x4 ;  /* 0x0000000405057291 */ /* 0x000fe2000f8f203f */
[----:B------:R-:W-:Y:S01]  /*00c0*/  CS2R R12, SRZ ;  /* 0x00000000000c7805 */ /* 0x000fe2000001ff00 */
[----:B------:R-:W-:Y:S01]  /*00d0*/  CS2R R14, SRZ ;  /* 0x00000000000e7805 */ /* 0x000fe2000001ff00 */
[----:B------:R-:W-:Y:S01]  /*00e0*/  UMOV UR4, URZ ;  /* 0x0000003f00047c82 */ /* 0x000fe20008000000 */
[----:B------:R3:W-:Y:S01]  /*00f0*/  STL [R1+0x14], RZ ;  /* 0x000014ff01007387 */ /* 0x0007e20000100800 */
[----:B------:R-:W-:Y:S01]  /*0100*/  USHF.R.S32.HI UR5, URZ, 0x4, UR5 ;  /* 0x000000043f057899 */ /* 0x000fe20008011405 */
[----:B------:R-:W-:Y:S01]  /*0110*/  CS2R R16, SRZ ;  /* 0x0000000000107805 */ /* 0x000fe2000001ff00 */
[----:B------:R-:W-:Y:S01]  /*0120*/  CS2R R18, SRZ ;  /* 0x0000000000127805 */ /* 0x000fe2000001ff00 */
[----:B------:R3:W-:Y:S01]  /*0130*/  STL [R1+0x18], RZ ;  /* 0x000018ff01007387 */ /* 0x0007e20000100800 */
[----:B------:R-:W-:Y:S01]  /*0140*/  USHF.L.U32 UR6, UR5, 0x3, URZ ;  /* 0x0000000305067899 */ /* 0x000fe2000800063f */
[----:B------:R-:W-:Y:S01]  /*0150*/  CS2R R20, SRZ ;  /* 0x0000000000147805 */ /* 0x000fe2000001ff00 */
[----:B------:R-:W-:Y:S01]  /*0160*/  CS2R R22, SRZ ;  /* 0x0000000000167805 */ /* 0x000fe2000001ff00 */
[----:B------:R3:W-:Y:S01]  /*0170*/  STL [R1+0x1c], RZ ;  /* 0x00001cff01007387 */ /* 0x0007e20000100800 */
[----:B------:R-:W-:-:S02]  /*0180*/  CS2R R24, SRZ ;  /* 0x0000000000187805 */ /* 0x000fc4000001ff00 */
[----:B------:R-:W-:Y:S01]  /*0190*/  IMAD.U32 R3, RZ, RZ, UR6 ;  /* 0x00000006ff037e24 */ /* 0x000fe2000f8e00ff */
[----:B0-----:R-:W-:Y:S01]  /*01a0*/  IABS R4, R4 ;  /* 0x0000000400047213 */ /* 0x001fe20000000000 */
[----:B------:R3:W-:Y:S03]  /*01b0*/  STL [R1], RZ ;  /* 0x000000ff01007387 */ /* 0x0007e60000100800 */
[-C--:B------:R-:W-:Y:S01]  /*01c0*/  IABS R5, R3.reuse ;  /* 0x0000000300057213 */ /* 0x080fe20000000000 */
[----:B------:R3:W-:Y:S01]  /*01d0*/  STL [R1+0x4], RZ ;  /* 0x000004ff01007387 */ /* 0x0007e20000100800 */
[----:B------:R-:W-:Y:S01]  /*01e0*/  IABS R6, R3 ;  /* 0x0000000300067213 */ /* 0x000fe20000000000 */
[----:B------:R-:W-:Y:S01]  /*01f0*/  IMAD.MOV.U32 R3, RZ, RZ, R4 ;  /* 0x000000ffff037224 */ /* 0x000fe200078e0004 */
[----:B------:R-:W0:Y:S01]  /*0200*/  R2UR UR12, R5 ;  /* 0x00000000050c73c2 */ /* 0x000e2200000e0000 */
[----:B------:R3:W-:Y:S02]  /*0210*/  STL [R1+0x8], RZ ;  /* 0x000008ff01007387 */ /* 0x0007e40000100800 */
[----:B------:R-:W-:-:S02]  /*0220*/  IMAD.MOV R4, RZ, RZ, -R6 ;  /* 0x000000ffff047224 */ /* 0x000fc400078e0a06 */
[----:B------:R3:W-:Y:S03]  /*0230*/  STL [R1+0xc], RZ ;  /* 0x00000cff01007387 */ /* 0x0007e60000100800 */
[----:B------:R-:W4:Y:S08]  /*0240*/  R2UR UR9, R3 ;  /* 0x00000000030973c2 */ /* 0x000f3000000e0000 */
[----:B------:R-:W5:Y:S01]  /*0250*/  R2UR UR11, R4 ;  /* 0x00000000040b73c2 */ /* 0x000f6200000e0000 */
[----:B0-----:R-:W0:Y:S08]  /*0260*/  I2F.RP R0, UR12 ;  /* 0x0000000c00007d06 */ /* 0x001e300008209400 */
[----:B0-----:R-:W0:Y:S02]  /*0270*/  MUFU.RCP R0, R0 ;  /* 0x0000000000007308 */ /* 0x001e240000001000 */
[----:B0-----:R-:W-:-:S06]  /*0280*/  IADD3 R2, R0, 0xffffffe, RZ ;  /* 0x0ffffffe00027810 */ /* 0x001fcc0007ffe0ff */
[----:B------:R-:W0:Y:S02]  /*0290*/  F2I.FTZ.U32.TRUNC.NTZ R2, R2 ;  /* 0x0000000200027305 */ /* 0x000e24000021f000 */
[----:B0-----:R-:W0:Y:S02]  /*02a0*/  R2UR UR5, R2 ;  /* 0x00000000020573c2 */ /* 0x001e2400000e0000 */
[----:B0-----:R-:W-:-:S04]  /*02b0*/  UIADD3 UR7, URZ, -UR5, URZ ;  /* 0x800000053f077290 */ /* 0x001fc8000fffe03f */
[----:B------:R-:W-:-:S04]  /*02c0*/  UIMAD UR7, UR7, UR12, URZ ;  /* 0x0000000c070772a4 */ /* 0x000fc8000f8e023f */
[----:B------:R-:W-:-:S04]  /*02d0*/  UIMAD.WIDE.U32 UR4, UR5, UR7, UR4 ;  /* 0x00000007050472a5 */ /* 0x000fc8000f8e0004 */
[----:B----4-:R-:W-:-:S04]  /*02e0*/  UIMAD.WIDE.U32 UR4, UR5, UR9, URZ ;  /* 0x00000009050472a5 */ /* 0x010fc8000f8e003f */
[----:B-----5:R-:W-:-:S04]  /*02f0*/  UIMAD UR4, UR5, UR11, UR9 ;  /* 0x0000000b050472a4 */ /* 0x020fc8000f8e0209 */
[----:B------:R-:W-:-:S11]  /*0300*/  UISETP.GT.U32.AND UP1, UPT, UR12, UR4, UPT ;  /* 0x000000040c00728c */ /* 0x000fd6000bf24070 */
[----:B------:R-:W-:Y:S02]  /*0310*/  @!UP1 UIADD3 UR4, UR4, -UR12, URZ ;  /* 0x8000000c04049290 */ /* 0x000fe4000fffe03f */
[----:B------:R-:W-:Y:S02]  /*0320*/  @!UP1 UIADD3 UR5, UR5, 0x1, URZ ;  /* 0x0000000105059890 */ /* 0x000fe4000fffe03f */
[----:B------:R-:W-:Y:S02]  /*0330*/  UISETP.GE.U32.AND UP0, UPT, UR4, UR12, UPT ;  /* 0x0000000c0400728c */ /* 0x000fe4000bf06070 */
[----:B-1----:R-:W-:-:S04]  /*0340*/  ULOP3.LUT UR4, UR8, UR6, URZ, 0x3c, !UPT ;  /* 0x0000000608047292 */ /* 0x002fc8000f8e3c3f */
[----:B------:R-:W-:Y:S02]  /*0350*/  UISETP.GE.AND UP1, UPT, UR4, URZ, UPT ;  /* 0x0000003f0400728c */ /* 0x000fe4000bf26270 */
[----:B------:R-:W-:-:S03]  /*0360*/  UIADD3 UR4, UR10, 0xff, URZ ;  /* 0x000000ff0a047890 */ /* 0x000fc6000fffe03f */
[----:B------:R-:W-:Y:S02]  /*0370*/  @UP0 UIADD3 UR5, UR5, 0x1, URZ ;  /* 0x0000000105050890 */ /* 0x000fe4000fffe03f */
[----:B------:R-:W-:-:S05]  /*0380*/  UISETP.NE.AND UP0, UPT, UR6, URZ, UPT ;  /* 0x0000003f0600728c */ /* 0x000fca000bf05270 */
[----:B------:R-:W-:Y:S02]  /*0390*/  UMOV UR7, UR5 ;  /* 0x0000000500077c82 */ /* 0x000fe40008000000 */
[----:B------:R-:W-:Y:S02]  /*03a0*/  @!UP1 UIADD3 UR7, -UR7, URZ, URZ ;  /* 0x0000003f07079290 */ /* 0x000fe4000fffe13f */
[----:B------:R-:W-:Y:S02]  /*03b0*/  USHF.R.S32.HI UR5, URZ, 0x1f, UR4 ;  /* 0x0000001f3f057899 */ /* 0x000fe40008011404 */
[----:B------:R-:W-:Y:S02]  /*03c0*/  @!UP0 ULOP3.LUT UR7, URZ, UR6, URZ, 0x33, !UPT ;  /* 0x000000063f078292 */ /* 0x000fe4000f8e333f */
[----:B------:R-:W-:Y:S02]  /*03d0*/  ULEA.HI UR5, UR5, UR4, URZ, 0x8 ;  /* 0x0000000405057291 */ /* 0x000fe4000f8f403f */
[----:B------:R-:W-:-:S02]  /*03e0*/  USHF.L.U32 UR9, UR7, 0x3, URZ ;  /* 0x0000000307097899 */ /* 0x000fc4000800063f */
[----:B------:R-:W-:Y:S02]  /*03f0*/  UIADD3 UR7, -UR7, URZ, URZ ;  /* 0x0000003f07077290 */ /* 0x000fe4000fffe13f */
[----:B------:R-:W-:Y:S02]  /*0400*/  ULEA.HI.SX32 UR5, UR5, -UR9, 0x18 ;  /* 0x8000000905057291 */ /* 0x000fe4000f8fc23f */
[----:B------:R-:W-:Y:S02]  /*0410*/  UIMAD UR11, UR6, UR7, UR8 ;  /* 0x00000007060b72a4 */ /* 0x000fe4000f8e0208 */
[----:B------:R-:W-:Y:S02]  /*0420*/  UISETP.LT.AND UP0, UPT, UR5, 0x8, UPT ;  /* 0x000000080500788c */ /* 0x000fe4000bf01270 */
[----:B------:R-:W-:Y:S02]  /*0430*/  UMOV UR4, URZ ;  /* 0x0000003f00047c82 */ /* 0x000fe40008000000 */
[----:B------:R-:W-:Y:S01]  /*0440*/  USEL UR10, UR5, 0x8, UP0 ;  /* 0x00000008050a7887 */ /* 0x000fe20008000000 */
[----:B------:R-:W-:-:S05]  /*0450*/  IMAD.U32 R4, RZ, RZ, UR11 ;  /* 0x0000000bff047e24 */ /* 0x000fca000f8e00ff */
[----:B------:R-:W-:Y:S01]  /*0460*/  IMAD.U32 R3, RZ, RZ, UR10 ;  /* 0x0000000aff037e24 */ /* 0x000fe2000f8e00ff */
[----:B------:R-:W-:-:S04]  /*0470*/  IABS R4, R4 ;  /* 0x0000000400047213 */ /* 0x000fc80000000000 */
[-C--:B------:R-:W-:Y:S02]  /*0480*/  IABS R5, R3.reuse ;  /* 0x0000000300057213 */ /* 0x080fe40000000000 */
[----:B------:R-:W-:Y:S01]  /*0490*/  IABS R6, R3 ;  /* 0x0000000300067213 */ /* 0x000fe20000000000 */
[----:B------:R-:W-:Y:S01]  /*04a0*/  IMAD.MOV.U32 R3, RZ, RZ, R4 ;  /* 0x000000ffff037224 */ /* 0x000fe200078e0004 */
[----:B------:R0:W1:Y:S08]  /*04b0*/  R2UR UR12, R5 ;  /* 0x00000000050c73c2 */ /* 0x00007000000e0000 */
[----:B------:R-:W4:Y:S01]  /*04c0*/  R2UR UR7, R3 ;  /* 0x00000000030773c2 */ /* 0x000f2200000e0000 */
[----:B0-----:R-:W-:Y:S01]  /*04d0*/  CS2R R4, SRZ ;  /* 0x0000000000047805 */ /* 0x001fe2000001ff00 */
[----:B-1----:R-:W0:Y:S08]  /*04e0*/  I2F.RP R0, UR12 ;  /* 0x0000000c00007d06 */ /* 0x002e300008209400 */
[----:B0-----:R-:W0:Y:S02]  /*04f0*/  MUFU.RCP R0, R0 ;  /* 0x0000000000007308 */ /* 0x001e240000001000 */
[----:B0-----:R-:W-:Y:S01]  /*0500*/  IADD3 R2, R0, 0xffffffe, RZ ;  /* 0x0ffffffe00027810 */ /* 0x001fe20007ffe0ff */
[----:B------:R-:W-:-:S02]  /*0510*/  IMAD.MOV R0, RZ, RZ, -R6 ;  /* 0x000000ffff007224 */ /* 0x000fc400078e0a06 */
[----:B------:R-:W-:Y:S02]  /*0520*/  CS2R R6, SRZ ;  /* 0x0000000000067805 */ /* 0x000fe4000001ff00 */
[----:B------:R-:W0:Y:S01]  /*0530*/  R2UR UR8, R0 ;  /* 0x00000000000873c2 */ /* 0x000e2200000e0000 */
[----:B------:R-:W1:Y:S07]  /*0540*/  F2I.FTZ.U32.TRUNC.NTZ R2, R2 ;  /* 0x0000000200027305 */ /* 0x000e6e000021f000 */
[----:B-1----:R2:W1:Y:S02]  /*0550*/  R2UR UR5, R2 ;  /* 0x00000000020573c2 */ /* 0x00246400000e0000 */
[----:B--2---:R-:W-:-:S02]  /*0560*/  LOP3.LUT R2, R26, 0x3f, RZ, 0xc0, !PT ;  /* 0x0000003f1a027812 */ /* 0x004fc400078ec0ff */
[----:B------:R-:W-:Y:S01]  /*0570*/  CS2R R26, SRZ ;  /* 0x00000000001a7805 */ /* 0x000fe2000001ff00 */
[----:B-1----:R-:W-:-:S04]  /*0580*/  UIADD3 UR6, URZ, -UR5, URZ ;  /* 0x800000053f067290 */ /* 0x002fc8000fffe03f */
[----:B------:R-:W-:-:S04]  /*0590*/  UIMAD UR6, UR6, UR12, URZ ;  /* 0x0000000c060672a4 */ /* 0x000fc8000f8e023f */
[----:B------:R-:W-:-:S03]  /*05a0*/  UIMAD.WIDE.U32 UR4, UR5, UR6, UR4 ;  /* 0x00000006050472a5 */ /* 0x000fc6000f8e0004 */
[----:B------:R-:W-:Y:S02]  /*05b0*/  ULDC UR6, c[0x0][0x180] ;  /* 0x0000600000067ab9 */ /* 0x000fe40000000800 */
[----:B----4-:R-:W-:Y:S02]  /*05c0*/  UIMAD.WIDE.U32 UR4, UR5, UR7, URZ ;  /* 0x00000007050472a5 */ /* 0x010fe4000f8e003f */
[----:B------:R-:W-:Y:S02]  /*05d0*/  UIADD3 UR6, UR6, 0x3f, URZ ;  /* 0x0000003f06067890 */ /* 0x000fe4000fffe03f */
[----:B0-----:R-:W-:-:S04]  /*05e0*/  UIMAD UR4, UR5, UR8, UR7 ;  /* 0x00000008050472a4 */ /* 0x001fc8000f8e0207 */
[----:B------:R-:W-:-:S11]  /*05f0*/  UISETP.GT.U32.AND UP1, UPT, UR12, UR4, UPT ;  /* 0x000000040c00728c */ /* 0x000fd6000bf24070 */
[----:B------:R-:W-:Y:S02]  /*0600*/  @!UP1 UIADD3 UR4, UR4, -UR12, URZ ;  /* 0x8000000c04049290 */ /* 0x000fe4000fffe03f */
[----:B------:R-:W-:Y:S02]  /*0610*/  @!UP1 UIADD3 UR5, UR5, 0x1, URZ ;  /* 0x0000000105059890 */ /* 0x000fe4000fffe03f */
[----:B------:R-:W-:Y:S02]  /*0620*/  UISETP.GE.U32.AND UP0, UPT, UR4, UR12, UPT ;  /* 0x0000000c0400728c */ /* 0x000fe4000bf06070 */
[----:B------:R-:W-:-:S04]  /*0630*/  ULOP3.LUT UR4, UR11, UR10, URZ, 0x3c, !UPT ;  /* 0x0000000a0b047292 */ /* 0x000fc8000f8e3c3f */
[----:B------:R-:W-:-:S05]  /*0640*/  UISETP.GE.AND UP1, UPT, UR4, URZ, UPT ;  /* 0x0000003f0400728c */ /* 0x000fca000bf26270 */
[----:B------:R-:W-:Y:S02]  /*0650*/  @UP0 UIADD3 UR5, UR5, 0x1, URZ ;  /* 0x0000000105050890 */ /* 0x000fe4000fffe03f */
[----:B------:R-:W-:-:S04]  /*0660*/  UISETP.NE.AND UP0, UPT, UR10, URZ, UPT ;  /* 0x0000003f0a00728c */ /* 0x000fc8000bf05270 */
[----:B------:R-:W-:-:S07]  /*0670*/  @!UP1 UIADD3 UR5, -UR5, URZ, URZ ;  /* 0x0000003f05059290 */ /* 0x000fce000fffe13f */
[----:B------:R-:W-:Y:S02]  /*0680*/  @!UP0 ULOP3.LUT UR5, URZ, UR10, URZ, 0x33, !UPT ;  /* 0x0000000a3f058292 */ /* 0x000fe4000f8e333f */
[----:B------:R-:W-:Y:S02]  /*0690*/  UISETP.GE.AND UP0, UPT, UR6, 0x40, UPT ;  /* 0x000000400600788c */ /* 0x000fe4000bf06270 */
[----:B------:R-:W-:Y:S02]  /*06a0*/  UIADD3 UR4, -UR5, URZ, URZ ;  /* 0x0000003f05047290 */ /* 0x000fe4000fffe13f */
[----:B------:R-:W-:Y:S02]  /*06b0*/  USHF.L.U32 UR7, UR5, 0x4, URZ ;  /* 0x0000000405077899 */ /* 0x000fe4000800063f */
[----:B------:R-:W-:Y:S01]  /*06c0*/  UIMAD UR4, UR10, UR4, UR11 ;  /* 0x000000040a0472a4 */ /* 0x000fe2000f8e020b */
[----:B------:R-:W-:Y:S01]  /*06d0*/  PLOP3.LUT P0, PT, PT, PT, UP0, 0x80, 0x0 ;  /* 0x000000000000781c */ /* 0x000fe20003f0f008 */
[----:B------:R-:W-:-:S02]  /*06e0*/  UIADD3 UR11, UR7, 0x1, URZ ;  /* 0x00000001070b7890 */ /* 0x000fc4000fffe03f */
[----:B------:R-:W-:Y:S02]  /*06f0*/  UIADD3 UR4, UR9, UR4, URZ ;  /* 0x0000000409047290 */ /* 0x000fe4000fffe03f */
[----:B------:R-:W-:Y:S02]  /*0700*/  UIADD3 UR12, UR7, 0x2, URZ ;  /* 0x00000002070c7890 */ /* 0x000fe4000fffe03f */
[----:B------:R-:W-:Y:S02]  /*0710*/  UIADD3 UR13, UR7, 0x3, URZ ;  /* 0x00000003070d7890 */ /* 0x000fe4000fffe03f */
[----:B------:R-:W-:Y:S01]  /*0720*/  IMAD.U32 R0, RZ, RZ, UR4 ;  /* 0x00000004ff007e24 */ /* 0x000fe2000f8e00ff */
[----:B------:R-:W-:Y:S02]  /*0730*/  UIADD3 UR14, UR7, 0x4, URZ ;  /* 0x00000004070e7890 */ /* 0x000fe4000fffe03f */
[----:B------:R-:W-:Y:S01]  /*0740*/  UIADD3 UR15, UR7, 0x5, URZ ;  /* 0x00000005070f7890 */ /* 0x000fe2000fffe03f */
[----:B------:R-:W-:Y:S01]  /*0750*/  IMAD R29, R0, 0x100, R2 ;  /* 0x00000100001d7824 */ /* 0x000fe200078e0202 */
[----:B------:R-:W-:-:S02]  /*0760*/  UIADD3 UR16, UR7, 0x6, URZ ;  /* 0x0000000607107890 */ /* 0x000fc4000fffe03f */
[----:B------:R-:W-:Y:S02]  /*0770*/  UIADD3 UR17, UR7, 0x7, URZ ;  /* 0x0000000707117890 */ /* 0x000fe4000fffe03f */
[C---:B------:R-:W-:Y:S01]  /*0780*/  IADD3 R28, R29.reuse, 0x40, RZ ;  /* 0x000000401d1c7810 */ /* 0x040fe20007ffe0ff */
[----:B------:R3:W-:Y:S01]  /*0790*/  STL [R1+0xd4c], R29 ;  /* 0x000d4c1d01007387 */ /* 0x0007e20000100800 */
[C---:B------:R-:W-:Y:S01]  /*07a0*/  IADD3 R2, R29.reuse, 0x80, RZ ;  /* 0x000000801d027810 */ /* 0x040fe20007ffe0ff */
[----:B------:R-:W-:Y:S01]  /*07b0*/  UIADD3 UR18, UR7, 0x8, URZ ;  /* 0x0000000807127890 */ /* 0x000fe2000fffe03f */
[----:B------:R-:W-:Y:S01]  /*07c0*/  IADD3 R3, R29, 0xc0, RZ ;  /* 0x000000c01d037810 */ /* 0x000fe20007ffe0ff */
[----:B------:R3:W-:Y:S01]  /*07d0*/  STL [R1+0xd58], R28 ;  /* 0x000d581c01007387 */ /* 0x0007e20000100800 */
[----:B------:R-:W-:Y:S02]  /*07e0*/  UIADD3 UR19, UR7, 0x9, URZ ;  /* 0x0000000907137890 */ /* 0x000fe4000fffe03f */
[----:B------:R-:W-:Y:S01]  /*07f0*/  UIADD3 UR20, UR7, 0xa, URZ ;  /* 0x0000000a07147890 */ /* 0x000fe2000fffe03f */
[----:B------:R3:W-:Y:S01]  /*0800*/  STL [R1+0xd54], R2 ;  /* 0x000d540201007387 */ /* 0x0007e20000100800 */
[----:B------:R-:W-:-:S02]  /*0810*/  UIADD3 UR21, UR7, 0xb, URZ ;  /* 0x0000000b07157890 */ /* 0x000fc4000fffe03f */
[----:B------:R-:W-:Y:S01]  /*0820*/  UIADD3 UR22, UR7, 0xc, URZ ;  /* 0x0000000c07167890 */ /* 0x000fe2000fffe03f */
[----:B------:R3:W-:Y:S01]  /*0830*/  STL [R1+0xd50], R3 ;  /* 0x000d500301007387 */ /* 0x0007e20000100800 */
[----:B------:R-:W-:Y:S02]  /*0840*/  UIADD3 UR23, UR7, 0xd, URZ ;  /* 0x0000000d07177890 */ /* 0x000fe4000fffe03f */
[----:B------:R-:W-:Y:S02]  /*0850*/  UIADD3 UR24, UR7, 0xe, URZ ;  /* 0x0000000e07187890 */ /* 0x000fe4000fffe03f */
[----:B------:R-:W-:Y:S02]  /*0860*/  UIADD3 UR25, UR7, 0xf, URZ ;  /* 0x0000000f07197890 */ /* 0x000fe4000fffe03f */
[----:B------:R-:W-:Y:S01]  /*0870*/  ULDC.64 UR8, c[0x0][0x118] ;  /* 0x0000460000087ab9 */ /* 0x000fe20000000a00 */
[----:B------:R-:W-:Y:S05]  /*0880*/  @!P0 BRA `(.L_x_0) ;  /* 0x0001dcb000008947 */ /* 0x000fea0003800000 */
[----:B------:R-:W-:Y:S01]  /*0890*/  IABS R22, c[0x0][0x178] ;  /* 0x00005e0000167a13 */ /* 0x000fe20000000000 */
[----:B------:R-:W0:Y:S01]  /*08a0*/  S2R R23, SR_TID.X ;  /* 0x0000000000177919 */ /* 0x000e220000002100 */
[----:B------:R-:W-:Y:S01]  /*08b0*/  IABS R20, c[0x0][0x17c] ;  /* 0x00005f0000147a13 */ /* 0x000fe20000000000 */
[----:B------:R-:W-:Y:S01]  /*08c0*/  IMAD.MOV.U32 R25, RZ, RZ, R2 ;  /* 0x000000ffff197224 */ /* 0x000fe200078e0002 */
[----:B------:R-:W1:Y:S01]  /*08d0*/  I2F.RP R0, R22 ;  /* 0x0000001600007306 */ /* 0x000e620000209400 */
[----:B------:R-:W-:Y:S01]  /*08e0*/  IMAD.MOV.U32 R26, RZ, RZ, R3 ;  /* 0x000000ffff1a7224 */ /* 0x000fe200078e0003 */
[----:B------:R-:W-:Y:S01]  /*08f0*/  IABS R8, R29 ;  /* 0x0000001d00087213 */ /* 0x000fe20000000000 */
[----:B------:R-:W-:Y:S01]  /*0900*/  IMAD.MOV.U32 R24, RZ, RZ, R28 ;  /* 0x000000ffff187224 */ /* 0x000fe200078e001c */
[----:B------:R-:W-:-:S02]  /*0910*/  IABS R21, UR25 ;  /* 0x0000001900157c13 */ /* 0x000fc40008000000 */
[----:B------:R-:W-:Y:S02]  /*0920*/  IABS R19, UR24 ;  /* 0x0000001800137c13 */ /* 0x000fe40008000000 */
[----:B------:R-:W2:Y:S01]  /*0930*/  I2F.RP R6, R20 ;  /* 0x0000001400067306 */ /* 0x000ea20000209400 */
[----:B------:R-:W-:Y:S02]  /*0940*/  IABS R17, UR23 ;  /* 0x0000001700117c13 */ /* 0x000fe40008000000 */
[----:B------:R-:W-:Y:S02]  /*0950*/  IABS R14, UR20 ;  /* 0x00000014000e7c13 */ /* 0x000fe40008000000 */
[----:B------:R-:W-:Y:S02]  /*0960*/  IABS R16, UR22 ;  /* 0x0000001600107c13 */ /* 0x000fe40008000000 */
[----:B------:R-:W-:Y:S01]  /*0970*/  IABS R13, UR19 ;  /* 0x00000013000d7c13 */ /* 0x000fe20008000000 */
[----:B-1----:R-:W1:Y:S01]  /*0980*/  MUFU.RCP R0, R0 ;  /* 0x0000000000007308 */ /* 0x002e620000001000 */
[----:B------:R-:W-:-:S02]  /*0990*/  IABS R15, UR21 ;  /* 0x00000015000f7c13 */ /* 0x000fc40008000000 */
[----:B------:R-:W-:Y:S01]  /*09a0*/  IABS R10, UR16 ;  /* 0x00000010000a7c13 */ /* 0x000fe20008000000 */
[C---:B0-----:R-:W-:Y:S01]  /*09b0*/  IMAD.SHL.U32 R27, R23.reuse, 0x2, RZ ;  /* 0x00000002171b7824 */ /* 0x041fe200078e00ff */
[----:B---3--:R-:W-:-:S03]  /*09c0*/  LOP3.LUT R28, R23, 0x7, RZ, 0xc0, !PT ;  /* 0x00000007171c7812 */ /* 0x008fc600078ec0ff */
[----:B--2---:R-:W0:Y:S01]  /*09d0*/  MUFU.RCP R6, R6 ;  /* 0x0000000600067308 */ /* 0x004e220000001000 */
[----:B------:R-:W-:Y:S01]  /*09e0*/  IABS R11, UR17 ;  /* 0x00000011000b7c13 */ /* 0x000fe20008000000 */
[----:B------:R-:W-:Y:S01]  /*09f0*/  IMAD R29, R28, 0x210, RZ ;  /* 0x000002101c1d7824 */ /* 0x000fe200078e02ff */
[----:B------:R-:W-:Y:S02]  /*0a00*/  IABS R12, UR18 ;  /* 0x00000012000c7c13 */ /* 0x000fe40008000000 */
[----:B-1----:R-:W-:Y:S02]  /*0a10*/  IADD3 R4, R0, 0xffffffe, RZ ;  /* 0x0ffffffe00047810 */ /* 0x002fe40007ffe0ff */
[----:B------:R-:W-:Y:S02]  /*0a20*/  LOP3.LUT R0, R27, 0x10, RZ, 0xc0, !PT ;  /* 0x000000101b007812 */ /* 0x000fe400078ec0ff */
[----:B------:R1:W2:Y:S02]  /*0a30*/  F2I.FTZ.U32.TRUNC.NTZ R5, R4 ;  /* 0x0000000400057305 */ /* 0x0002a4000021f000 */
[----:B------:R-:W-:-:S02]  /*0a40*/  LOP3.LUT R0, R0, 0x20, R23, 0xf8, !PT ;  /* 0x0000002000007812 */ /* 0x000fc400078ef817 */
[----:B0-----:R-:W-:Y:S02]  /*0a50*/  IADD3 R2, R6, 0xffffffe, RZ ;  /* 0x0ffffffe06027810 */ /* 0x001fe40007ffe0ff */
[----:B------:R-:W-:Y:S02]  /*0a60*/  LOP3.LUT R29, R29, R0, RZ, 0x3c, !PT ;  /* 0x000000001d1d7212 */ /* 0x000fe400078e3cff */
[----:B------:R0:W3:Y:S01]  /*0a70*/  F2I.FTZ.U32.TRUNC.NTZ R3, R2 ;  /* 0x0000000200037305 */ /* 0x0000e2000021f000 */
[----:B-1----:R-:W-:Y:S02]  /*0a80*/  IMAD.MOV.U32 R4, RZ, RZ, RZ ;  /* 0x000000ffff047224 */ /* 0x002fe400078e00ff */
[----:B--2---:R-:W-:Y:S02]  /*0a90*/  IMAD.MOV R7, RZ, RZ, -R5 ;  /* 0x000000ffff077224 */ /* 0x004fe400078e0a05 */
[----:B0-----:R-:W-:Y:S02]  /*0aa0*/  IMAD.MOV.U32 R2, RZ, RZ, RZ ;  /* 0x000000ffff027224 */ /* 0x001fe400078e00ff */
[----:B------:R-:W-:-:S04]  /*0ab0*/  IMAD R7, R7, R22, RZ ;  /* 0x0000001607077224 */ /* 0x000fc800078e02ff */
[----:B------:R-:W-:-:S04]  /*0ac0*/  IMAD.HI.U32 R4, R5, R7, R4 ;  /* 0x0000000705047227 */ /* 0x000fc800078e0004 */
[----:B---3--:R-:W-:Y:S02]  /*0ad0*/  IMAD.MOV R9, RZ, RZ, -R3 ;  /* 0x000000ffff097224 */ /* 0x008fe400078e0a03 */
[----:B------:R-:W-:Y:S02]  /*0ae0*/  IMAD.MOV.U32 R5, RZ, RZ, R8 ;  /* 0x000000ffff057224 */ /* 0x000fe400078e0008 */
[----:B------:R-:W-:Y:S01]  /*0af0*/  IMAD R7, R9, R20, RZ ;  /* 0x0000001409077224 */ /* 0x000fe200078e02ff */
[----:B------:R-:W-:Y:S01]  /*0b00*/  IABS R9, R24 ;  /* 0x0000001800097213 */ /* 0x000fe20000000000 */
[----:B------:R-:W-:-:S04]  /*0b10*/  IMAD.HI.U32 R0, R4, R5, RZ ;  /* 0x0000000504007227 */ /* 0x000fc800078e00ff */
[----:B------:R-:W-:Y:S01]  /*0b20*/  IMAD.HI.U32 R3, R3, R7, R2 ;  /* 0x0000000703037227 */ /* 0x000fe200078e0002 */
[----:B------:R-:W-:Y:S02]  /*0b30*/  IABS R2, R26 ;  /* 0x0000001a00027213 */ /* 0x000fe40000000000 */
[----:B------:R-:W-:Y:S01]  /*0b40*/  IABS R7, R25 ;  /* 0x0000001900077213 */ /* 0x000fe20000000000 */
[----:B------:R-:W-:Y:S02]  /*0b50*/  IMAD.MOV R18, RZ, RZ, -R0 ;  /* 0x000000ffff127224 */ /* 0x000fe400078e0a00 */
[----:B------:R-:W-:-:S04]  /*0b60*/  IMAD.HI.U32 R0, R4, R9, RZ ;  /* 0x0000000904007227 */ /* 0x000fc800078e00ff */
[----:B------:R-:W-:Y:S02]  /*0b70*/  IMAD R18, R22, R18, R5 ;  /* 0x0000001216127224 */ /* 0x000fe400078e0205 */
[----:B------:R-:W-:Y:S02]  /*0b80*/  IMAD.MOV.U32 R5, RZ, RZ, R2 ;  /* 0x000000ffff057224 */ /* 0x000fe400078e0002 */
[----:B------:R-:W-:Y:S01]  /*0b90*/  IMAD.HI.U32 R2, R4, R7, RZ ;  /* 0x0000000704027227 */ /* 0x000fe200078e00ff */
[----:B------:R-:W-:-:S03]  /*0ba0*/  ISETP.GT.U32.AND P4, PT, R22, R18, PT ;  /* 0x000000121600720c */ /* 0x000fc60003f84070 */
[----:B------:R-:W-:Y:S02]  /*0bb0*/  IMAD.MOV R6, RZ, RZ, -R0 ;  /* 0x000000ffff067224 */ /* 0x000fe400078e0a00 */
[----:B------:R-:W-:-:S04]  /*0bc0*/  IMAD.HI.U32 R4, R4, R5, RZ ;  /* 0x0000000504047227 */ /* 0x000fc800078e00ff */
[----:B------:R-:W-:Y:S02]  /*0bd0*/  IMAD.MOV R2, RZ, RZ, -R2 ;  /* 0x000000ffff027224 */ /* 0x000fe400078e0a02 */
[----:B------:R-:W-:-:S04]  /*0be0*/  IMAD.HI.U32 R0, R3, R21, RZ ;  /* 0x0000001503007227 */ /* 0x000fc800078e00ff */
[C---:B------:R-:W-:Y:S02]  /*0bf0*/  IMAD R9, R22.reuse, R6, R9 ;  /* 0x0000000616097224 */ /* 0x040fe400078e0209 */
[----:B------:R-:W-:Y:S02]  /*0c00*/  IMAD.MOV R4, RZ, RZ, -R4 ;  /* 0x000000ffff047224 */ /* 0x000fe400078e0a04 */
[C---:B------:R-:W-:Y:S01]  /*0c10*/  IMAD R6, R22.reuse, R2, R7 ;  /* 0x0000000216067224 */ /* 0x040fe200078e0207 */
[----:B------:R-:W-:Y:S01]  /*0c20*/  ISETP.GT.U32.AND P5, PT, R22, R9, PT ;  /* 0x000000091600720c */ /* 0x000fe20003fa4070 */
[----:B------:R-:W-:-:S03]  /*0c30*/  IMAD.HI.U32 R2, R3, R19, RZ ;  /* 0x0000001303027227 */ /* 0x000fc600078e00ff */
[C---:B------:R-:W-:Y:S01]  /*0c40*/  ISETP.GT.U32.AND P6, PT, R22.reuse, R6, PT ;  /* 0x000000061600720c */ /* 0x040fe20003fc4070 */
[----:B------:R-:W-:Y:S02]  /*0c50*/  IMAD.MOV R8, RZ, RZ, -R0 ;  /* 0x000000ffff087224 */ /* 0x000fe400078e0a00 */
[C---:B------:R-:W-:Y:S02]  /*0c60*/  IMAD R0, R22.reuse, R4, R5 ;  /* 0x0000000416007224 */ /* 0x040fe400078e0205 */
[----:B------:R-:W-:Y:S02]  /*0c70*/  IMAD.MOV R4, RZ, RZ, -R2 ;  /* 0x000000ffff047224 */ /* 0x000fe400078e0a02 */
[----:B------:R-:W-:Y:S01]  /*0c80*/  IMAD.HI.U32 R2, R3, R17, RZ ;  /* 0x0000001103027227 */ /* 0x000fe200078e00ff */
[----:B------:R-:W-:-:S03]  /*0c90*/  ISETP.GT.U32.AND P3, PT, R22, R0, PT ;  /* 0x000000001600720c */ /* 0x000fc60003f64070 */
[C---:B------:R-:W-:Y:S02]  /*0ca0*/  IMAD R19, R20.reuse, R4, R19 ;  /* 0x0000000414137224 */ /* 0x040fe400078e0213 */
[----:B------:R-:W-:Y:S02]  /*0cb0*/  IMAD.MOV R4, RZ, RZ, -R2 ;  /* 0x000000ffff047224 */ /* 0x000fe400078e0a02 */
[----:B------:R-:W-:Y:S01]  /*0cc0*/  IMAD.HI.U32 R5, R3, R14, RZ ;  /* 0x0000000e03057227 */ /* 0x000fe200078e00ff */
[----:B------:R-:W-:-:S03]  /*0cd0*/  ISETP.GT.U32.AND P2, PT, R20, R19, PT ;  /* 0x000000131400720c */ /* 0x000fc60003f44070 */
[----:B------:R-:W-:-:S04]  /*0ce0*/  IMAD.HI.U32 R7, R3, R16, RZ ;  /* 0x0000001003077227 */ /* 0x000fc800078e00ff */
[----:B------:R-:W-:Y:S02]  /*0cf0*/  IMAD R17, R20, R4, R17 ;  /* 0x0000000414117224 */ /* 0x000fe400078e0211 */
[----:B------:R-:W-:-:S04]  /*0d00*/  IMAD.HI.U32 R4, R3, R13, RZ ;  /* 0x0000000d03047227 */ /* 0x000fc800078e00ff */
[----:B------:R-:W-:Y:S02]  /*0d10*/  IMAD.MOV R5, RZ, RZ, -R5 ;  /* 0x000000ffff057224 */ /* 0x000fe400078e0a05 */
[----:B------:R-:W-:-:S04]  /*0d20*/  IMAD.HI.U32 R2, R3, R15, RZ ;  /* 0x0000000f03027227 */ /* 0x000fc800078e00ff */
[----:B------:R-:W-:Y:S02]  /*0d30*/  IMAD.MOV R7, RZ, RZ, -R7 ;  /* 0x000000ffff077224 */ /* 0x000fe400078e0a07 */
[----:B------:R-:W-:Y:S02]  /*0d40*/  IMAD.MOV R4, RZ, RZ, -R4 ;  /* 0x000000ffff047224 */ /* 0x000fe400078e0a04 */
[C---:B------:R-:W-:Y:S01]  /*0d50*/  IMAD R21, R20.reuse, R8, R21 ;  /* 0x0000000814157224 */ /* 0x040fe200078e0215 */
[----:B------:R-:W-:Y:S01]  /*0d60*/  IABS R8, UR15 ;  /* 0x0000000f00087c13 */ /* 0x000fe20008000000 */
[C---:B------:R-:W-:Y:S02]  /*0d70*/  IMAD R14, R20.reuse, R5, R14 ;  /* 0x00000005140e7224 */ /* 0x040fe400078e020e */
[----:B------:R-:W-:Y:S01]  /*0d80*/  IMAD.MOV R2, RZ, RZ, -R2 ;  /* 0x000000ffff027224 */ /* 0x000fe200078e0a02 */
[----:B------:R-:W-:Y:S01]  /*0d90*/  ISETP.GT.U32.AND P1, PT, R20, R21, PT ;  /* 0x000000151400720c */ /* 0x000fe20003f24070 */
[----:B------:R-:W-:-:S04]  /*0da0*/  IMAD.HI.U32 R5, R3, R10, RZ ;  /* 0x0000000a03057227 */ /* 0x000fc800078e00ff */
[C---:B------:R-:W-:Y:S02]  /*0db0*/  IMAD R16, R20.reuse, R7, R16 ;  /* 0x0000000714107224 */ /* 0x040fe400078e0210 */
[----:B------:R-:W-:Y:S01]  /*0dc0*/  IMAD R13, R20, R4, R13 ;  /* 0x00000004140d7224 */ /* 0x000fe200078e020d */
[----:B------:R-:W-:Y:S01]  /*0dd0*/  IABS R4, UR7 ;  /* 0x0000000700047c13 */ /* 0x000fe20008000000 */
[----:B------:R-:W-:-:S04]  /*0de0*/  IMAD.HI.U32 R7, R3, R11, RZ ;  /* 0x0000000b03077227 */ /* 0x000fc800078e00ff */
[----:B------:R-:W-:-:S04]  /*0df0*/  IMAD.HI.U32 R23, R3, R12, RZ ;  /* 0x0000000c03177227 */ /* 0x000fc800078e00ff */
[----:B------:R-:W-:Y:S02]  /*0e00*/  IMAD R15, R20, R2, R15 ;  /* 0x00000002140f7224 */ /* 0x000fe400078e020f */
[----:B------:R-:W-:Y:S02]  /*0e10*/  IMAD.MOV R5, RZ, RZ, -R5 ;  /* 0x000000ffff057224 */ /* 0x000fe400078e0a05 */
[----:B------:R-:W-:-:S04]  /*0e20*/  IMAD.HI.U32 R2, R3, R8, RZ ;  /* 0x0000000803027227 */ /* 0x000fc800078e00ff */
[----:B------:R-:W-:Y:S02]  /*0e30*/  IMAD.MOV R7, RZ, RZ, -R7 ;  /* 0x000000ffff077224 */ /* 0x000fe400078e0a07 */
[----:B------:R-:W-:Y:S02]  /*0e40*/  IMAD.MOV R23, RZ, RZ, -R23 ;  /* 0x000000ffff177224 */ /* 0x000fe400078e0a17 */
[----:B------:R-:W-:-:S04]  /*0e50*/  IMAD.HI.U32 R24, R3, R4, RZ ;  /* 0x0000000403187227 */ /* 0x000fc800078e00ff */
[C---:B------:R-:W-:Y:S01]  /*0e60*/  IMAD R10, R20.reuse, R5, R10 ;  /* 0x00000005140a7224 */ /* 0x040fe200078e020a */
[----:B------:R-:W-:Y:S01]  /*0e70*/  IABS R5, UR13 ;  /* 0x0000000d00057c13 */ /* 0x000fe20008000000 */
[----:B------:R-:W-:Y:S02]  /*0e80*/  IMAD.MOV R2, RZ, RZ, -R2 ;  /* 0x000000ffff027224 */ /* 0x000fe400078e0a02 */
[C---:B------:R-:W-:Y:S01]  /*0e90*/  IMAD R11, R20.reuse, R7, R11 ;  /* 0x00000007140b7224 */ /* 0x040fe200078e020b */
[----:B------:R-:W-:Y:S01]  /*0ea0*/  IABS R7, UR14 ;  /* 0x0000000e00077c13 */ /* 0x000fe20008000000 */
[C---:B------:R-:W-:Y:S01]  /*0eb0*/  IMAD R12, R20.reuse, R23, R12 ;  /* 0x00000017140c7224 */ /* 0x040fe200078e020c */
[----:B------:R-:W-:Y:S01]  /*0ec0*/  IABS R23, UR12 ;  /* 0x0000000c00177c13 */ /* 0x000fe20008000000 */
[----:B------:R-:W-:Y:S02]  /*0ed0*/  IMAD.MOV R24, RZ, RZ, -R24 ;  /* 0x000000ffff187224 */ /* 0x000fe400078e0a18 */
[----:B------:R-:W-:Y:S01]  /*0ee0*/  IMAD R8, R20, R2, R8 ;  /* 0x0000000214087224 */ /* 0x000fe200078e0208 */
[----:B------:R-:W-:Y:S01]  /*0ef0*/  IABS R2, UR11 ;  /* 0x0000000b00027c13 */ /* 0x000fe20008000000 */
[----:B------:R-:W-:-:S04]  /*0f00*/  IMAD.HI.U32 R25, R3, R5, RZ ;  /* 0x0000000503197227 */ /* 0x000fc800078e00ff */
[----:B------:R-:W-:-:S04]  /*0f10*/  IMAD.HI.U32 R26, R3, R7, RZ ;  /* 0x00000007031a7227 */ /* 0x000fc800078e00ff */
[----:B------:R-:W-:Y:S02]  /*0f20*/  IMAD R4, R20, R24, R4 ;  /* 0x0000001814047224 */ /* 0x000fe400078e0204 */
[----:B------:R-:W-:-:S03]  /*0f30*/  IMAD.HI.U32 R24, R3, R23, RZ ;  /* 0x0000001703187227 */ /* 0x000fc600078e00ff */
[----:B------:R-:W-:Y:S01]  /*0f40*/  ISETP.GT.U32.AND P0, PT, R20, R4, PT ;  /* 0x000000041400720c */ /* 0x000fe20003f04070 */
[----:B------:R-:W-:Y:S02]  /*0f50*/  IMAD.MOV R25, RZ, RZ, -R25 ;  /* 0x000000ffff197224 */ /* 0x000fe400078e0a19 */
[----:B------:R-:W-:-:S04]  /*0f60*/  IMAD.HI.U32 R3, R3, R2, RZ ;  /* 0x0000000203037227 */ /* 0x000fc800078e00ff */
[----:B------:R-:W-:Y:S02]  /*0f70*/  IMAD.MOV R26, RZ, RZ, -R26 ;  /* 0x000000ffff1a7224 */ /* 0x000fe400078e0a1a */
[----:B------:R-:W-:Y:S02]  /*0f80*/  IMAD R28, R28, 0x90, RZ ;  /* 0x000000901c1c7824 */ /* 0x000fe400078e02ff */
[----:B------:R-:W-:Y:S02]  /*0f90*/  IMAD.MOV R24, RZ, RZ, -R24 ;  /* 0x000000ffff187224 */ /* 0x000fe400078e0a18 */
[C---:B------:R-:W-:Y:S02]  /*0fa0*/  IMAD R5, R20.reuse, R25, R5 ;  /* 0x0000001914057224 */ /* 0x040fe400078e0205 */
[----:B------:R-:W-:Y:S02]  /*0fb0*/  IMAD.MOV R25, RZ, RZ, -R3 ;  /* 0x000000ffff197224 */ /* 0x000fe400078e0a03 */
[----:B------:R-:W-:Y:S01]  /*0fc0*/  IMAD R7, R20, R26, R7 ;  /* 0x0000001a14077224 */ /* 0x000fe200078e0207 */
[----:B------:R-:W-:Y:S01]  /*0fd0*/  LOP3.LUT R26, R28, 0x30, R27, 0x78, !PT ;  /* 0x000000301c1a7812 */ /* 0x000fe200078e781b */
[C---:B------:R-:W-:Y:S01]  /*0fe0*/  IMAD R3, R20.reuse, R24, R23 ;  /* 0x0000001814037224 */ /* 0x040fe200078e0217 */
[----:B------:R-:W2:Y:S01]  /*0ff0*/  LDL R28, [R1+0xd4c] ;  /* 0x000d4c00011c7983 */ /* 0x000ea20000100800 */
[----:B------:R-:W-:-:S02]  /*1000*/  IMAD R2, R20, R25, R2 ;  /* 0x0000001914027224 */ /* 0x000fc400078e0202 */
[--C-:B------:R-:W-:Y:S01]  /*1010*/  @!P5 IMAD.IADD R9, R9, 0x1, -R22.reuse ;  /* 0x000000010909d824 */ /* 0x100fe200078e0a16 */
[----:B------:R-:W3:Y:S01]  /*1020*/  LDL R23, [R1+0xd50] ;  /* 0x000d500001177983 */ /* 0x000ee20000100800 */
[--C-:B------:R-:W-:Y:S02]  /*1030*/  @!P4 IMAD.IADD R18, R18, 0x1, -R22.reuse ;  /* 0x000000011212c824 */ /* 0x100fe400078e0a16 */
[--C-:B------:R-:W-:Y:S01]  /*1040*/  @!P3 IMAD.IADD R0, R0, 0x1, -R22.reuse ;  /* 0x000000010000b824 */ /* 0x100fe200078e0a16 */
[----:B------:R-:W4:Y:S01]  /*1050*/  LDL R27, [R1+0xd58] ;  /* 0x000d5800011b7983 */ /* 0x000f220000100800 */
[----:B------:R-:W-:Y:S01]  /*1060*/  ISETP.GT.U32.AND P5, PT, R22, R9, PT ;  /* 0x000000091600720c */ /* 0x000fe20003fa4070 */
[----:B------:R-:W-:Y:S01]  /*1070*/  @!P6 IMAD.IADD R6, R6, 0x1, -R22 ;  /* 0x000000010606e824 */ /* 0x000fe200078e0a16 */
[C---:B------:R-:W-:Y:S01]  /*1080*/  ISETP.GT.U32.AND P4, PT, R22.reuse, R18, PT ;  /* 0x000000121600720c */ /* 0x040fe20003f84070 */
[----:B------:R-:W5:Y:S01]  /*1090*/  LDL R25, [R1+0xd54] ;  /* 0x000d540001197983 */ /* 0x000f620000100800 */
[--C-:B------:R-:W-:Y:S01]  /*10a0*/  @!P1 IMAD.IADD R21, R21, 0x1, -R20.reuse ;  /* 0x0000000115159824 */ /* 0x100fe200078e0a14 */
[----:B------:R-:W-:Y:S01]  /*10b0*/  ISETP.GT.U32.AND P6, PT, R22, R0, PT ;  /* 0x000000001600720c */ /* 0x000fe20003fc4070 */
[----:B------:R-:W-:-:S02]  /*10c0*/  @!P2 IMAD.IADD R19, R19, 0x1, -R20 ;  /* 0x000000011313a824 */ /* 0x000fc400078e0a14 */
[----:B------:R-:W-:Y:S01]  /*10d0*/  @!P0 IMAD.IADD R4, R4, 0x1, -R20 ;  /* 0x0000000104048824 */ /* 0x000fe200078e0a14 */
[----:B------:R-:W-:Y:S02]  /*10e0*/  ISETP.GT.U32.AND P0, PT, R22, R6, PT ;  /* 0x000000061600720c */ /* 0x000fe40003f04070 */
[C---:B------:R-:W-:Y:S02]  /*10f0*/  ISETP.GT.U32.AND P2, PT, R20.reuse, R21, PT ;  /* 0x000000151400720c */ /* 0x040fe40003f44070 */
[--C-:B------:R-:W-:Y:S01]  /*1100*/  @!P5 IMAD.IADD R9, R9, 0x1, -R22.reuse ;  /* 0x000000010909d824 */ /* 0x100fe200078e0a16 */
[C---:B------:R-:W-:Y:S02]  /*1110*/  ISETP.GT.U32.AND P3, PT, R20.reuse, R19, PT ;  /* 0x000000131400720c */ /* 0x040fe40003f64070 */
[----:B------:R-:W-:Y:S01]  /*1120*/  ISETP.GT.U32.AND P5, PT, R20, R16, PT ;  /* 0x000000101400720c */ /* 0x000fe20003fa4070 */
[----:B------:R-:W-:Y:S01]  /*1130*/  @!P4 IMAD.IADD R18, R18, 0x1, -R22 ;  /* 0x000000011212c824 */ /* 0x000fe200078e0a16 */
[----:B------:R-:W-:-:S02]  /*1140*/  ISETP.GT.U32.AND P4, PT, R20, R17, PT ;  /* 0x000000111400720c */ /* 0x000fc40003f84070 */
[----:B------:R-:W-:Y:S01]  /*1150*/  ISETP.GT.U32.AND P1, PT, R20, R4, PT ;  /* 0x000000041400720c */ /* 0x000fe20003f24070 */
[--C-:B------:R-:W-:Y:S01]  /*1160*/  @!P6 IMAD.IADD R0, R0, 0x1, -R22.reuse ;  /* 0x000000010000e824 */ /* 0x100fe200078e0a16 */
[----:B------:R-:W-:Y:S01]  /*1170*/  ISETP.GT.U32.AND P6, PT, R20, R15, PT ;  /* 0x0000000f1400720c */ /* 0x000fe20003fc4070 */
[----:B------:R-:W-:Y:S01]  /*1180*/  @!P0 IMAD.IADD R6, R6, 0x1, -R22 ;  /* 0x0000000106068824 */ /* 0x000fe200078e0a16 */
[C---:B------:R-:W-:Y:S01]  /*1190*/  ISETP.GT.U32.AND P0, PT, R20.reuse, R14, PT ;  /* 0x0000000e1400720c */ /* 0x040fe20003f04070 */
[--C-:B------:R-:W-:Y:S01]  /*11a0*/  @!P2 IMAD.IADD R21, R21, 0x1, -R20.reuse ;  /* 0x000000011515a824 */ /* 0x100fe200078e0a14 */
[C---:B------:R-:W-:Y:S01]  /*11b0*/  ISETP.GT.U32.AND P2, PT, R20.reuse, R12, PT ;  /* 0x0000000c1400720c */ /* 0x040fe20003f44070 */
[--C-:B------:R-:W-:Y:S01]  /*11c0*/  @!P3 IMAD.IADD R19, R19, 0x1, -R20.reuse ;  /* 0x000000011313b824 */ /* 0x100fe200078e0a14 */
[----:B------:R-:W-:Y:S01]  /*11d0*/  ISETP.GT.U32.AND P3, PT, R20, R11, PT ;  /* 0x0000000b1400720c */ /* 0x000fe20003f64070 */
        /* <DEDUP_REMOVED lines=20> */
[----:B------:R-:W-:-:S02]  /*1320*/  @!P6 IMAD.IADD R7, R7, 0x1, -R20 ;  /* 0x000000010707e824 */ /* 0x000fc400078e0a14 */
[--C-:B------:R-:W-:Y:S01]  /*1330*/  @!P0 IMAD.IADD R5, R5, 0x1, -R20.reuse ;  /* 0x0000000105058824 */ /* 0x100fe200078e0a14 */
[----:B------:R-:W-:Y:S01]  /*1340*/  ISETP.GT.U32.AND P0, PT, R20, R13, PT ;  /* 0x0000000d1400720c */ /* 0x000fe20003f04070 */
[--C-:B------:R-:W-:Y:S01]  /*1350*/  @!P2 IMAD.IADD R2, R2, 0x1, -R20.reuse ;  /* 0x000000010202a824 */ /* 0x100fe200078e0a14 */
        /* <DEDUP_REMOVED lines=8> */
[C---:B------:R-:W-:Y:S01]  /*13e0*/  ISETP.GT.U32.AND P1, PT, R20.reuse, R12, PT ;  /* 0x0000000c1400720c */ /* 0x040fe20003f24070 */
[----:B------:R-:W0:Y:S01]  /*13f0*/  S2R R24, SR_TID.X ;  /* 0x0000000000187919 */ /* 0x000e220000002100 */
[C---:B------:R-:W-:Y:S01]  /*1400*/  ISETP.GT.U32.AND P6, PT, R20.reuse, R14, PT ;  /* 0x0000000e1400720c */ /* 0x040fe20003fc4070 */
[--C-:B------:R-:W-:Y:S01]  /*1410*/  @!P0 IMAD.IADD R13, R13, 0x1, -R20.reuse ;  /* 0x000000010d0d8824 */ /* 0x100fe200078e0a14 */
[----:B------:R-:W-:Y:S01]  /*1420*/  ISETP.GT.U32.AND P0, PT, R20, R5, PT ;  /* 0x000000051400720c */ /* 0x000fe20003f04070 */
[----:B------:R-:W-:-:S02]  /*1430*/  @!P2 IMAD.IADD R11, R11, 0x1, -R20 ;  /* 0x000000010b0ba824 */ /* 0x000fc400078e0a14 */
[--C-:B------:R-:W-:Y:S02]  /*1440*/  @!P3 IMAD.IADD R10, R10, 0x1, -R20.reuse ;  /* 0x000000010a0ab824 */ /* 0x100fe400078e0a14 */
[--C-:B------:R-:W-:Y:S02]  /*1450*/  @!P5 IMAD.IADD R7, R7, 0x1, -R20.reuse ;  /* 0x000000010707d824 */ /* 0x100fe400078e0a14 */
[--C-:B------:R-:W-:Y:S02]  /*1460*/  @!P4 IMAD.IADD R8, R8, 0x1, -R20.reuse ;  /* 0x000000010808c824 */ /* 0x100fe400078e0a14 */
[--C-:B------:R-:W-:Y:S01]  /*1470*/  @!P1 IMAD.IADD R12, R12, 0x1, -R20.reuse ;  /* 0x000000010c0c9824 */ /* 0x100fe200078e0a14 */
[----:B------:R-:W-:Y:S01]  /*1480*/  ISETP.GT.U32.AND P1, PT, R20, R2, PT ;  /* 0x000000021400720c */ /* 0x000fe20003f24070 */
[--C-:B------:R-:W-:Y:S01]  /*1490*/  @!P6 IMAD.IADD R14, R14, 0x1, -R20.reuse ;  /* 0x000000010e0ee824 */ /* 0x100fe200078e0a14 */
[----:B------:R-:W-:Y:S01]  /*14a0*/  ISETP.GT.U32.AND P6, PT, R20, R3, PT ;  /* 0x000000031400720c */ /* 0x000fe20003fc4070 */
[----:B------:R-:W-:Y:S01]  /*14b0*/  @!P0 IMAD.IADD R5, R5, 0x1, -R20 ;  /* 0x0000000105058824 */ /* 0x000fe200078e0a14 */
[----:B------:R-:W-:Y:S01]  /*14c0*/  ISETP.LE.AND P0, PT, RZ, UR25, PT ;  /* 0x00000019ff007c0c */ /* 0x000fe2000bf03270 */
[----:B0-----:R-:W-:-:S08]  /*14d0*/  IMAD.SHL.U32 R22, R24, 0x100, RZ ;  /* 0x0000010018167824 */ /* 0x001fd000078e00ff */
[----:B------:R-:W-:Y:S01]  /*14e0*/  @!P1 IMAD.IADD R2, R2, 0x1, -R20 ;  /* 0x0000000102029824 */ /* 0x000fe200078e0a14 */
[----:B------:R-:W-:Y:S02]  /*14f0*/  ISETP.NE.AND P1, PT, RZ, c[0x0][0x178], PT ;  /* 0x00005e00ff007a0c */ /* 0x000fe40003f25270 */
[----:B------:R-:W-:Y:S01]  /*1500*/  LOP3.LUT R29, R29, 0x1000, R22, 0xf8, !PT ;  /* 0x000010001d1d7812 */ /* 0x000fe200078ef816 */
[----:B------:R-:W-:Y:S02]  /*1510*/  @!P6 IMAD.IADD R3, R3, 0x1, -R20 ;  /* 0x000000010303e824 */ /* 0x000fe400078e0a14 */
[----:B------:R-:W-:Y:S01]  /*1520*/  @!P0 IMAD.MOV R21, RZ, RZ, -R21 ;  /* 0x000000ffff158224 */ /* 0x000fe200078e0a15 */
[----:B------:R-:W-:-:S13]  /*1530*/  ISETP.LE.AND P0, PT, RZ, UR19, PT ;  /* 0x00000013ff007c0c */ /* 0x000fda000bf03270 */
[----:B------:R-:W-:Y:S01]  /*1540*/  @!P0 IMAD.MOV R13, RZ, RZ, -R13 ;  /* 0x000000ffff0d8224 */ /* 0x000fe200078e0a0d */
[----:B------:R-:W-:-:S13]  /*1550*/  ISETP.LE.AND P0, PT, RZ, UR13, PT ;  /* 0x0000000dff007c0c */ /* 0x000fda000bf03270 */
[----:B------:R-:W-:Y:S01]  /*1560*/  @!P0 IMAD.MOV R5, RZ, RZ, -R5 ;  /* 0x000000ffff058224 */ /* 0x000fe200078e0a05 */
[----:B--2---:R-:W-:Y:S02]  /*1570*/  ISETP.GE.AND P2, PT, R28, RZ, PT ;  /* 0x000000ff1c00720c */ /* 0x004fe40003f46270 */
[----:B---3--:R-:W-:Y:S02]  /*1580*/  ISETP.GE.AND P5, PT, R23, RZ, PT ;  /* 0x000000ff1700720c */ /* 0x008fe40003fa6270 */
[----:B----4-:R-:W-:Y:S02]  /*1590*/  ISETP.GE.AND P3, PT, R27, RZ, PT ;  /* 0x000000ff1b00720c */ /* 0x010fe40003f66270 */
[----:B-----5:R-:W-:-:S07]  /*15a0*/  ISETP.GE.AND P4, PT, R25, RZ, PT ;  /* 0x000000ff1900720c */ /* 0x020fce0003f86270 */
[----:B------:R-:W-:Y:S01]  /*15b0*/  @!P2 IMAD.MOV R18, RZ, RZ, -R18 ;  /* 0x000000ffff12a224 */ /* 0x000fe200078e0a12 */
[----:B------:R-:W-:Y:S01]  /*15c0*/  ISETP.LE.AND P2, PT, RZ, UR24, PT ;  /* 0x00000018ff007c0c */ /* 0x000fe2000bf43270 */
[----:B------:R-:W-:Y:S01]  /*15d0*/  @!P5 IMAD.MOV R0, RZ, RZ, -R0 ;  /* 0x000000ffff00d224 */ /* 0x000fe200078e0a00 */
[----:B------:R-:W-:Y:S01]  /*15e0*/  ISETP.LE.AND P5, PT, RZ, UR22, PT ;  /* 0x00000016ff007c0c */ /* 0x000fe2000bfa3270 */
[----:B------:R-:W-:Y:S01]  /*15f0*/  @!P3 IMAD.MOV R9, RZ, RZ, -R9 ;  /* 0x000000ffff09b224 */ /* 0x000fe200078e0a09 */
[----:B------:R-:W-:Y:S01]  /*1600*/  ISETP.LE.AND P3, PT, RZ, UR23, PT ;  /* 0x00000017ff007c0c */ /* 0x000fe2000bf63270 */
[----:B------:R-:W-:Y:S01]  /*1610*/  @!P4 IMAD.MOV R6, RZ, RZ, -R6 ;  /* 0x000000ffff06c224 */ /* 0x000fe200078e0a06 */
[----:B------:R-:W-:Y:S02]  /*1620*/  ISETP.LE.AND P4, PT, RZ, UR21, PT ;  /* 0x00000015ff007c0c */ /* 0x000fe4000bf83270 */
[----:B------:R-:W-:-:S05]  /*1630*/  LOP3.LUT R23, RZ, c[0x0][0x178], RZ, 0x33, !PT ;  /* 0x00005e00ff177a12 */ /* 0x000fca00078e33ff */
[----:B------:R-:W-:Y:S01]  /*1640*/  @!P2 IMAD.MOV R19, RZ, RZ, -R19 ;  /* 0x000000ffff13a224 */ /* 0x000fe200078e0a13 */
[C---:B------:R-:W-:Y:S01]  /*1650*/  SEL R22, R23.reuse, R18, !P1 ;  /* 0x0000001217167207 */ /* 0x040fe20004800000 */
[----:B------:R-:W-:Y:S01]  /*1660*/  @!P5 IMAD.MOV R16, RZ, RZ, -R16 ;  /* 0x000000ffff10d224 */ /* 0x000fe200078e0a10 */
[C---:B------:R-:W-:Y:S01]  /*1670*/  SEL R18, R23.reuse, R6, !P1 ;  /* 0x0000000617127207 */ /* 0x040fe20004800000 */
[----:B------:R-:W-:Y:S01]  /*1680*/  @!P3 IMAD.MOV R17, RZ, RZ, -R17 ;  /* 0x000000ffff11b224 */ /* 0x000fe200078e0a11 */
[C---:B------:R-:W-:Y:S02]  /*1690*/  SEL R20, R23.reuse, R9, !P1 ;  /* 0x0000000917147207 */ /* 0x040fe40004800000 */
[----:B------:R-:W-:Y:S02]  /*16a0*/  SEL R6, R23, R0, !P1 ;  /* 0x0000000017067207 */ /* 0x000fe40004800000 */
[----:B------:R-:W-:Y:S02]  /*16b0*/  ISETP.LE.AND P1, PT, RZ, UR20, PT ;  /* 0x00000014ff007c0c */ /* 0x000fe4000bf23270 */
[----:B------:R-:W-:-:S02]  /*16c0*/  ISETP.LE.AND P2, PT, RZ, UR18, PT ;  /* 0x00000012ff007c0c */ /* 0x000fc4000bf43270 */
[----:B------:R-:W-:Y:S02]  /*16d0*/  ISETP.LE.AND P3, PT, RZ, UR17, PT ;  /* 0x00000011ff007c0c */ /* 0x000fe4000bf63270 */
[----:B------:R-:W-:Y:S01]  /*16e0*/  ISETP.LE.AND P5, PT, RZ, UR16, PT ;  /* 0x00000010ff007c0c */ /* 0x000fe2000bfa3270 */
[----:B------:R-:W-:Y:S01]  /*16f0*/  @!P4 IMAD.MOV R15, RZ, RZ, -R15 ;  /* 0x000000ffff0fc224 */ /* 0x000fe200078e0a0f */
[----:B------:R-:W-:-:S05]  /*1700*/  ISETP.LE.AND P4, PT, RZ, UR15, PT ;  /* 0x0000000fff007c0c */ /* 0x000fca000bf83270 */
[----:B------:R-:W-:Y:S01]  /*1710*/  @!P1 IMAD.MOV R14, RZ, RZ, -R14 ;  /* 0x000000ffff0e9224 */ /* 0x000fe200078e0a0e */
[----:B------:R-:W-:Y:S01]  /*1720*/  ISETP.LE.AND P1, PT, RZ, UR14, PT ;  /* 0x0000000eff007c0c */ /* 0x000fe2000bf23270 */
[----:B------:R-:W-:Y:S01]  /*1730*/  @!P2 IMAD.MOV R12, RZ, RZ, -R12 ;  /* 0x000000ffff0ca224 */ /* 0x000fe200078e0a0c */
[----:B------:R-:W-:Y:S01]  /*1740*/  ISETP.LE.AND P2, PT, RZ, UR12, PT ;  /* 0x0000000cff007c0c */ /* 0x000fe2000bf43270 */
[----:B------:R-:W-:Y:S01]  /*1750*/  @!P3 IMAD.MOV R11, RZ, RZ, -R11 ;  /* 0x000000ffff0bb224 */ /* 0x000fe200078e0a0b */
[----:B------:R-:W-:Y:S01]  /*1760*/  ISETP.LE.AND P3, PT, RZ, UR11, PT ;  /* 0x0000000bff007c0c */ /* 0x000fe2000bf63270 */
[----:B------:R-:W-:Y:S01]  /*1770*/  @!P5 IMAD.MOV R10, RZ, RZ, -R10 ;  /* 0x000000ffff0ad224 */ /* 0x000fe200078e0a0a */
[----:B------:R-:W-:Y:S01]  /*1780*/  ISETP.LE.AND P5, PT, RZ, UR7, PT ;  /* 0x00000007ff007c0c */ /* 0x000fe2000bfa3270 */
[----:B------:R-:W-:Y:S01]  /*1790*/  @!P4 IMAD.MOV R8, RZ, RZ, -R8 ;  /* 0x000000ffff08c224 */ /* 0x000fe200078e0a08 */
[----:B------:R-:W-:Y:S02]  /*17a0*/  LOP3.LUT R27, R24, 0x3f, RZ, 0xc0, !PT ;  /* 0x0000003f181b7812 */ /* 0x000fe400078ec0ff */
[----:B------:R-:W-:-:S02]  /*17b0*/  ISETP.NE.AND P4, PT, RZ, c[0x0][0x17c], PT ;  /* 0x00005f00ff007a0c */ /* 0x000fc40003f85270 */
[----:B------:R-:W-:Y:S01]  /*17c0*/  LOP3.LUT R0, RZ, c[0x0][0x17c], RZ, 0x33, !PT ;  /* 0x00005f00ff007a12 */ /* 0x000fe200078e33ff */
[----:B------:R-:W-:-:S03]  /*17d0*/  IMAD R23, R27, c[0x0][0x18c], RZ ;  /* 0x000063001b177a24 */ /* 0x000fc600078e02ff */
[C---:B------:R-:W-:Y:S02]  /*17e0*/  SEL R21, R0.reuse, R21, !P4 ;  /* 0x0000001500157207 */ /* 0x040fe40006000000 */
[C---:B------:R-:W-:Y:S01]  /*17f0*/  SEL R19, R0.reuse, R19, !P4 ;  /* 0x0000001300137207 */ /* 0x040fe20006000000 */
[----:B------:R-:W-:Y:S01]  /*1800*/  @!P1 IMAD.MOV R7, RZ, RZ, -R7 ;  /* 0x000000ffff079224 */ /* 0x000fe200078e0a07 */
[----:B------:R-:W-:Y:S01]  /*1810*/  LEA R9, P6, R23, c[0x0][0x168], 0x1 ;  /* 0x00005a0017097a11 */ /* 0x000fe200078c08ff */
[----:B------:R-:W-:Y:S01]  /*1820*/  IMAD R21, R21, c[0x0][0x190], RZ ;  /* 0x0000640015157a24 */ /* 0x000fe200078e02ff */
[C---:B------:R-:W-:Y:S01]  /*1830*/  SEL R17, R0.reuse, R17, !P4 ;  /* 0x0000001100117207 */ /* 0x040fe20006000000 */
[----:B------:R-:W-:Y:S02]  /*1840*/  @!P2 IMAD.MOV R3, RZ, RZ, -R3 ;  /* 0x000000ffff03a224 */ /* 0x000fe400078e0a03 */
[----:B------:R-:W-:Y:S02]  /*1850*/  @!P3 IMAD.MOV R2, RZ, RZ, -R2 ;  /* 0x000000ffff02b224 */ /* 0x000fe400078e0a02 */
[----:B------:R-:W-:Y:S01]  /*1860*/  @!P5 IMAD.MOV R4, RZ, RZ, -R4 ;  /* 0x000000ffff04d224 */ /* 0x000fe200078e0a04 */
[C---:B------:R-:W-:Y:S01]  /*1870*/  SEL R16, R0.reuse, R16, !P4 ;  /* 0x0000001000107207 */ /* 0x040fe20006000000 */
[----:B------:R-:W-:Y:S01]  /*1880*/  IMAD R19, R19, c[0x0][0x190], RZ ;  /* 0x0000640013137a24 */ /* 0x000fe200078e02ff */
[----:B------:R-:W-:Y:S01]  /*1890*/  LEA R28, P5, R21, R9, 0x1 ;  /* 0x00000009151c7211 */ /* 0x000fe200078a08ff */
[----:B------:R-:W-:Y:S01]  /*18a0*/  IMAD R17, R17, c[0x0][0x190], RZ ;  /* 0x0000640011117a24 */ /* 0x000fe200078e02ff */
[----:B------:R-:W-:-:S02]  /*18b0*/  SEL R15, R0, R15, !P4 ;  /* 0x0000000f000f7207 */ /* 0x000fc40006000000 */
[C---:B------:R-:W-:Y:S02]  /*18c0*/  SEL R14, R0.reuse, R14, !P4 ;  /* 0x0000000e000e7207 */ /* 0x040fe40006000000 */
[C---:B------:R-:W-:Y:S02]  /*18d0*/  SEL R13, R0.reuse, R13, !P4 ;  /* 0x0000000d000d7207 */ /* 0x040fe40006000000 */
[C---:B------:R-:W-:Y:S02]  /*18e0*/  SEL R12, R0.reuse, R12, !P4 ;  /* 0x0000000c000c7207 */ /* 0x040fe40006000000 */
[C---:B------:R-:W-:Y:S02]  /*18f0*/  SEL R11, R0.reuse, R11, !P4 ;  /* 0x0000000b000b7207 */ /* 0x040fe40006000000 */
[C---:B------:R-:W-:Y:S02]  /*1900*/  SEL R10, R0.reuse, R10, !P4 ;  /* 0x0000000a000a7207 */ /* 0x040fe40006000000 */
[----:B------:R-:W-:-:S02]  /*1910*/  SEL R8, R0, R8, !P4 ;  /* 0x0000000800087207 */ /* 0x000fc40006000000 */
[C---:B------:R-:W-:Y:S02]  /*1920*/  SEL R7, R0.reuse, R7, !P4 ;  /* 0x0000000700077207 */ /* 0x040fe40006000000 */
[C---:B------:R-:W-:Y:S02]  /*1930*/  SEL R5, R0.reuse, R5, !P4 ;  /* 0x0000000500057207 */ /* 0x040fe40006000000 */
[C---:B------:R-:W-:Y:S02]  /*1940*/  SEL R3, R0.reuse, R3, !P4 ;  /* 0x0000000300037207 */ /* 0x040fe40006000000 */
[C---:B------:R-:W-:Y:S02]  /*1950*/  SEL R2, R0.reuse, R2, !P4 ;  /* 0x0000000200027207 */ /* 0x040fe40006000000 */
[----:B------:R-:W-:Y:S02]  /*1960*/  SEL R4, R0, R4, !P4 ;  /* 0x0000000400047207 */ /* 0x000fe40006000000 */
[----:B------:R-:W-:Y:S01]  /*1970*/  LEA.HI.X.SX32 R0, R23, c[0x0][0x16c], 0x1, P6 ;  /* 0x00005b0017007a11 */ /* 0x000fe200030f0eff */
[----:B------:R-:W-:Y:S01]  /*1980*/  IMAD R16, R16, c[0x0][0x190], RZ ;  /* 0x0000640010107a24 */ /* 0x000fe200078e02ff */
[----:B------:R-:W-:Y:S01]  /*1990*/  LEA R23, P2, R19, R9, 0x1 ;  /* 0x0000000913177211 */ /* 0x000fe200078408ff */
[----:B------:R0:W-:Y:S01]  /*19a0*/  STL [R1+0x4d0], R28 ;  /* 0x0004d01c01007387 */ /* 0x0001e20000100800 */
[----:B------:R-:W-:-:S03]  /*19b0*/  IMAD R15, R15, c[0x0][0x190], RZ ;  /* 0x000064000f0f7a24 */ /* 0x000fc600078e02ff */
[----:B------:R1:W-:Y:S01]  /*19c0*/  STL [R1+0x4d8], R23 ;  /* 0x0004d81701007387 */ /* 0x0003e20000100800 */
[----:B------:R-:W-:Y:S01]  /*19d0*/  IMAD R14, R14, c[0x0][0x190], RZ ;  /* 0x000064000e0e7a24 */ /* 0x000fe200078e02ff */
[-C--:B0-----:R-:W-:Y:S02]  /*19e0*/  LEA R28, P0, R17, R9.reuse, 0x1 ;  /* 0x00000009111c7211 */ /* 0x081fe400078008ff */
[----:B-1----:R-:W-:-:S03]  /*19f0*/  LEA R23, P1, R16, R9, 0x1 ;  /* 0x0000000910177211 */ /* 0x002fc600078208ff */
[----:B------:R0:W-:Y:S01]  /*1a00*/  STL [R1+0x4e0], R28 ;  /* 0x0004e01c01007387 */ /* 0x0001e20000100800 */
[----:B------:R-:W-:-:S03]  /*1a10*/  IMAD R13, R13, c[0x0][0x190], RZ ;  /* 0x000064000d0d7a24 */ /* 0x000fc600078e02ff */
[----:B------:R1:W-:Y:S01]  /*1a20*/  STL [R1+0xcbc], R23 ;  /* 0x000cbc1701007387 */ /* 0x0003e20000100800 */
[-C--:B0-----:R-:W-:Y:S02]  /*1a30*/  LEA R28, P4, R15, R9.reuse, 0x1 ;  /* 0x000000090f1c7211 */ /* 0x081fe400078808ff */
[----:B-1----:R-:W-:-:S03]  /*1a40*/  LEA R23, P3, R14, R9, 0x1 ;  /* 0x000000090e177211 */ /* 0x002fc600078608ff */
[----:B------:R0:W-:Y:S01]  /*1a50*/  STL [R1+0xccc], R28 ;  /* 0x000ccc1c01007387 */ /* 0x0001e20000100800 */
[----:B------:R-:W-:-:S03]  /*1a60*/  IMAD R12, R12, c[0x0][0x190], RZ ;  /* 0x000064000c0c7a24 */ /* 0x000fc600078e02ff */
[----:B------:R1:W-:Y:S01]  /*1a70*/  STL [R1+0xcd4], R23 ;  /* 0x000cd41701007387 */ /* 0x0003e20000100800 */
[----:B------:R-:W-:Y:S01]  /*1a80*/  IMAD R11, R11, c[0x0][0x190], RZ ;  /* 0x000064000b0b7a24 */ /* 0x000fe200078e02ff */
[----:B0-----:R-:W-:Y:S02]  /*1a90*/  LEA R28, P6, R13, R9, 0x1 ;  /* 0x000000090d1c7211 */ /* 0x001fe400078c08ff */
[----:B-1----:R-:W-:-:S03]  /*1aa0*/  LEA.HI.X.SX32 R23, R21, R0, 0x1, P5 ;  /* 0x0000000015177211 */ /* 0x002fc600028f0eff */
[----:B------:R0:W-:Y:S01]  /*1ab0*/  STL [R1+0xcdc], R28 ;  /* 0x000cdc1c01007387 */ /* 0x0001e20000100800 */
[-C--:B------:R-:W-:Y:S01]  /*1ac0*/  LEA.HI.X.SX32 R21, R19, R0.reuse, 0x1, P2 ;  /* 0x0000000013157211 */ /* 0x080fe200010f0eff */
[----:B------:R-:W-:Y:S02]  /*1ad0*/  IMAD R10, R10, c[0x0][0x190], RZ ;  /* 0x000064000a0a7a24 */ /* 0x000fe400078e02ff */
[----:B------:R1:W-:Y:S01]  /*1ae0*/  STL [R1+0x4cc], R23 ;  /* 0x0004cc1701007387 */ /* 0x0003e20000100800 */
[----:B------:R-:W-:Y:S02]  /*1af0*/  LEA.HI.X.SX32 R19, R17, R0, 0x1, P0 ;  /* 0x0000000011137211 */ /* 0x000fe400000f0eff */
[-C--:B0-----:R-:W-:Y:S01]  /*1b00*/  LEA R28, P5, R12, R9.reuse, 0x1 ;  /* 0x000000090c1c7211 */ /* 0x081fe200078a08ff */
[----:B------:R-:W-:Y:S01]  /*1b10*/  IMAD R8, R8, c[0x0][0x190], RZ ;  /* 0x0000640008087a24 */ /* 0x000fe200078e02ff */
[----:B-1----:R-:W-:-:S03]  /*1b20*/  LEA R23, P2, R11, R9, 0x1 ;  /* 0x000000090b177211 */ /* 0x002fc600078408ff */
[----:B------:R-:W-:Y:S01]  /*1b30*/  STL [R1+0xce4], R28 ;  /* 0x000ce41c01007387 */ /* 0x000fe20000100800 */
[----:B------:R-:W-:-:S03]  /*1b40*/  LEA.HI.X.SX32 R17, R16, R0, 0x1, P1 ;  /* 0x0000000010117211 */ /* 0x000fc600008f0eff */
[----:B------:R0:W-:Y:S01]  /*1b50*/  STL [R1+0x4d4], R21 ;  /* 0x0004d41501007387 */ /* 0x0001e20000100800 */
[----:B------:R-:W-:-:S03]  /*1b60*/  IMAD R7, R7, c[0x0][0x190], RZ ;  /* 0x0000640007077a24 */ /* 0x000fc600078e02ff */
[----:B------:R-:W-:Y:S01]  /*1b70*/  STL [R1+0xd10], R23 ;  /* 0x000d101701007387 */ /* 0x000fe20000100800 */
[----:B------:R-:W-:-:S03]  /*1b80*/  LEA.HI.X.SX32 R16, R15, R0, 0x1, P4 ;  /* 0x000000000f107211 */ /* 0x000fc600020f0eff */
[----:B------:R1:W-:Y:S01]  /*1b90*/  STL [R1+0x4dc], R19 ;  /* 0x0004dc1301007387 */ /* 0x0003e20000100800 */
[----:B0-----:R-:W-:Y:S01]  /*1ba0*/  LEA R21, P0, R10, R9, 0x1 ;  /* 0x000000090a157211 */ /* 0x001fe200078008ff */
[----:B------:R-:W-:Y:S01]  /*1bb0*/  IMAD R5, R5, c[0x0][0x190], RZ ;  /* 0x0000640005057a24 */ /* 0x000fe200078e02ff */
[----:B------:R-:W-:-:S03]  /*1bc0*/  LEA.HI.X.SX32 R15, R14, R0, 0x1, P3 ;  /* 0x000000000e0f7211 */ /* 0x000fc600018f0eff */
[----:B------:R-:W-:Y:S01]  /*1bd0*/  STL [R1+0xd28], R21 ;  /* 0x000d281501007387 */ /* 0x000fe20000100800 */
[----:B-1----:R-:W-:-:S03]  /*1be0*/  LEA R19, P1, R8, R9, 0x1 ;  /* 0x0000000908137211 */ /* 0x002fc600078208ff */
        /* <DEDUP_REMOVED lines=16> */
[----:B------:R-:W-:-:S04]  /*1cf0*/  IMAD R4, R4, c[0x0][0x190], RZ ;  /* 0x0000640004047a24 */ /* 0x000fc800078e02ff */
[----:B------:R-:W-:Y:S01]  /*1d00*/  STL [R1+0xd18], R15 ;  /* 0x000d180f01007387 */ /* 0x000fe20000100800 */
[----:B-1----:R-:W-:-:S03]  /*1d10*/  LEA R14, P5, R2, R9, 0x1 ;  /* 0x00000009020e7211 */ /* 0x002fc600078a08ff */
[----:B------:R0:W-:Y:S01]  /*1d20*/  STL [R1+0xce0], R12 ;  /* 0x000ce00c01007387 */ /* 0x0001e20000100800 */
[----:B------:R-:W-:-:S03]  /*1d30*/  LEA.HI.X.SX32 R8, R8, R0, 0x1, P1 ;  /* 0x0000000008087211 */ /* 0x000fc600008f0eff */
[----:B------:R1:W-:Y:S04]  /*1d40*/  STL [R1+0xd14], R14 ;  /* 0x000d140e01007387 */ /* 0x0003e80000100800 */
[----:B------:R2:W-:Y:S01]  /*1d50*/  STL [R1+0xd0c], R11 ;  /* 0x000d0c0b01007387 */ /* 0x0005e20000100800 */
[----:B0-----:R-:W-:Y:S02]  /*1d60*/  LEA R12, P2, R6, c[0x0][0x160], 0x1 ;  /* 0x00005800060c7a11 */ /* 0x001fe400078408ff */
[-C--:B-1----:R-:W-:Y:S02]  /*1d70*/  LEA.HI.X.SX32 R14, R10, R0.reuse, 0x1, P0 ;  /* 0x000000000a0e7211 */ /* 0x082fe400000f0eff */
[----:B------:R-:W-:Y:S01]  /*1d80*/  LEA R9, P0, R4, R9, 0x1 ;  /* 0x0000000904097211 */ /* 0x000fe200078008ff */
[----:B--2---:R-:W-:Y:S01]  /*1d90*/  IMAD.MOV.U32 R11, RZ, RZ, R13 ;  /* 0x000000ffff0b7224 */ /* 0x004fe200078e000d */
[----:B------:R-:W-:Y:S01]  /*1da0*/  LEA.HI.X.SX32 R11, R6, c[0x0][0x164], 0x1, P2 ;  /* 0x00005900060b7a11 */ /* 0x000fe200010f0eff */
[----:B------:R-:W-:Y:S01]  /*1db0*/  STL [R1+0x1e0], R12 ;  /* 0x0001e00c01007387 */ /* 0x000fe20000100800 */
[-C--:B------:R-:W-:Y:S01]  /*1dc0*/  LEA.HI.X.SX32 R6, R7, R0.reuse, 0x1, P4 ;  /* 0x0000000007067211 */ /* 0x080fe200020f0eff */
[----:B------:R-:W-:Y:S01]  /*1dd0*/  IMAD R18, R18, c[0x0][0x184], RZ ;  /* 0x0000610012127a24 */ /* 0x000fe200078e02ff */
[-C--:B------:R-:W-:Y:S01]  /*1de0*/  LEA.HI.X.SX32 R5, R5, R0.reuse, 0x1, P3 ;  /* 0x0000000005057211 */ /* 0x080fe200018f0eff */
[----:B------:R0:W-:Y:S01]  /*1df0*/  STL [R1+0xce8], R14 ;  /* 0x000ce80e01007387 */ /* 0x0001e20000100800 */
[----:B------:R-:W-:Y:S01]  /*1e00*/  IMAD.MOV.U32 R25, RZ, RZ, c[0x0][0x188] ;  /* 0x00006200ff197624 */ /* 0x000fe200078e00ff */
[----:B------:R-:W-:Y:S01]  /*1e10*/  LEA.HI.X.SX32 R3, R3, R0, 0x1, P6 ;  /* 0x0000000003037211 */ /* 0x000fe200030f0eff */
[----:B------:R-:W-:Y:S01]  /*1e20*/  IMAD R20, R20, c[0x0][0x184], RZ ;  /* 0x0000610014147a24 */ /* 0x000fe200078e02ff */
[----:B------:R-:W-:Y:S01]  /*1e30*/  STL [R1+0xd08], R9 ;  /* 0x000d080901007387 */ /* 0x000fe20000100800 */
[----:B------:R-:W-:-:S03]  /*1e40*/  IMAD R22, R22, c[0x0][0x184], RZ ;  /* 0x0000610016167a24 */ /* 0x000fc600078e02ff */
[----:B------:R-:W-:Y:S01]  /*1e50*/  STL [R1+0xd04], R8 ;  /* 0x000d040801007387 */ /* 0x000fe20000100800 */
[--C-:B------:R-:W-:Y:S01]  /*1e60*/  IMAD.MOV.U32 R10, RZ, RZ, R12.reuse ;  /* 0x000000ffff0a7224 */ /* 0x100fe200078e000c */
[----:B------:R-:W-:Y:S02]  /*1e70*/  LEA R16, P1, R18, c[0x0][0x160], 0x1 ;  /* 0x0000580012107a11 */ /* 0x000fe400078208ff */
[----:B------:R-:W-:Y:S01]  /*1e80*/  STL [R1+0xcec], R6 ;  /* 0x000cec0601007387 */ /* 0x000fe20000100800 */
[----:B------:R-:W-:Y:S02]  /*1e90*/  IMAD R24, R25, 0x3f, RZ ;  /* 0x0000003f19187824 */ /* 0x000fe400078e02ff */
[----:B------:R-:W-:Y:S01]  /*1ea0*/  IMAD.MOV.U32 R10, RZ, RZ, R12 ;  /* 0x000000ffff0a7224 */ /* 0x000fe200078e000c */
[----:B------:R-:W-:Y:S01]  /*1eb0*/  STL [R1+0x1e4], R11 ;  /* 0x0001e40b01007387 */ /* 0x000fe20000100800 */
[----:B0-----:R-:W-:-:S03]  /*1ec0*/  LEA R14, P2, R20, c[0x0][0x160], 0x1 ;  /* 0x00005800140e7a11 */ /* 0x001fc600078408ff */
[----:B------:R0:W-:Y:S01]  /*1ed0*/  STL [R1+0xcf0], R5 ;  /* 0x000cf00501007387 */ /* 0x0001e20000100800 */
[----:B------:R-:W-:-:S03]  /*1ee0*/  LEA.HI.X.SX32 R17, R18, c[0x0][0x164], 0x1, P1 ;  /* 0x0000590012117a11 */ /* 0x000fc600008f0eff */
[----:B------:R1:W-:Y:S01]  /*1ef0*/  STL [R1+0xcf4], R3 ;  /* 0x000cf40301007387 */ /* 0x0003e20000100800 */
[----:B------:R-:W-:Y:S02]  /*1f00*/  LEA.HI.X.SX32 R15, R20, c[0x0][0x164], 0x1, P2 ;  /* 0x00005900140f7a11 */ /* 0x000fe400010f0eff */
[-C--:B0-----:R-:W-:Y:S02]  /*1f10*/  LEA.HI.X.SX32 R5, R2, R0.reuse, 0x1, P5 ;  /* 0x0000000002057211 */ /* 0x081fe400028f0eff */
[----:B------:R-:W-:Y:S02]  /*1f20*/  LEA.HI.X.SX32 R0, R4, R0, 0x1, P0 ;  /* 0x0000000004007211 */ /* 0x000fe400000f0eff */
[----:B------:R-:W-:Y:S01]  /*1f30*/  LEA R12, P0, R22, c[0x0][0x160], 0x1 ;  /* 0x00005800160c7a11 */ /* 0x000fe200078008ff */
[----:B-1----:R-:W-:Y:S01]  /*1f40*/  IMAD.WIDE R2, R24, 0x2, R10 ;  /* 0x0000000218027825 */ /* 0x002fe200078e020a */
[----:B------:R0:W-:Y:S02]  /*1f50*/  STL [R1+0xd00], R5 ;  /* 0x000d000501007387 */ /* 0x0001e40000100800 */
[----:B------:R-:W-:-:S02]  /*1f60*/  LEA.HI.X.SX32 R13, R22, c[0x0][0x164], 0x1, P0 ;  /* 0x00005900160d7a11 */ /* 0x000fc400000f0eff */
[----:B------:R1:W-:Y:S01]  /*1f70*/  STL [R1+0xcf8], R0 ;  /* 0x000cf80001007387 */ /* 0x0003e20000100800 */
[----:B------:R-:W-:-:S03]  /*1f80*/  IMAD.WIDE R6, R24, 0x2, R14 ;  /* 0x0000000218067825 */ /* 0x000fc600078e020e */
[----:B------:R-:W-:Y:S01]  /*1f90*/  STL [R1+0xcfc], R2 ;  /* 0x000cfc0201007387 */ /* 0x000fe20000100800 */
[----:B0-----:R-:W-:-:S03]  /*1fa0*/  IMAD.WIDE R4, R24, 0x2, R16 ;  /* 0x0000000218047825 */ /* 0x001fc600078e0210 */
[----:B------:R0:W-:Y:S01]  /*1fb0*/  STL [R1+0xcc0], R3 ;  /* 0x000cc00301007387 */ /* 0x0001e20000100800 */
[----:B------:R-:W-:-:S03]  /*1fc0*/  IMAD.MOV.U32 R18, RZ, RZ, R10 ;  /* 0x000000ffff127224 */ /* 0x000fc600078e000a */
[----:B------:R-:W-:Y:S01]  /*1fd0*/  STL.64 [R1+0x1e8], R16 ;  /* 0x0001e81001007387 */ /* 0x000fe20000100a00 */
[----:B------:R-:W-:Y:S02]  /*1fe0*/  IMAD.MOV.U32 R19, RZ, RZ, R11 ;  /* 0x000000ffff137224 */ /* 0x000fe400078e000b */
[----:B-1----:R-:W-:Y:S01]  /*1ff0*/  IMAD R0, R25, 0x3e, RZ ;  /* 0x0000003e19007824 */ /* 0x002fe200078e02ff */
[----:B------:R-:W-:Y:S01]  /*2000*/  STL.64 [R1+0x1f8], R12 ;  /* 0x0001f80c01007387 */ /* 0x000fe20000100a00 */
[----:B0-----:R-:W-:-:S03]  /*2010*/  IMAD.WIDE R2, R24, 0x2, R12 ;  /* 0x0000000218027825 */ /* 0x001fc600078e020c */
[----:B------:R-:W-:Y:S04]  /*2020*/  STL.64 [R1+0x1f0], R14 ;  /* 0x0001f00e01007387 */ /* 0x000fe80000100a00 */
[----:B------:R-:W-:Y:S04]  /*2030*/  STL [R1+0xcc4], R4 ;  /* 0x000cc40401007387 */ /* 0x000fe80000100800 */
[----:B------:R0:W-:Y:S04]  /*2040*/  STL [R1+0xcb0], R5 ;  /* 0x000cb00501007387 */ /* 0x0001e80000100800 */
[----:B------:R-:W-:Y:S04]  /*2050*/  STL [R1+0xcb4], R6 ;  /* 0x000cb40601007387 */ /* 0x000fe80000100800 */
[----:B------:R1:W-:Y:S01]  /*2060*/  STL [R1+0xc98], R7 ;  /* 0x000c980701007387 */ /* 0x0003e20000100800 */
[----:B0-----:R-:W-:-:S03]  /*2070*/  IMAD.WIDE R4, R0, 0x2, R18 ;  /* 0x0000000200047825 */ /* 0x001fc600078e0212 */
[----:B------:R-:W-:Y:S04]  /*2080*/  STL [R1+0xcac], R2 ;  /* 0x000cac0201007387 */ /* 0x000fe80000100800 */
[----:B------:R0:W-:Y:S01]  /*2090*/  STL [R1+0xca4], R3 ;  /* 0x000ca40301007387 */ /* 0x0001e20000100800 */
[----:B-1----:R-:W-:-:S03]  /*20a0*/  IMAD.WIDE R6, R0, 0x2, R14 ;  /* 0x0000000200067825 */ /* 0x002fc600078e020e */
[----:B------:R-:W-:Y:S01]  /*20b0*/  STL [R1+0xca8], R4 ;  /* 0x000ca80401007387 */ /* 0x000fe20000100800 */
[----:B------:R-:W-:Y:S02]  /*20c0*/  IMAD R8, R25, 0x3d, RZ ;  /* 0x0000003d19087824 */ /* 0x000fe400078e02ff */
[C---:B0-----:R-:W-:Y:S01]  /*20d0*/  IMAD.WIDE R2, R0.reuse, 0x2, R16 ;  /* 0x0000000200027825 */ /* 0x041fe200078e0210 */
[----:B------:R0:W-:Y:S04]  /*20e0*/  STL [R1+0xc9c], R5 ;  /* 0x000c9c0501007387 */ /* 0x0001e80000100800 */
[----:B------:R-:W-:Y:S04]  /*20f0*/  STL [R1+0xca0], R2 ;  /* 0x000ca00201007387 */ /* 0x000fe80000100800 */
[----:B------:R1:W-:Y:S01]  /*2100*/  STL [R1+0xc90], R3 ;  /* 0x000c900301007387 */ /* 0x0003e20000100800 */
[----:B0-----:R-:W-:-:S03]  /*2110*/  IMAD.WIDE R4, R0, 0x2, R12 ;  /* 0x0000000200047825 */ /* 0x001fc600078e020c */
[----:B------:R-:W-:Y:S04]  /*2120*/  STL [R1+0xc94], R6 ;  /* 0x000c940601007387 */ /* 0x000fe80000100800 */
[----:B------:R0:W-:Y:S01]  /*2130*/  STL [R1+0xc78], R7 ;  /* 0x000c780701007387 */ /* 0x0001e20000100800 */
[----:B-1----:R-:W-:-:S03]  /*2140*/  IMAD.WIDE R2, R8, 0x2, R18 ;  /* 0x0000000208027825 */ /* 0x002fc600078e0212 */
[----:B------:R-:W-:Y:S04]  /*2150*/  STL [R1+0xc8c], R4 ;  /* 0x000c8c0401007387 */ /* 0x000fe80000100800 */
[----:B------:R1:W-:Y:S01]  /*2160*/  STL [R1+0xc84], R5 ;  /* 0x000c840501007387 */ /* 0x0003e20000100800 */
[----:B0-----:R-:W-:-:S03]  /*2170*/  IMAD.WIDE R6, R8, 0x2, R14 ;  /* 0x0000000208067825 */ /* 0x001fc600078e020e */
[----:B------:R-:W-:Y:S01]  /*2180*/  STL [R1+0xc88], R2 ;  /* 0x000c880201007387 */ /* 0x000fe20000100800 */
[----:B------:R-:W-:Y:S02]  /*2190*/  IMAD R0, R25, 0x3c, RZ ;  /* 0x0000003c19007824 */ /* 0x000fe400078e02ff */
[C---:B-1----:R-:W-:Y:S01]  /*21a0*/  IMAD.WIDE R4, R8.reuse, 0x2, R16 ;  /* 0x0000000208047825 */ /* 0x042fe200078e0210 */
        /* <DEDUP_REMOVED lines=63> */
[----:B-1----:R-:W-:-:S03]  /*25a0*/  IMAD.WIDE R2, R0, 0x2, R16 ;  /* 0x0000000200027825 */ /* 0x002fc600078e0210 */
[----:B------:R0:W-:Y:S01]  /*25b0*/  STL [R1+0xbdc], R5 ;  /* 0x000bdc0501007387 */ /* 0x0001e20000100800 */
[----:B------:R-:W-:-:S03]  /*25c0*/  IMAD R8, R25, 0x37, RZ ;  /* 0x0000003719087824 */ /* 0x000fc600078e02ff */
        /* <DEDUP_REMOVED lines=8> */
[----:B------:R-:W-:Y:S02]  /*2650*/  IMAD R0, R25, 0x36, RZ ;  /* 0x0000003619007824 */ /* 0x000fe400078e02ff */
[C---:B0-----:R-:W-:Y:S01]  /*2660*/  IMAD.WIDE R6, R8.reuse, 0x2, R14 ;  /* 0x0000000208067825 */ /* 0x041fe200078e020e */
[----:B------:R-:W-:Y:S03]  /*2670*/  STL [R1+0xbc8], R2 ;  /* 0x000bc80201007387 */ /* 0x000fe60000100800 */
        /* <DEDUP_REMOVED lines=10> */
[----:B------:R-:W-:-:S03]  /*2720*/  IMAD R10, R25, 0x35, RZ ;  /* 0x00000035190a7824 */ /* 0x000fc600078e02ff */
[----:B------:R-:W-:Y:S01]  /*2730*/  STL [R1+0xba8], R4 ;  /* 0x000ba80401007387 */ /* 0x000fe20000100800 */
[----:B0-----:R-:W-:-:S03]  /*2740*/  IMAD.WIDE R6, R0, 0x2, R12 ;  /* 0x0000000200067825 */ /* 0x001fc600078e020c */
[----:B------:R0:W-:Y:S01]  /*2750*/  STL [R1+0x4e8], R5 ;  /* 0x0004e80501007387 */ /* 0x0001e20000100800 */
[----:B-1----:R-:W-:-:S04]  /*2760*/  IMAD.WIDE R2, R0, 0x2, R16 ;  /* 0x0000000200027825 */ /* 0x002fc800078e0210 */
[----:B------:R-:W-:Y:S01]  /*2770*/  IMAD.WIDE R8, R10, 0x2, R18 ;  /* 0x000000020a087825 */ /* 0x000fe200078e0212 */
[----:B------:R-:W-:Y:S03]  /*2780*/  STL [R1+0xba0], R2 ;  /* 0x000ba00201007387 */ /* 0x000fe60000100800 */
[----:B0-----:R-:W-:Y:S01]  /*2790*/  IMAD.WIDE R4, R0, 0x2, R14 ;  /* 0x0000000200047825 */ /* 0x001fe200078e020e */
[----:B------:R0:W-:Y:S04]  /*27a0*/  STL [R1+0x4ec], R3 ;  /* 0x0004ec0301007387 */ /* 0x0001e80000100800 */
[----:B------:R-:W-:Y:S01]  /*27b0*/  STL [R1+0x4f4], R4 ;  /* 0x0004f40401007387 */ /* 0x000fe20000100800 */
[----:B------:R-:W-:-:S03]  /*27c0*/  IMAD R0, R25, 0x34, RZ ;  /* 0x0000003419007824 */ /* 0x000fc600078e02ff */
        /* <DEDUP_REMOVED lines=8> */
[----:B------:R-:W-:Y:S04]  /*2850*/  STL [R1+0x50c], R2 ;  /* 0x00050c0201007387 */ /* 0x000fe80000100800 */
[----:B------:R0:W-:Y:S01]  /*2860*/  STL [R1+0x508], R3 ;  /* 0x0005080301007387 */ /* 0x0001e20000100800 */
[----:B-1----:R-:W-:-:S03]  /*2870*/  IMAD.WIDE R8, R0, 0x2, R18 ;  /* 0x0000000200087825 */ /* 0x002fc600078e0212 */
        /* <DEDUP_REMOVED lines=248> */
[----:B------:R-:W-:-:S03]  /*3800*/  IMAD.SHL.U32 R0, R25, 0x20, RZ ;  /* 0x0000002019007824 */ /* 0x000fc600078e00ff */
        /* <DEDUP_REMOVED lines=394> */
[----:B------:R1:W-:Y:S04]  /*50b0*/  STL [R1+0xb44], R8 ;  /* 0x000b440801007387 */ /* 0x0003e80000100800 */
[----:B------:R-:W-:Y:S01]  /*50c0*/  STL [R1+0xb40], R9 ;  /* 0x000b400901007387 */ /* 0x000fe20000100800 */
[----:B0-----:R-:W-:-:S03]  /*50d0*/  IMAD.WIDE R6, R10, 0x2, R12 ;  /* 0x000000020a067825 */ /* 0x001fc600078e020c */
[----:B------:R-:W-:Y:S01]  /*50e0*/  STL [R1+0xb4c], R2 ;  /* 0x000b4c0201007387 */ /* 0x000fe20000100800 */
[----:B-1----:R-:W-:-:S03]  /*50f0*/  IMAD.SHL.U32 R8, R25, 0x2, RZ ;  /* 0x0000000219087824 */ /* 0x002fc600078e00ff */
        /* <DEDUP_REMOVED lines=11> */
[----:B------:R-:W-:-:S03]  /*51b0*/  IMAD.WIDE R8, R8, 0x2, R12 ;  /* 0x0000000208087825 */ /* 0x000fc600078e020c */
[----:B------:R0:W-:Y:S01]  /*51c0*/  STL [R1+0xb68], R5 ;  /* 0x000b680501007387 */ /* 0x0001e20000100800 */
[----:B-1----:R-:W-:-:S03]  /*51d0*/  IMAD.WIDE R2, R25, 0x2, R18 ;  /* 0x0000000219027825 */ /* 0x002fc600078e0212 */
[----:B------:R-:W-:Y:S04]  /*51e0*/  STL [R1+0xb74], R6 ;  /* 0x000b740601007387 */ /* 0x000fe80000100800 */
[----:B------:R1:W-:Y:S01]  /*51f0*/  STL [R1+0xb70], R7 ;  /* 0x000b700701007387 */ /* 0x0003e20000100800 */
[----:B0-----:R-:W-:-:S03]  /*5200*/  IMAD.WIDE R4, R25, 0x2, R16 ;  /* 0x0000000219047825 */ /* 0x001fc600078e0210 */
[----:B------:R-:W-:Y:S04]  /*5210*/  STL [R1+0xb7c], R8 ;  /* 0x000b7c0801007387 */ /* 0x000fe80000100800 */
[----:B------:R-:W-:Y:S01]  /*5220*/  STL [R1+0xb78], R9 ;  /* 0x000b780901007387 */ /* 0x000fe20000100800 */
[----:B-1----:R-:W-:-:S03]  /*5230*/  IMAD.WIDE R6, R25, 0x2, R14 ;  /* 0x0000000219067825 */ /* 0x002fc600078e020e */
[----:B------:R-:W-:Y:S04]  /*5240*/  STL [R1+0xb84], R2 ;  /* 0x000b840201007387 */ /* 0x000fe80000100800 */
[----:B------:R0:W-:Y:S04]  /*5250*/  STL [R1+0xb80], R3 ;  /* 0x000b800301007387 */ /* 0x0001e80000100800 */
[----:B------:R-:W-:Y:S04]  /*5260*/  STL [R1+0xb8c], R4 ;  /* 0x000b8c0401007387 */ /* 0x000fe80000100800 */
[----:B------:R-:W-:Y:S01]  /*5270*/  STL [R1+0xb88], R5 ;  /* 0x000b880501007387 */ /* 0x000fe20000100800 */
[----:B0-----:R-:W-:-:S03]  /*5280*/  IMAD.WIDE R2, R25, 0x2, R12 ;  /* 0x0000000219027825 */ /* 0x001fc600078e020c */
[----:B------:R-:W-:Y:S04]  /*5290*/  STL [R1+0xb94], R6 ;  /* 0x000b940601007387 */ /* 0x000fe80000100800 */
[----:B------:R-:W-:Y:S04]  /*52a0*/  STL [R1+0xb90], R7 ;  /* 0x000b900701007387 */ /* 0x000fe80000100800 */
[----:B------:R0:W-:Y:S04]  /*52b0*/  STL [R1+0xb9c], R2 ;  /* 0x000b9c0201007387 */ /* 0x0001e80000100800 */
[----:B------:R1:W-:Y:S04]  /*52c0*/  STL [R1+0xb98], R3 ;  /* 0x000b980301007387 */ /* 0x0003e80000100800 */
[----:B------:R2:W-:Y:S04]  /*52d0*/  STL [R1+0x4c8], RZ ;  /* 0x0004c8ff01007387 */ /* 0x0005e80000100800 */
        /* <DEDUP_REMOVED lines=63> */
[----:B------:R2:W-:Y:S01]  /*56d0*/  STL [R1+0xac], RZ ;  /* 0x0000acff01007387 */ /* 0x0005e20000100800 */
[----:B------:R-:W-:Y:S01]  /*56e0*/  IMAD.SHL.U32 R25, R25, 0x40, RZ ;  /* 0x0000004019197824 */ /* 0x000fe200078e00ff */
[----:B------:R-:W-:Y:S01]  /*56f0*/  ULDC UR4, c[0x0][0x18c] ;  /* 0x0000630000047ab9 */ /* 0x000fe20000000800 */
[----:B0-----:R-:W-:Y:S01]  /*5700*/  IMAD.SHL.U32 R2, R27, 0x2, RZ ;  /* 0x000000021b027824 */ /* 0x001fe200078e00ff */
[----:B------:R-:W-:-:S02]  /*5710*/  USHF.R.S32.HI UR5, URZ, 0x1f, UR6 ;  /* 0x0000001f3f057899 */ /* 0x000fc40008011406 */
[----:B------:R-:W-:Y:S01]  /*5720*/  USHF.L.U32 UR4, UR4, 0x6, URZ ;  /* 0x0000000604047899 */ /* 0x000fe2000800063f */
[----:B------:R-:W-:Y:S01]  /*5730*/  SHF.R.S32.HI R0, RZ, 0x1f, R25 ;  /* 0x0000001fff007819 */ /* 0x000fe20000011419 */
[----:B------:R-:W-:Y:S01]  /*5740*/  ULEA.HI UR5, UR5, UR6, URZ, 0x6 ;  /* 0x0000000605057291 */ /* 0x000fe2000f8f303f */
[C---:B------:R-:W-:Y:S01]  /*5750*/  LOP3.LUT R5, R2.reuse, 0x10, RZ, 0x3c, !PT ;  /* 0x0000001002057812 */ /* 0x040fe200078e3cff */
[----:B------:R-:W-:Y:S01]  /*5760*/  USHF.R.S32.HI UR6, URZ, 0x1f, UR4 ;  /* 0x0000001f3f067899 */ /* 0x000fe20008011404 */
[C---:B------:R-:W-:Y:S02]  /*5770*/  LOP3.LUT R4, R2.reuse, 0x20, RZ, 0x3c, !PT ;  /* 0x0000002002047812 */ /* 0x040fe400078e3cff */
[C---:B-1----:R-:W-:Y:S01]  /*5780*/  LOP3.LUT R3, R2.reuse, 0x30, RZ, 0x3c, !PT ;  /* 0x0000003002037812 */ /* 0x042fe200078e3cff */
[----:B------:R-:W-:Y:S01]  /*5790*/  IMAD.SHL.U32 R28, R25, 0x2, RZ ;  /* 0x00000002191c7824 */ /* 0x000fe200078e00ff */
[C---:B------:R-:W-:Y:S02]  /*57a0*/  LOP3.LUT R5, R2.reuse, 0x40, RZ, 0x3c, !PT ;  /* 0x0000004002057812 */ /* 0x040fe400078e3cff */
[----:B------:R-:W-:-:S02]  /*57b0*/  LOP3.LUT R4, R2, 0x50, RZ, 0x3c, !PT ;  /* 0x0000005002047812 */ /* 0x000fc400078e3cff */
[C---:B------:R-:W-:Y:S02]  /*57c0*/  LOP3.LUT R3, R2.reuse, 0x60, RZ, 0x3c, !PT ;  /* 0x0000006002037812 */ /* 0x040fe400078e3cff */
[----:B------:R-:W-:Y:S02]  /*57d0*/  SHF.L.U64.HI R0, R25, 0x1, R0 ;  /* 0x0000000119007819 */ /* 0x000fe40000010200 */
[----:B------:R-:W-:Y:S02]  /*57e0*/  LOP3.LUT R5, R2, 0x70, RZ, 0x3c, !PT ;  /* 0x0000007002057812 */ /* 0x000fe400078e3cff */
[----:B------:R-:W-:Y:S02]  /*57f0*/  LOP3.LUT R4, R26, 0x40, RZ, 0x3c, !PT ;  /* 0x000000401a047812 */ /* 0x000fe400078e3cff */
[----:B------:R-:W-:Y:S01]  /*5800*/  LOP3.LUT R3, R29, 0x40, RZ, 0x3c, !PT ;  /* 0x000000401d037812 */ /* 0x000fe200078e3cff */
[----:B------:R-:W-:Y:S02]  /*5810*/  USHF.L.U32 UR10, UR4, 0x1, URZ ;  /* 0x00000001040a7899 */ /* 0x000fe4000800063f */
[----:B------:R-:W-:-:S02]  /*5820*/  USHF.R.S32.HI UR5, URZ, 0x6, UR5 ;  /* 0x000000063f057899 */ /* 0x000fc40008011405 */
[----:B--2---:R-:W-:Y:S02]  /*5830*/  USHF.L.U64.HI UR6, UR4, 0x1, UR6 ;  /* 0x0000000104067899 */ /* 0x004fe40008010206 */
.L_x_2:
[----:B------:R-:W2:Y:S01]  /*5840*/  LDL.64 R6, [R1+0x1f8] ;  /* 0x0001f80001067983 */ /* 0x000ea20000100a00 */
[----:B0-----:R-:W-:-:S03]  /*5850*/  IMAD.MOV.U32 R4, RZ, RZ, c[0x0][0x180] ;  /* 0x00006000ff047624 */ /* 0x001fc600078e00ff */
[----:B--2---:R0:W-:Y:S04]  /*5860*/  STL [R1+0x1750], R7 ;  /* 0x0017500701007387 */ /* 0x0041e80000100800 */
[----:B0-----:R-:W2:Y:S04]  /*5870*/  LDL R7, [R1+0x4c8] ;  /* 0x0004c80001077983 */ /* 0x001ea80000100800 */
[----:B------:R-:W-:Y:S04]  /*5880*/  STL [R1+0x1448], R13 ;  /* 0x0014480d01007387 */ /* 0x000fe80000100800 */
        /* <DEDUP_REMOVED lines=73> */
[----:B------:R-:W-:Y:S01]  /*5d20*/  STL [R1+0x1698], R13 ;  /* 0x0016980d01007387 */ /* 0x000fe20000100800 */
[----:B--2---:R-:W-:-:S03]  /*5d30*/  IMAD R4, R7, -0x40, R4 ;  /* 0xffffffc007047824 */ /* 0x004fc600078e0204 */
        /* <DEDUP_REMOVED lines=119> */
[----:B------:R0:W-:Y:S04]  /*64b0*/  STL [R1+0x174c], R12 ;  /* 0x00174c0c01007387 */ /* 0x0001e80000100800 */
[----:B------:R-:W-:Y:S04]  /*64c0*/  STL [R1+0x1440], R28 ;  /* 0x0014401c01007387 */ /* 0x000fe80000100800 */
[----:B------:R-:W-:Y:S04]  /*64d0*/  STL [R1+0x143c], R2 ;  /* 0x00143c0201007387 */ /* 0x000fe80000100800 */
[----:B-----5:R-:W-:Y:S04]  /*64e0*/  STL [R1+0x1438], R23 ;  /* 0x0014381701007387 */ /* 0x020fe80000100800 */
        /* <DEDUP_REMOVED lines=21> */
[----:B------:R-:W2:Y:S01]  /*6640*/  LDL.LU R7, [R1+0x1750] ;  /* 0x0017500001077983 */ /* 0x000ea20000300800 */
[----:B------:R-:W-:-:S02]  /*6650*/  ISETP.GT.AND P0, PT, R4, RZ, PT ;  /* 0x000000ff0400720c */ /* 0x000fc40003f04270 */
[----:B0-----:R-:W-:Y:S02]  /*6660*/  PRMT R12, RZ, 0x7610, R12 ;  /* 0x00007610ff0c7816 */ /* 0x001fe4000000000c */
[----:B------:R-:W-:Y:S02]  /*6670*/  PRMT R13, RZ, 0x7610, R13 ;  /* 0x00007610ff0d7816 */ /* 0x000fe4000000000d */
[----:B------:R-:W-:-:S07]  /*6680*/  ISETP.GT.AND P1, PT, R4, 0x1, PT ;  /* 0x000000010400780c */ /* 0x000fce0003f24270 */
[----:B--2---:R-:W2:Y:S04]  /*6690*/  @P0 LDG.E.U16 R12, [R6.64] ;  /* 0x00000008060c0981 */ /* 0x004ea8000c1e1500 */
[----:B--2---:R0:W-:Y:S04]  /*66a0*/  STL [R1+0x4c4], R12 ;  /* 0x0004c40c01007387 */ /* 0x0041e80000100800 */
[----:B0-----:R-:W2:Y:S04]  /*66b0*/  LDL.LU R12, [R1+0x174c] ;  /* 0x00174c00010c7983 */ /* 0x001ea80000300800 */
[----:B------:R-:W3:Y:S01]  /*66c0*/  LDL.64 R6, [R1+0x1f0] ;  /* 0x0001f00001067983 */ /* 0x000ee20000100a00 */
[----:B--2---:R-:W-:-:S03]  /*66d0*/  PRMT R12, RZ, 0x7610, R12 ;  /* 0x00007610ff0c7816 */ /* 0x004fc6000000000c */
[----:B---3--:R-:W2:Y:S04]  /*66e0*/  @P0 LDG.E.U16 R13, [R6.64] ;  /* 0x00000008060d0981 */ /* 0x008ea8000c1e1500 */
        /* <DEDUP_REMOVED lines=12> */
[----:B------:R-:W3:Y:S04]  /*67b0*/  LDL R6, [R1+0xb98] ;  /* 0x000b980001067983 */ /* 0x000ee80000100800 */
[----:B------:R-:W3:Y:S01]  /*67c0*/  LDL R7, [R1+0xb9c] ;  /* 0x000b9c0001077983 */ /* 0x000ee20000100800 */
[----:B------:R-:W-:-:S02]  /*67d0*/  ISETP.GT.AND P0, PT, R4, 0x2, PT ;  /* 0x000000020400780c */ /* 0x000fc40003f04270 */
[----:B--2---:R-:W-:Y:S02]  /*67e0*/  PRMT R13, RZ, 0x7610, R13 ;  /* 0x00007610ff0d7816 */ /* 0x004fe4000000000d */
[----:B---3--:R-:W-:-:S04]  /*67f0*/  @P1 LOP3.LUT R7, R7, R6, RZ, 0x3c, !PT ;  /* 0x0000000607071212 */ /* 0x008fc800078e3cff */
[----:B------:R-:W-:-:S04]  /*6800*/  @P1 LOP3.LUT R6, R7, R6, RZ, 0x3c, !PT ;  /* 0x0000000607061212 */ /* 0x000fc800078e3cff */
[----:B------:R-:W-:-:S05]  /*6810*/  @P1 LOP3.LUT R7, R7, R6, RZ, 0x3c, !PT ;  /* 0x0000000607071212 */ /* 0x000fca00078e3cff */
[----:B------:R-:W2:Y:S04]  /*6820*/  @P1 LDG.E.U16 R12, [R6.64] ;  /* 0x00000008060c1981 */ /* 0x000ea8000c1e1500 */
[----:B--2---:R0:W-:Y:S04]  /*6830*/  STL [R1+0x4b4], R12 ;  /* 0x0004b40c01007387 */ /* 0x0041e80000100800 */
[----:B0-----:R-:W2:Y:S04]  /*6840*/  LDL.LU R12, [R1+0x173c] ;  /* 0x00173c00010c7983 */ /* 0x001ea80000300800 */
[----:B------:R-:W3:Y:S04]  /*6850*/  LDL R6, [R1+0xb90] ;  /* 0x000b900001067983 */ /* 0x000ee80000100800 */
[----:B------:R-:W3:Y:S01]  /*6860*/  LDL R7, [R1+0xb94] ;  /* 0x000b940001077983 */ /* 0x000ee20000100800 */
[----:B--2---:R-:W-:-:S02]  /*6870*/  PRMT R12, RZ, 0x7610, R12 ;  /* 0x00007610ff0c7816 */ /* 0x004fc4000000000c */
        /* <DEDUP_REMOVED lines=1402> */
[----:B0-----:R-:W2:Y:S01]  /*c020*/  LDL.LU R12, [R1+0x14dc] ;  /* 0x0014dc00010c7983 */ /* 0x001ea20000300800 */
[----:B------:R-:W3:Y:S02]  /*c030*/  LDL R6, [R1+0x6d0] ;  /* 0x0006d00001067983 */ /* 0x000ee40000100800 */
[----:B------:R-:W3:Y:S01]  /*c040*/  LDL R7, [R1+0x6d4] ;  /* 0x0006d40001077983 */ /* 0x000ee20000100800 */
[----:B--2---:R-:W-:-:S02]  /*c050*/  PRMT R12, RZ, 0x7610, R12 ;  /* 0x00007610ff0c7816 */ /* 0x004fc4000000000c */
        /* <DEDUP_REMOVED lines=341> */
[----:B------:R-:W-:-:S02]  /*d5b0*/  PRMT R28, RZ, 0x7610, R28 ;  /* 0x00007610ff1c7816 */ /* 0x000fc4000000001c */
[----:B---3--:R-:W-:-:S04]  /*d5c0*/  @P1 LOP3.LUT R7, R7, R6, RZ, 0x3c, !PT ;  /* 0x0000000607071212 */ /* 0x008fc800078e3cff */
[----:B------:R-:W-:-:S04]  /*d5d0*/  @P1 LOP3.LUT R6, R7, R6, RZ, 0x3c, !PT ;  /* 0x0000000607061212 */ /* 0x000fc800078e3cff */
[----:B------:R-:W-:-:S05]  /*d5e0*/  @P1 LOP3.LUT R7, R7, R6, RZ, 0x3c, !PT ;  /* 0x0000000607071212 */ /* 0x000fca00078e3cff */
[----:B------:R-:W3:Y:S04]  /*d5f0*/  @P1 LDG.E.U16 R12, [R6.64] ;  /* 0x00000008060c1981 */ /* 0x000ee8000c1e1500 */
[----:B---3--:R0:W-:Y:S04]  /*d600*/  STL [R1+0xbc], R12 ;  /* 0x0000bc0c01007387 */ /* 0x0081e80000100800 */
[----:B0-----:R-:W3:Y:S01]  /*d610*/  LDL.LU R12, [R1+0x1444] ;  /* 0x00144400010c7983 */ /* 0x001ee20000300800 */
[----:B------:R-:W4:Y:S02]  /*d620*/  LDL R6, [R1+0x598] ;  /* 0x0005980001067983 */ /* 0x000f240000100800 */
[----:B------:R-:W4:Y:S01]  /*d630*/  LDL R7, [R1+0x59c] ;  /* 0x00059c0001077983 */ /* 0x000f220000100800 */
[----:B------:R-:W-:-:S02]  /*d640*/  PRMT R2, RZ, 0x7610, R2 ;  /* 0x00007610ff027816 */ /* 0x000fc40000000002 */
[----:B------:R-:W-:Y:S02]  /*d650*/  PRMT R23, RZ, 0x7610, R23 ;  /* 0x00007610ff177816 */ /* 0x000fe40000000017 */
[----:B------:R-:W-:Y:S02]  /*d660*/  PRMT R22, RZ, 0x7610, R22 ;  /* 0x00007610ff167816 */ /* 0x000fe40000000016 */
[----:B------:R-:W-:Y:S02]  /*d670*/  ISETP.GT.AND P1, PT, R4, 0x32, PT ;  /* 0x000000320400780c */ /* 0x000fe40003f24270 */
[----:B----4-:R-:W-:-:S04]  /*d680*/  @P2 LOP3.LUT R7, R7, R6, RZ, 0x3c, !PT ;  /* 0x0000000607072212 */ /* 0x010fc800078e3cff */
[----:B------:R-:W-:-:S04]  /*d690*/  @P2 LOP3.LUT R6, R7, R6, RZ, 0x3c, !PT ;  /* 0x0000000607062212 */ /* 0x000fc800078e3cff */
[----:B------:R-:W-:-:S05]  /*d6a0*/  @P2 LOP3.LUT R7, R7, R6, RZ, 0x3c, !PT ;  /* 0x0000000607072212 */ /* 0x000fca00078e3cff */
[----:B------:R-:W4:Y:S04]  /*d6b0*/  @P2 LDG.E.U16 R28, [R6.64] ;  /* 0x00000008061c2981 */ /* 0x000f28000c1e1500 */
[----:B----4-:R0:W-:Y:S04]  /*d6c0*/  STL [R1+0xb8], R28 ;  /* 0x0000b81c01007387 */ /* 0x0101e80000100800 */
[----:B0-----:R-:W4:Y:S01]  /*d6d0*/  LDL.LU R28, [R1+0x1440] ;  /* 0x00144000011c7983 */ /* 0x001f220000300800 */
[----:B------:R-:W2:Y:S02]  /*d6e0*/  LDL R6, [R1+0x590] ;  /* 0x0005900001067983 */ /* 0x000ea40000100800 */
[----:B------:R-:W2:Y:S02]  /*d6f0*/  LDL R7, [R1+0x594] ;  /* 0x0005940001077983 */ /* 0x000ea40000100800 */
[----:B--2---:R-:W-:-:S04]  /*d700*/  @P2 LOP3.LUT R7, R7, R6, RZ, 0x3c, !PT ;  /* 0x0000000607072212 */ /* 0x004fc800078e3cff */
[----:B------:R-:W-:-:S04]  /*d710*/  @P2 LOP3.LUT R6, R7, R6, RZ, 0x3c, !PT ;  /* 0x0000000607062212 */ /* 0x000fc800078e3cff */
[----:B------:R-:W-:-:S05]  /*d720*/  @P2 LOP3.LUT R7, R7, R6, RZ, 0x3c, !PT ;  /* 0x0000000607072212 */ /* 0x000fca00078e3cff */
[----:B------:R-:W2:Y:S04]  /*d730*/  @P2 LDG.E.U16 R2, [R6.64] ;  /* 0x0000000806022981 */ /* 0x000ea8000c1e1500 */
[----:B--2---:R0:W-:Y:S04]  /*d740*/  STL [R1+0xb4], R2 ;  /* 0x0000b40201007387 */ /* 0x0041e80000100800 */
[----:B0-----:R-:W2:Y:S01]  /*d750*/  LDL.LU R2, [R1+0x143c] ;  /* 0x00143c0001027983 */ /* 0x001ea20000300800 */
        /* <DEDUP_REMOVED lines=9> */
[----:B------:R-:W2:Y:S01]  /*d7f0*/  LDL R7, [R1+0x584] ;  /* 0x0005840001077983 */ /* 0x000ea20000100800 */
[----:B------:R-:W-:-:S02]  /*d800*/  PRMT R13, RZ, 0x7610, R13 ;  /* 0x00007610ff0d7816 */ /* 0x000fc4000000000d */
        /* <DEDUP_REMOVED lines=9> */
[----:B------:R-:W-:Y:S02]  /*d8a0*/  PRMT R18, RZ, 0x7610, R18 ;  /* 0x00007610ff127816 */ /* 0x000fe40000000012 */
[----:B------:R-:W-:Y:S02]  /*d8b0*/  PRMT R17, RZ, 0x7610, R17 ;  /* 0x00007610ff117816 */ /* 0x000fe40000000011 */
[----:B------:R-:W-:Y:S02]  /*d8c0*/  ISETP.GT.AND P2, PT, R4, 0x33, PT ;  /* 0x000000330400780c */ /* 0x000fe40003f44270 */
[----:B--2---:R-:W-:-:S04]  /*d8d0*/  @P1 LOP3.LUT R7, R7, R6, RZ, 0x3c, !PT ;  /* 0x0000000607071212 */ /* 0x004fc800078e3cff */
[----:B------:R-:W-:-:S04]  /*d8e0*/  @P1 LOP3.LUT R6, R7, R6, RZ, 0x3c, !PT ;  /* 0x0000000607061212 */ /* 0x000fc800078e3cff */
[----:B------:R-:W-:-:S05]  /*d8f0*/  @P1 LOP3.LUT R7, R7, R6, RZ, 0x3c, !PT ;  /* 0x0000000607071212 */ /* 0x000fca00078e3cff */
[----:B------:R0:W2:Y:S04]  /*d900*/  @P1 LDG.E.U16 R13, [R6.64] ;  /* 0x00000008060d1981 */ /* 0x0000a8000c1e1500 */
[----:B0-----:R-:W3:Y:S04]  /*d910*/  LDL R6, [R1+0x570] ;  /* 0x0005700001067983 */ /* 0x001ee80000100800 */
[----:B------:R-:W3:Y:S04]  /*d920*/  LDL R7, [R1+0x574] ;  /* 0x0005740001077983 */ /* 0x000ee80000100800 */
[----:B--2---:R0:W-:Y:S04]  /*d930*/  STL [R1+0x98], R13 ;  /* 0x0000980d01007387 */ /* 0x0041e80000100800 */
[----:B0-----:R-:W2:Y:S01]  /*d940*/  LDL R13, [R1+0x54c] ;  /* 0x00054c00010d7983 */ /* 0x001ea20000100800 */
[----:B---3--:R-:W-:-:S04]  /*d950*/  @P1 LOP3.LUT R7, R7, R6, RZ, 0x3c, !PT ;  /* 0x0000000607071212 */ /* 0x008fc800078e3cff */
[----:B------:R-:W-:-:S04]  /*d960*/  @P1 LOP3.LUT R6, R7, R6, RZ, 0x3c, !PT ;  /* 0x0000000607061212 */ /* 0x000fc800078e3cff */
[----:B------:R-:W-:-:S05]  /*d970*/  @P1 LOP3.LUT R7, R7, R6, RZ, 0x3c, !PT ;  /* 0x0000000607071212 */ /* 0x000fca00078e3cff */
[----:B------:R-:W3:Y:S04]  /*d980*/  @P1 LDG.E.U16 R21, [R6.64] ;  /* 0x0000000806151981 */ /* 0x000ee8000c1e1500 */
[----:B---3--:R0:W-:Y:S04]  /*d990*/  STL [R1+0x94], R21 ;  /* 0x0000941501007387 */ /* 0x0081e80000100800 */
[----:B0-----:R-:W3:Y:S01]  /*d9a0*/  LDL.LU R21, [R1+0x1430] ;  /* 0x0014300001157983 */ /* 0x001ee20000300800 */
        /* <DEDUP_REMOVED lines=38> */
[----:B------:R-:W-:-:S02]  /*dc10*/  @P2 IMAD.MOV.U32 R6, RZ, RZ, R13 ;  /* 0x000000ffff062224 */ /* 0x000fc400078e000d */
[----:B------:R-:W3:Y:S04]  /*dc20*/  LDL R13, [R1+0xbc4] ;  /* 0x000bc400010d7983 */ /* 0x000ee80000100800 */
[----:B--2---:R0:W2:Y:S04]  /*dc30*/  @P2 LDG.E.U16 R12, [R6.64] ;  /* 0x00000008060c2981 */ /* 0x0040a8000c1e1500 */
[----:B0-----:R-:W2:Y:S04]  /*dc40*/  LDL R6, [R1+0x540] ;  /* 0x0005400001067983 */ /* 0x001ea80000100800 */
[----:B------:R-:W2:Y:S02]  /*dc50*/  LDL R7, [R1+0x544] ;  /* 0x0005440001077983 */ /* 0x000ea40000100800 */
[----:B--2---:R-:W-:-:S04]  /*dc60*/  @P2 LOP3.LUT R7, R7, R6, RZ, 0x3c, !PT ;  /* 0x0000000607072212 */ /* 0x004fc800078e3cff */
[----:B------:R-:W-:-:S04]  /*dc70*/  @P2 LOP3.LUT R6, R7, R6, RZ, 0x3c, !PT ;  /* 0x0000000607062212 */ /* 0x000fc800078e3cff */
[----:B------:R-:W-:-:S05]  /*dc80*/  @P2 LOP3.LUT R7, R7, R6, RZ, 0x3c, !PT ;  /* 0x0000000607072212 */ /* 0x000fca00078e3cff */
[----:B------:R-:W2:Y:S04]  /*dc90*/  @P2 LDG.E.U16 R14, [R6.64] ;  /* 0x00000008060e2981 */ /* 0x000ea8000c1e1500 */
[----:B------:R0:W-:Y:S04]  /*dca0*/  STL [R1+0x80], R12 ;  /* 0x0000800c01007387 */ /* 0x0001e80000100800 */
[----:B0-----:R-:W3:Y:S04]  /*dcb0*/  LDL R12, [R1+0xbcc] ;  /* 0x000bcc00010c7983 */ /* 0x001ee80000100800 */
        /* <DEDUP_REMOVED lines=31> */
[----:B------:R-:W-:-:S02]  /*deb0*/  ISETP.GT.AND P2, PT, R4, 0x38, PT ;  /* 0x000000380400780c */ /* 0x000fc40003f44270 */
[----:B----4-:R-:W-:Y:S02]  /*dec0*/  PRMT R28, RZ, 0x7610, R28 ;  /* 0x00007610ff1c7816 */ /* 0x010fe4000000001c */
[----:B------:R-:W-:Y:S02]  /*ded0*/  PRMT R8, RZ, 0x7610, R8 ;  /* 0x00007610ff087816 */ /* 0x000fe40000000008 */
[----:B--2---:R-:W-:-:S04]  /*dee0*/  @P1 LOP3.LUT R7, R7, R6, RZ, 0x3c, !PT ;  /* 0x0000000607071212 */ /* 0x004fc800078e3cff */
[----:B------:R-:W-:-:S04]  /*def0*/  @P1 LOP3.LUT R6, R7, R6, RZ, 0x3c, !PT ;  /* 0x0000000607061212 */ /* 0x000fc800078e3cff */
[----:B------:R-:W-:-:S05]  /*df00*/  @P1 LOP3.LUT R7, R7, R6, RZ, 0x3c, !PT ;  /* 0x0000000607071212 */ /* 0x000fca00078e3cff */
[----:B------:R3:W2:Y:S02]  /*df10*/  @P1 LDG.E.U16 R28, [R6.64] ;  /* 0x00000008061c1981 */ /* 0x0006a4000c1e1500 */
[----:B---3--:R-:W-:Y:S02]  /*df20*/  @P2 IMAD.MOV.U32 R6, RZ, RZ, R12 ;  /* 0x000000ffff062224 */ /* 0x008fe400078e000c */
[----:B------:R-:W-:-:S05]  /*df30*/  @P2 IMAD.MOV.U32 R7, RZ, RZ, R13 ;  /* 0x000000ffff072224 */ /* 0x000fca00078e000d */
[----:B------:R-:W3:Y:S04]  /*df40*/  @P2 LDG.E.U16 R8, [R6.64] ;  /* 0x0000000806082981 */ /* 0x000ee8000c1e1500 */
[----:B--2---:R-:W-:Y:S01]  /*df50*/  STL [R1+0x1380], R28 ;  /* 0x0013801c01007387 */ /* 0x004fe20000100800 */
[----:B------:R-:W2:Y:S02]  /*df60*/  LDL R13, [R1+0xbe4] ;  /* 0x000be400010d7983 */ /* 0x000ea40000100800 */
[----:B------:R-:W4:Y:S01]  /*df70*/  LDL R12, [R1+0xbec] ;  /* 0x000bec00010c7983 */ /* 0x000f220000100800 */
[----:B---3--:R0:W-:Y:S04]  /*df80*/  STL [R1+0x68], R8 ;  /* 0x0000680801007387 */ /* 0x0081e80000100800 */
[----:B0-----:R-:W3:Y:S01]  /*df90*/  LDL.LU R8, [R1+0x140c] ;  /* 0x00140c0001087983 */ /* 0x001ee20000300800 */
        /* <DEDUP_REMOVED lines=24> */
[----:B------:R-:W2:Y:S01]  /*e120*/  @P2 LDG.E.U16 R26, [R6.64] ;  /* 0x00000008061a2981 */ /* 0x000ea2000c1e1500 */
[----:B------:R-:W-:-:S03]  /*e130*/  ISETP.GT.AND P1, PT, R4, 0x35, PT ;  /* 0x000000350400780c */ /* 0x000fc60003f24270 */
[----:B--2---:R0:W-:Y:S04]  /*e140*/  STL [R1+0x5c], R26 ;  /* 0x00005c1a01007387 */ /* 0x0041e80000100800 */
[----:B0-----:R-:W2:Y:S01]  /*e150*/  LDL.LU R26, [R1+0x1400] ;  /* 0x00140000011a7983 */ /* 0x001ea20000300800 */
[----:B------:R-:W2:Y:S02]  /*e160*/  LDL R6, [R1+0x518] ;  /* 0x0005180001067983 */ /* 0x000ea40000100800 */
[----:B------:R-:W2:Y:S01]  /*e170*/  LDL R7, [R1+0x51c] ;  /* 0x00051c0001077983 */ /* 0x000ea20000100800 */
[----:B------:R-:W-:Y:S02]  /*e180*/  ISETP.GT.AND P2, PT, R4, 0x39, PT ;  /* 0x000000390400780c */ /* 0x000fe40003f44270 */
[----:B------:R-:W-:-:S02]  /*e190*/  PRMT R25, RZ, 0x7610, R25 ;  /* 0x00007610ff197816 */ /* 0x000fc40000000019 */
[----:B------:R-:W-:Y:S02]  /*e1a0*/  PRMT R24, RZ, 0x7610, R24 ;  /* 0x00007610ff187816 */ /* 0x000fe40000000018 */
[----:B--2---:R-:W-:-:S04]  /*e1b0*/  @P1 LOP3.LUT R7, R7, R6, RZ, 0x3c, !PT ;  /* 0x0000000607071212 */ /* 0x004fc800078e3cff */
[----:B------:R-:W-:-:S04]  /*e1c0*/  @P1 LOP3.LUT R6, R7, R6, RZ, 0x3c, !PT ;  /* 0x0000000607061212 */ /* 0x000fc800078e3cff */
[----:B------:R-:W-:-:S05]  /*e1d0*/  @P1 LOP3.LUT R7, R7, R6, RZ, 0x3c, !PT ;  /* 0x0000000607071212 */ /* 0x000fca00078e3cff */
[----:B------:R4:W2:Y:S02]  /*e1e0*/  @P1 LDG.E.U16 R25, [R6.64] ;  /* 0x0000000806191981 */ /* 0x0008a4000c1e1500 */
[----:B----4-:R-:W-:Y:S02]  /*e1f0*/  @P2 IMAD.MOV.U32 R6, RZ, RZ, R12 ;  /* 0x000000ffff062224 */ /* 0x010fe400078e000c */
[----:B------:R-:W-:-:S05]  /*e200*/  @P2 IMAD.MOV.U32 R7, RZ, RZ, R13 ;  /* 0x000000ffff072224 */ /* 0x000fca00078e000d */
[----:B------:R-:W4:Y:S04]  /*e210*/  @P2 LDG.E.U16 R24, [R6.64] ;  /* 0x0000000806182981 */ /* 0x000f28000c1e1500 */
[----:B--2---:R0:W-:Y:S04]  /*e220*/  STL [R1+0x54], R25 ;  /* 0x0000541901007387 */ /* 0x0041e80000100800 */
[----:B0-----:R-:W2:Y:S01]  /*e230*/  LDL.LU R25, [R1+0x13fc] ;  /* 0x0013fc0001197983 */ /* 0x001ea20000300800 */
[----:B------:R-:W2:Y:S02]  /*e240*/  LDL R13, [R1+0xc04] ;  /* 0x000c0400010d7983 */ /* 0x000ea40000100800 */
[----:B------:R-:W2:Y:S01]  /*e250*/  LDL R12, [R1+0xc0c] ;  /* 0x000c0c00010c7983 */ /* 0x000ea20000100800 */
[----:B----4-:R0:W-:Y:S04]  /*e260*/  STL [R1+0x4c], R24 ;  /* 0x00004c1801007387 */ /* 0x0101e80000100800 */
[----:B0-----:R-:W4:Y:S01]  /*e270*/  LDL.LU R24, [R1+0x13f8] ;  /* 0x0013f80001187983 */ /* 0x001f220000300800 */
        /* <DEDUP_REMOVED lines=30> */
[----:B------:R-:W-:Y:S02]  /*e460*/  ISETP.GT.AND P2, PT, R4, 0x3a, PT ;  /* 0x0000003a0400780c */ /* 0x000fe40003f44270 */
[----:B--2---:R-:W-:-:S04]  /*e470*/  @P1 LOP3.LUT R7, R7, R6, RZ, 0x3c, !PT ;  /* 0x0000000607071212 */ /* 0x004fc800078e3cff */
[----:B------:R-:W-:-:S04]  /*e480*/  @P1 LOP3.LUT R6, R7, R6, RZ, 0x3c, !PT ;  /* 0x0000000607061212 */ /* 0x000fc800078e3cff */
[----:B------:R-:W-:-:S05]  /*e490*/  @P1 LOP3.LUT R7, R7, R6, RZ, 0x3c, !PT ;  /* 0x0000000607071212 */ /* 0x000fca00078e3cff */
[----:B------:R0:W2:Y:S01]  /*e4a0*/  @P1 LDG.E.U16 R0, [R6.64] ;  /* 0x0000000806001981 */ /* 0x0000a2000c1e1500 */
[----:B------:R-:W-:Y:S01]  /*e4b0*/  PRMT R28, RZ, 0x7610, R28 ;  /* 0x00007610ff1c7816 */ /* 0x000fe2000000001c */
[----:B0-----:R-:W-:Y:S02]  /*e4c0*/  @P2 IMAD.MOV.U32 R6, RZ, RZ, R12 ;  /* 0x000000ffff062224 */ /* 0x001fe400078e000c */
[----:B------:R-:W-:-:S05]  /*e4d0*/  @P2 IMAD.MOV.U32 R7, RZ, RZ, R13 ;  /* 0x000000ffff072224 */ /* 0x000fca00078e000d */
[----:B------:R0:W3:Y:S04]  /*e4e0*/  @P2 LDG.E.U16 R28, [R6.64] ;  /* 0x00000008061c2981 */ /* 0x0000e8000c1e1500 */
[----:B--2---:R1:W-:Y:S01]  /*e4f0*/  STL [R1+0x1354], R0 ;  /* 0x0013540001007387 */ /* 0x0043e20000100800 */
[----:B0-----:R-:W2:Y:S02]  /*e500*/  LDL R6, [R1+0xbf8] ;  /* 0x000bf80001067983 */ /* 0x001ea40000100800 */
[----:B------:R-:W2:Y:S02]  /*e510*/  LDL R7, [R1+0xc14] ;  /* 0x000c140001077983 */ /* 0x000ea40000100800 */
[----:B------:R-:W4:Y:S01]  /*e520*/  LDL R13, [R1+0x508] ;  /* 0x00050800010d7983 */ /* 0x000f220000100800 */
[----:B------:R-:W4:Y:S01]  /*e530*/  LDL R12, [R1+0x50c] ;  /* 0x00050c00010c7983 */ /* 0x000f220000100800 */
[----:B-1----:R-:W-:-:S03]  /*e540*/  PRMT R0, RZ, 0x7610, R0 ;  /* 0x00007610ff007816 */ /* 0x002fc60000000000 */
[----:B---3--:R0:W-:Y:S01]  /*e550*/  STL [R1+0x13c0], R28 ;  /* 0x0013c01c01007387 */ /* 0x0081e20000100800 */
[----:B------:R-:W-:-:S03]  /*e560*/  PRMT R2, RZ, 0x7610, R2 ;  /* 0x00007610ff027816 */ /* 0x000fc60000000002 */
[----:B0-----:R-:W3:Y:S01]  /*e570*/  LDL R28, [R1+0xc28] ;  /* 0x000c2800011c7983 */ /* 0x001ee20000100800 */
[----:B--2---:R-:W-:-:S04]  /*e580*/  @P2 LOP3.LUT R7, R7, R6, RZ, 0x3c, !PT ;  /* 0x0000000607072212 */ /* 0x004fc800078e3cff */
[----:B------:R-:W-:-:S04]  /*e590*/  @P2 LOP3.LUT R6, R7, R6, RZ, 0x3c, !PT ;  /* 0x0000000607062212 */ /* 0x000fc800078e3cff */
[----:B------:R-:W-:-:S05]  /*e5a0*/  @P2 LOP3.LUT R7, R7, R6, RZ, 0x3c, !PT ;  /* 0x0000000607072212 */ /* 0x000fca00078e3cff */
[----:B------:R0:W2:Y:S04]  /*e5b0*/  @P2 LDG.E.U16 R0, [R6.64] ;  /* 0x0000000806002981 */ /* 0x0000a8000c1e1500 */
[----:B0-----:R-:W2:Y:S04]  /*e5c0*/  LDL R6, [R1+0xc10] ;  /* 0x000c100001067983 */ /* 0x001ea80000100800 */
[----:B------:R-:W2:Y:S02]  /*e5d0*/  LDL R7, [R1+0xc20] ;  /* 0x000c200001077983 */ /* 0x000ea40000100800 */
[----:B--2---:R-:W-:-:S04]  /*e5e0*/  @P2 LOP3.LUT R7, R7, R6, RZ, 0x3c, !PT ;  /* 0x0000000607072212 */ /* 0x004fc800078e3cff */
[----:B------:R-:W-:-:S04]  /*e5f0*/  @P2 LOP3.LUT R6, R7, R6, RZ, 0x3c, !PT ;  /* 0x0000000607062212 */ /* 0x000fc800078e3cff */
[----:B------:R-:W-:-:S05]  /*e600*/  @P2 LOP3.LUT R7, R7, R6, RZ, 0x3c, !PT ;  /* 0x0000000607072212 */ /* 0x000fca00078e3cff */
[----:B------:R-:W2:Y:S04]  /*e610*/  @P2 LDG.E.U16 R2, [R6.64] ;  /* 0x0000000806022981 */ /* 0x000ea8000c1e1500 */
[----:B------:R-:W-:Y:S01]  /*e620*/  STL [R1+0x13c4], R0 ;  /* 0x0013c40001007387 */ /* 0x000fe20000100800 */
[----:B------:R-:W-:-:S03]  /*e630*/  PRMT R23, RZ, 0x7610, R23 ;  /* 0x00007610ff177816 */ /* 0x000fc60000000017 */
[----:B--2---:R-:W-:Y:S01]  /*e640*/  STL [R1+0x4], R2 ;  /* 0x0000040201007387 */ /* 0x004fe20000100800 */
[----:B------:R-:W2:Y:S02]  /*e650*/  LDL R7, [R1+0xc1c] ;  /* 0x000c1c0001077983 */ /* 0x000ea40000100800 */
[----:B---3--:R-:W-:Y:S01]  /*e660*/  @P2 IMAD.MOV.U32 R6, RZ, RZ, R28 ;  /* 0x000000ffff062224 */ /* 0x008fe200078e001c */
[----:B------:R-:W-:Y:S01]  /*e670*/  PRMT R22, RZ, 0x7610, R22 ;  /* 0x00007610ff167816 */ /* 0x000fe20000000016 */
[----:B------:R-:W3:Y:S04]  /*e680*/  LDL R28, [R1+0xc40] ;  /* 0x000c4000011c7983 */ /* 0x000ee80000100800 */
[----:B--2---:R4:W2:Y:S02]  /*e690*/  @P2 LDG.E.U16 R23, [R6.64] ;  /* 0x0000000806172981 */ /* 0x0048a4000c1e1500 */
[----:B----4-:R-:W-:-:S02]  /*e6a0*/  @P1 IMAD.MOV.U32 R6, RZ, RZ, R12 ;  /* 0x000000ffff061224 */ /* 0x010fc400078e000c */
[----:B------:R-:W-:-:S05]  /*e6b0*/  @P1 IMAD.MOV.U32 R7, RZ, RZ, R13 ;  /* 0x000000ffff071224 */ /* 0x000fca00078e000d */
[----:B------:R0:W4:Y:S04]  /*e6c0*/  @P1 LDG.E.U16 R22, [R6.64] ;  /* 0x0000000806161981 */ /* 0x000128000c1e1500 */
[----:B--2---:R1:W-:Y:S01]  /*e6d0*/  STL [R1+0x13bc], R23 ;  /* 0x0013bc1701007387 */ /* 0x0043e20000100800 */
[----:B0-----:R-:W2:Y:S02]  /*e6e0*/  LDL R6, [R1+0xc24] ;  /* 0x000c240001067983 */ /* 0x001ea40000100800 */
[----:B------:R-:W2:Y:S01]  /*e6f0*/  LDL R7, [R1+0xc2c] ;  /* 0x000c2c0001077983 */ /* 0x000ea20000100800 */
[----:B------:R-:W-:Y:S01]  /*e700*/  ISETP.GT.AND P2, PT, R4, 0x3b, PT ;  /* 0x0000003b0400780c */ /* 0x000fe20003f44270 */
[----:B------:R-:W3:Y:S04]  /*e710*/  LDL R13, [R1+0xc3c] ;  /* 0x000c3c00010d7983 */ /* 0x000ee80000100800 */
[----:B------:R-:W3:Y:S01]  /*e720*/  LDL R12, [R1+0xc48] ;  /* 0x000c4800010c7983 */ /* 0x000ee20000100800 */
[----:B------:R-:W-:-:S03]  /*e730*/  PRMT R21, RZ, 0x7610, R21 ;  /* 0x00007610ff157816 */ /* 0x000fc60000000015 */
[----:B-1----:R-:W3:Y:S04]  /*e740*/  LDL R23, [R1+0xc30] ;  /* 0x000c300001177983 */ /* 0x002ee80000100800 */
[----:B----4-:R0:W-:Y:S04]  /*e750*/  STL [R1+0x1358], R22 ;  /* 0x0013581601007387 */ /* 0x0101e80000100800 */
[----:B0-----:R-:W4:Y:S01]  /*e760*/  LDL R22, [R1+0xc34] ;  /* 0x000c340001167983 */ /* 0x001f220000100800 */
[----:B--2---:R-:W-:-:S04]  /*e770*/  @P2 LOP3.LUT R7, R7, R6, RZ, 0x3c, !PT ;  /* 0x0000000607072212 */ /* 0x004fc800078e3cff */
[----:B------:R-:W-:-:S04]  /*e780*/  @P2 LOP3.LUT R6, R7, R6, RZ, 0x3c, !PT ;  /* 0x0000000607062212 */ /* 0x000fc800078e3cff */
[----:B------:R-:W-:-:S05]  /*e790*/  @P2 LOP3.LUT R7, R7, R6, RZ, 0x3c, !PT ;  /* 0x0000000607072212 */ /* 0x000fca00078e3cff */
[----:B------:R0:W2:Y:S04]  /*e7a0*/  @P2 LDG.E.U16 R21, [R6.64] ;  /* 0x0000000806152981 */ /* 0x0000a8000c1e1500 */
[----:B0-----:R-:W2:Y:S01]  /*e7b0*/  LDL R7, [R1+0xc18] ;  /* 0x000c180001077983 */ /* 0x001ea20000100800 */
[----:B------:R-:W-:Y:S01]  /*e7c0*/  PRMT R18, RZ, 0x7610, R18 ;  /* 0x00007610ff127816 */ /* 0x000fe20000000012 */
[----:B----4-:R-:W-:Y:S01]  /*e7d0*/  @P2 IMAD.MOV.U32 R6, RZ, RZ, R22 ;  /* 0x000000ffff062224 */ /* 0x010fe200078e0016 */
[----:B------:R-:W-:-:S04]  /*e7e0*/  PRMT R17, RZ, 0x7610, R17 ;  /* 0x00007610ff117816 */ /* 0x000fc80000000011 */
[----:B--2---:R3:W2:Y:S02]  /*e7f0*/  @P2 LDG.E.U16 R18, [R6.64] ;  /* 0x0000000806122981 */ /* 0x0046a4000c1e1500 */
[----:B---3--:R-:W-:Y:S02]  /*e800*/  @P2 IMAD.MOV.U32 R6, RZ, RZ, R28 ;  /* 0x000000ffff062224 */ /* 0x008fe400078e001c */
[----:B------:R-:W-:-:S05]  /*e810*/  @P2 IMAD.MOV.U32 R7, RZ, RZ, R23 ;  /* 0x000000ffff072224 */ /* 0x000fca00078e0017 */
[----:B------:R0:W3:Y:S01]  /*e820*/  @P2 LDG.E.U16 R17, [R6.64] ;  /* 0x0000000806112981 */ /* 0x0000e2000c1e1500 */
[----:B------:R-:W-:-:S03]  /*e830*/  PRMT R15, RZ, 0x7610, R15 ;  /* 0x00007610ff0f7816 */ /* 0x000fc6000000000f */
[----:B------:R1:W-:Y:S01]  /*e840*/  STL [R1+0x13a8], R21 ;  /* 0x0013a81501007387 */ /* 0x0003e20000100800 */
[----:B0-----:R-:W-:Y:S02]  /*e850*/  @P2 IMAD.MOV.U32 R6, RZ, RZ, R12 ;  /* 0x000000ffff062224 */ /* 0x001fe400078e000c */
[----:B------:R-:W-:-:S05]  /*e860*/  @P2 IMAD.MOV.U32 R7, RZ, RZ, R13 ;  /* 0x000000ffff072224 */ /* 0x000fca00078e000d */
[----:B------:R0:W4:Y:S04]  /*e870*/  @P2 LDG.E.U16 R15, [R6.64] ;  /* 0x00000008060f2981 */ /* 0x000128000c1e1500 */
[----:B--2---:R-:W-:Y:S01]  /*e880*/  STL [R1+0x13ac], R18 ;  /* 0x0013ac1201007387 */ /* 0x004fe20000100800 */
[----:B------:R-:W2:Y:S02]  /*e890*/  LDL R28, [R1+0xc44] ;  /* 0x000c4400011c7983 */ /* 0x000ea40000100800 */
[----:B------:R-:W2:Y:S01]  /*e8a0*/  LDL R23, [R1+0xc4c] ;  /* 0x000c4c0001177983 */ /* 0x000ea20000100800 */
[----:B---3--:R-:W-:Y:S01]  /*e8b0*/  STL [R1+0x13b0], R17 ;  /* 0x0013b01101007387 */ /* 0x008fe20000100800 */
[----:B0-----:R-:W3:Y:S02]  /*e8c0*/  LDL R6, [R1+0x500] ;  /* 0x0005000001067983 */ /* 0x001ee40000100800 */
[----:B------:R-:W3:Y:S01]  /*e8d0*/  LDL R7, [R1+0x504] ;  /* 0x0005040001077983 */ /* 0x000ee20000100800 */
[----:B------:R-:W-:-:S02]  /*e8e0*/  ISETP.GT.AND P2, PT, R4, 0x3c, PT ;  /* 0x0000003c0400780c */ /* 0x000fc40003f44270 */
[----:B------:R-:W-:Y:S01]  /*e8f0*/  PRMT R19, RZ, 0x7610, R19 ;  /* 0x00007610ff137816 */ /* 0x000fe20000000013 */
[----:B------:R-:W2:Y:S04]  /*e900*/  LDL R22, [R1+0xc38] ;  /* 0x000c380001167983 */ /* 0x000ea80000100800 */
[----:B-1----:R-:W2:Y:S01]  /*e910*/  LDL R21, [R1+0xc54] ;  /* 0x000c540001157983 */ /* 0x002ea20000100800 */
[----:B------:R-:W-:Y:S02]  /*e920*/  PRMT R14, RZ, 0x7610, R14 ;  /* 0x00007610ff0e7816 */ /* 0x000fe4000000000e */
[----:B------:R-:W-:Y:S01]  /*e930*/  PRMT R11, RZ, 0x7610, R11 ;  /* 0x00007610ff0b7816 */ /* 0x000fe2000000000b */
[----:B------:R-:W2:Y:S04]  /*e940*/  LDL R13, [R1+0xc50] ;  /* 0x000c5000010d7983 */ /* 0x000ea80000100800 */
[----:B------:R-:W2:Y:S01]  /*e950*/  LDL R12, [R1+0xc60] ;  /* 0x000c6000010c7983 */ /* 0x000ea20000100800 */
[----:B---3--:R-:W-:-:S04]  /*e960*/  @P1 LOP3.LUT R7, R7, R6, RZ, 0x3c, !PT ;  /* 0x0000000607071212 */ /* 0x008fc800078e3cff */
[----:B------:R-:W-:-:S04]  /*e970*/  @P1 LOP3.LUT R6, R7, R6, RZ, 0x3c, !PT ;  /* 0x0000000607061212 */ /* 0x000fc800078e3cff */
[----:B------:R-:W-:-:S05]  /*e980*/  @P1 LOP3.LUT R7, R7, R6, RZ, 0x3c, !PT ;  /* 0x0000000607071212 */ /* 0x000fca00078e3cff */
[----:B------:R2:W3:Y:S02]  /*e990*/  @P1 LDG.E.U16 R19, [R6.64] ;  /* 0x0000000806131981 */ /* 0x0004e4000c1e1500 */
[----:B--2---:R-:W-:Y:S02]  /*e9a0*/  @P2 IMAD.MOV.U32 R6, RZ, RZ, R23 ;  /* 0x000000ffff062224 */ /* 0x004fe400078e0017 */
[----:B------:R-:W-:-:S05]  /*e9b0*/  @P2 IMAD.MOV.U32 R7, RZ, RZ, R28 ;  /* 0x000000ffff072224 */ /* 0x000fca00078e001c */
[----:B------:R0:W2:Y:S04]  /*e9c0*/  @P2 LDG.E.U16 R14, [R6.64] ;  /* 0x00000008060e2981 */ /* 0x0000a8000c1e1500 */
[----:B----4-:R-:W-:Y:S01]  /*e9d0*/  STL [R1+0x13b4], R15 ;  /* 0x0013b40f01007387 */ /* 0x010fe20000100800 */
[----:B0-----:R-:W-:Y:S02]  /*e9e0*/  @P2 IMAD.MOV.U32 R6, RZ, RZ, R21 ;  /* 0x000000ffff062224 */ /* 0x001fe400078e0015 */
[----:B------:R-:W-:-:S05]  /*e9f0*/  @P2 IMAD.MOV.U32 R7, RZ, RZ, R22 ;  /* 0x000000ffff072224 */ /* 0x000fca00078e0016 */
[----:B------:R0:W4:Y:S04]  /*ea00*/  @P2 LDG.E.U16 R11, [R6.64] ;  /* 0x00000008060b2981 */ /* 0x000128000c1e1500 */
[----:B---3--:R1:W-:Y:S04]  /*ea10*/  STL [R1+0x135c], R19 ;  /* 0x00135c1301007387 */ /* 0x0083e80000100800 */
[----:B-1----:R-:W3:Y:S04]  /*ea20*/  LDL R19, [R1+0xc68] ;  /* 0x000c680001137983 */ /* 0x002ee80000100800 */
[----:B--2---:R1:W-:Y:S01]  /*ea30*/  STL [R1+0x1384], R14 ;  /* 0x0013840e01007387 */ /* 0x0043e20000100800 */
[----:B------:R-:W2:Y:S02]  /*ea40*/  LDL R28, [R1+0xc64] ;  /* 0x000c6400011c7983 */ /* 0x000ea40000100800 */
[----:B------:R-:W2:Y:S01]  /*ea50*/  LDL R23, [R1+0xc6c] ;  /* 0x000c6c0001177983 */ /* 0x000ea20000100800 */
[----:B-1----:R-:W2:Y:S01]  /*ea60*/  LDL R14, [R1+0xc5c] ;  /* 0x000c5c00010e7983 */ /* 0x002ea20000100800 */
[----:B------:R-:W-:Y:S01]  /*ea70*/  PRMT R10, RZ, 0x7610, R10 ;  /* 0x00007610ff0a7816 */ /* 0x000fe2000000000a */
[----:B0-----:R-:W-:-:S02]  /*ea80*/  @P2 IMAD.MOV.U32 R6, RZ, RZ, R12 ;  /* 0x000000ffff062224 */ /* 0x001fc400078e000c */
[----:B------:R-:W-:Y:S01]  /*ea90*/  @P2 IMAD.MOV.U32 R7, RZ, RZ, R13 ;  /* 0x000000ffff072224 */ /* 0x000fe200078e000d */
[----:B------:R-:W-:Y:S01]  /*eaa0*/  ISETP.GT.AND P1, PT, R4, 0x3d, PT ;  /* 0x0000003d0400780c */ /* 0x000fe20003f24270 */
[----:B----4-:R-:W-:Y:S01]  /*eab0*/  STL [R1+0x1388], R11 ;  /* 0x0013880b01007387 */ /* 0x010fe20000100800 */
[----:B------:R-:W4:Y:S02]  /*eac0*/  LDL R13, [R1+0xc58] ;  /* 0x000c5800010d7983 */ /* 0x000f240000100800 */
[----:B------:R-:W4:Y:S02]  /*ead0*/  LDL R12, [R1+0xc74] ;  /* 0x000c7400010c7983 */ /* 0x000f240000100800 */
[----:B------:R-:W4:Y:S01]  /*eae0*/  LDL R22, [R1+0xc70] ;  /* 0x000c700001167983 */ /* 0x000f220000100800 */
[----:B------:R-:W4:Y:S04]  /*eaf0*/  LDL R21, [R1+0xc80] ;  /* 0x000c800001157983 */ /* 0x000f280000100800 */
[----:B------:R3:W4:Y:S01]  /*eb00*/  @P2 LDG.E.U16 R10, [R6.64] ;  /* 0x00000008060a2981 */ /* 0x000722000c1e1500 */
[----:B------:R-:W-:-:S02]  /*eb10*/  PRMT R9, RZ, 0x7610, R9 ;  /* 0x00007610ff097816 */ /* 0x000fc40000000009 */
[----:B------:R-:W-:Y:S01]  /*eb20*/  PRMT R8, RZ, 0x7610, R8 ;  /* 0x00007610ff087816 */ /* 0x000fe20000000008 */
[----:B---3--:R-:W-:Y:S02]  /*eb30*/  @P2 IMAD.MOV.U32 R6, RZ, RZ, R19 ;  /* 0x000000ffff062224 */ /* 0x008fe400078e0013 */
[----:B--2---:R-:W-:-:S05]  /*eb40*/  @P2 IMAD.MOV.U32 R7, RZ, RZ, R14 ;  /* 0x000000ffff072224 */ /* 0x004fca00078e000e */
[----:B------:R0:W2:Y:S02]  /*eb50*/  @P2 LDG.E.U16 R9, [R6.64] ;  /* 0x0000000806092981 */ /* 0x0000a4000c1e1500 */
[----:B0-----:R-:W-:Y:S02]  /*eb60*/  @P1 IMAD.MOV.U32 R6, RZ, RZ, R23 ;  /* 0x000000ffff061224 */ /* 0x001fe400078e0017 */
[----:B------:R-:W-:-:S05]  /*eb70*/  @P1 IMAD.MOV.U32 R7, RZ, RZ, R28 ;  /* 0x000000ffff071224 */ /* 0x000fca00078e001c */
[----:B------:R0:W3:Y:S02]  /*eb80*/  @P1 LDG.E.U16 R8, [R6.64] ;  /* 0x0000000806081981 */ /* 0x0000e4000c1e1500 */
[----:B0-----:R-:W-:Y:S02]  /*eb90*/  PRMT R7, RZ, 0x7610, R7 ;  /* 0x00007610ff077816 */ /* 0x001fe40000000007 */
[----:B------:R-:W-:-:S04]  /*eba0*/  PRMT R6, RZ, 0x7610, R6 ;  /* 0x00007610ff067816 */ /* 0x000fc80000000006 */
[----:B----4-:R0:W4:Y:S02]  /*ebb0*/  @P1 LDG.E.U16 R7, [R12.64] ;  /* 0x000000080c071981 */ /* 0x010124000c1e1500 */
[----:B0-----:R-:W-:Y:S02]  /*ebc0*/  @P1 IMAD.MOV.U32 R12, RZ, RZ, R21 ;  /* 0x000000ffff0c1224 */ /* 0x001fe400078e0015 */
[----:B------:R-:W-:-:S05]  /*ebd0*/  @P1 IMAD.MOV.U32 R13, RZ, RZ, R22 ;  /* 0x000000ffff0d1224 */ /* 0x000fca00078e0016 */
[----:B------:R-:W4:Y:S04]  /*ebe0*/  @P1 LDG.E.U16 R6, [R12.64] ;  /* 0x000000080c061981 */ /* 0x000f28000c1e1500 */
[----:B------:R-:W-:Y:S01]  /*ebf0*/  STL [R1+0x138c], R10 ;  /* 0x00138c0a01007387 */ /* 0x000fe20000100800 */
[----:B------:R-:W4:Y:S02]  /*ec00*/  LDL R19, [R1+0xc7c] ;  /* 0x000c7c0001137983 */ /* 0x000f240000100800 */
[----:B------:R-:W4:Y:S01]  /*ec10*/  LDL R14, [R1+0xc88] ;  /* 0x000c8800010e7983 */ /* 0x000f220000100800 */
[----:B--2---:R0:W-:Y:S04]  /*ec20*/  STL [R1+0x1390], R9 ;  /* 0x0013900901007387 */ /* 0x0041e80000100800 */
[----:B---3--:R1:W-:Y:S01]  /*ec30*/  STL [R1+0x1360], R8 ;  /* 0x0013600801007387 */ /* 0x0083e20000100800 */
[----:B------:R-:W2:Y:S02]  /*ec40*/  LDL R28, [R1+0x5c0] ;  /* 0x0005c000011c7983 */ /* 0x000ea40000100800 */
[----:B------:R-:W3:Y:S01]  /*ec50*/  LDL R23, [R1+0x5c4] ;  /* 0x0005c40001177983 */ /* 0x000ee20000100800 */
[----:B------:R-:W-:Y:S01]  /*ec60*/  PRMT R5, RZ, 0x7610, R5 ;  /* 0x00007610ff057816 */ /* 0x000fe20000000005 */
[----:B----4-:R4:W-:Y:S01]  /*ec70*/  STL [R1+0x1364], R7 ;  /* 0x0013640701007387 */ /* 0x0109e20000100800 */
[----:B------:R-:W3:Y:S02]  /*ec80*/  LDL R22, [R1+0x4f8] ;  /* 0x0004f80001167983 */ /* 0x000ee40000100800 */
[----:B0-----:R-:W3:Y:S01]  /*ec90*/  LDL R9, [R1+0x4fc] ;  /* 0x0004fc0001097983 */ /* 0x001ee20000100800 */
[----:B------:R0:W-:Y:S01]  /*eca0*/  STL [R1+0x1368], R6 ;  /* 0x0013680601007387 */ /* 0x0001e20000100800 */
[----:B------:R-:W3:Y:S02]  /*ecb0*/  LDL R21, [R1+0x4f0] ;  /* 0x0004f00001157983 */ /* 0x000ee40000100800 */
[----:B-1----:R-:W3:Y:S02]  /*ecc0*/  LDL R8, [R1+0x4f4] ;  /* 0x0004f40001087983 */ /* 0x002ee40000100800 */
[----:B------:R-:W-:-:S02]  /*ecd0*/  @P1 IMAD.MOV.U32 R12, RZ, RZ, R14 ;  /* 0x000000ffff0c1224 */ /* 0x000fc400078e000e */
[----:B------:R-:W-:Y:S01]  /*ece0*/  @P1 IMAD.MOV.U32 R13, RZ, RZ, R19 ;  /* 0x000000ffff0d1224 */ /* 0x000fe200078e0013 */
[----:B------:R-:W3:Y:S04]  /*ecf0*/  LDL R14, [R1+0xba0] ;  /* 0x000ba000010e7983 */ /* 0x000ee80000100800 */
[----:B------:R-:W3:Y:S04]  /*ed00*/  LDL R19, [R1+0x4ec] ;  /* 0x0004ec0001137983 */ /* 0x000ee80000100800 */
[----:B------:R2:W3:Y:S01]  /*ed10*/  @P1 LDG.E.U16 R5, [R12.64] ;  /* 0x000000080c051981 */ /* 0x0004e2000c1e1500 */
[----:B----4-:R-:W-:Y:S01]  /*ed20*/  PRMT R7, RZ, 0x7610, R7 ;  /* 0x00007610ff077816 */ /* 0x010fe20000000007 */
[----:B--2---:R-:W-:-:S02]  /*ed30*/  @P0 IMAD.MOV.U32 R13, RZ, RZ, R28 ;  /* 0x000000ffff0d0224 */ /* 0x004fc400078e001c */
[----:B---3--:R-:W-:-:S05]  /*ed40*/  @P0 IMAD.MOV.U32 R12, RZ, RZ, R23 ;  /* 0x000000ffff0c0224 */ /* 0x008fca00078e0017 */
[----:B------:R1:W2:Y:S01]  /*ed50*/  @P0 LDG.E.U16 R7, [R12.64] ;  /* 0x000000080c070981 */ /* 0x0002a2000c1e1500 */
[----:B------:R-:W-:Y:S02]  /*ed60*/  ISETP.GT.AND P1, PT, R4, 0x36, PT ;  /* 0x000000360400780c */ /* 0x000fe40003f24270 */
[----:B0-----:R-:W-:Y:S02]  /*ed70*/  PRMT R6, RZ, 0x7610, R6 ;  /* 0x00007610ff067816 */ /* 0x001fe40000000006 */
[----:B------:R-:W-:-:S09]  /*ed80*/  PRMT R0, RZ, 0x7610, R0 ;  /* 0x00007610ff007816 */ /* 0x000fd20000000000 */
[----:B-1----:R-:W-:Y:S02]  /*ed90*/  @P1 IMAD.MOV.U32 R12, RZ, RZ, R9 ;  /* 0x000000ffff0c1224 */ /* 0x002fe400078e0009 */
[----:B------:R-:W-:-:S05]  /*eda0*/  @P1 IMAD.MOV.U32 R13, RZ, RZ, R22 ;  /* 0x000000ffff0d1224 */ /* 0x000fca00078e0016 */
[----:B------:R0:W3:Y:S01]  /*edb0*/  @P1 LDG.E.U16 R6, [R12.64] ;  /* 0x000000080c061981 */ /* 0x0000e2000c1e1500 */
[----:B------:R-:W-:Y:S01]  /*edc0*/  PRMT R11, RZ, 0x7610, R11 ;  /* 0x00007610ff0b7816 */ /* 0x000fe2000000000b */
[----:B0-----:R-:W-:Y:S02]  /*edd0*/  @P1 IMAD.MOV.U32 R12, RZ, RZ, R8 ;  /* 0x000000ffff0c1224 */ /* 0x001fe400078e0008 */
[----:B------:R-:W-:-:S05]  /*ede0*/  @P1 IMAD.MOV.U32 R13, RZ, RZ, R21 ;  /* 0x000000ffff0d1224 */ /* 0x000fca00078e0015 */
[----:B------:R0:W4:Y:S04]  /*edf0*/  @P1 LDG.E.U16 R0, [R12.64] ;  /* 0x000000080c001981 */ /* 0x000128000c1e1500 */
[----:B------:R1:W-:Y:S01]  /*ee00*/  STL [R1+0x136c], R5 ;  /* 0x00136c0501007387 */ /* 0x0003e20000100800 */
[----:B0-----:R-:W-:Y:S02]  /*ee10*/  @P1 IMAD.MOV.U32 R12, RZ, RZ, R14 ;  /* 0x000000ffff0c1224 */ /* 0x001fe400078e000e */
[----:B------:R-:W-:-:S05]  /*ee20*/  @P1 IMAD.MOV.U32 R13, RZ, RZ, R19 ;  /* 0x000000ffff0d1224 */ /* 0x000fca00078e0013 */
[----:B------:R-:W4:Y:S04]  /*ee30*/  @P1 LDG.E.U16 R11, [R12.64] ;  /* 0x000000080c0b1981 */ /* 0x000f28000c1e1500 */
[----:B--2---:R0:W-:Y:S01]  /*ee40*/  STL [R1+0x58], R7 ;  /* 0x0000580701007387 */ /* 0x0041e20000100800 */
[----:B-1----:R-:W2:Y:S02]  /*ee50*/  LDL R5, [R1+0xba8] ;  /* 0x000ba80001057983 */ /* 0x002ea40000100800 */
[----:B------:R-:W2:Y:S01]  /*ee60*/  LDL R9, [R1+0xba4] ;  /* 0x000ba40001097983 */ /* 0x000ea20000100800 */
[----:B0-----:R-:W2:Y:S04]  /*ee70*/  LDL R7, [R1+0x4e8] ;  /* 0x0004e80001077983 */ /* 0x001ea80000100800 */
[----:B---3--:R0:W-:Y:S01]  /*ee80*/  STL [R1+0x50], R6 ;  /* 0x0000500601007387 */ /* 0x0081e20000100800 */
[----:B------:R-:W3:Y:S03]  /*ee90*/  LDL R8, [R1+0x4e4] ;  /* 0x0004e40001087983 */ /* 0x000ee60000100800 */
[----:B0-----:R-:W3:Y:S04]  /*eea0*/  LDL R6, [R1+0xbac] ;  /* 0x000bac0001067983 */ /* 0x001ee80000100800 */
[----:B----4-:R0:W-:Y:S01]  /*eeb0*/  STL [R1+0x48], R0 ;  /* 0x0000480001007387 */ /* 0x0101e20000100800 */
[----:B------:R-:W4:Y:S03]  /*eec0*/  LDL R14, [R1+0xbb0] ;  /* 0x000bb000010e7983 */ /* 0x000f260000100800 */
[----:B0-----:R-:W4:Y:S04]  /*eed0*/  LDL R0, [R1+0xbb4] ;  /* 0x000bb40001007983 */ /* 0x001f280000100800 */
[----:B------:R0:W-:Y:S04]  /*eee0*/  STL [R1+0x40], R11 ;  /* 0x0000400b01007387 */ /* 0x0001e80000100800 */
[----:B0-----:R-:W4:Y:S01]  /*eef0*/  LDL R11, [R1+0xbc0] ;  /* 0x000bc000010b7983 */ /* 0x001f220000100800 */
[----:B--2---:R-:W-:-:S03]  /*ef00*/  @P1 IMAD.MOV.U32 R12, RZ, RZ, R5 ;  /* 0x000000ffff0c1224 */ /* 0x004fc600078e0005 */
[----:B------:R-:W2:Y:S01]  /*ef10*/  LDL R5, [R1+0xbc8] ;  /* 0x000bc80001057983 */ /* 0x000ea20000100800 */
[----:B------:R-:W-:-:S03]  /*ef20*/  @P1 IMAD.MOV.U32 R13, RZ, RZ, R7 ;  /* 0x000000ffff0d1224 */ /* 0x000fc600078e0007 */
[----:B------:R-:W2:Y:S01]  /*ef30*/  LDL R7, [R1+0xbbc] ;  /* 0x000bbc0001077983 */ /* 0x000ea20000100800 */
[----:B------:R-:W-:Y:S02]  /*ef40*/  ISETP.GT.AND P0, PT, R4, 0x37, PT ;  /* 0x000000370400780c */ /* 0x000fe40003f04270 */
[----:B------:R-:W-:Y:S02]  /*ef50*/  PRMT R18, RZ, 0x7610, R18 ;  /* 0x00007610ff127816 */ /* 0x000fe40000000012 */
[----:B------:R-:W-:-:S04]  /*ef60*/  PRMT R17, RZ, 0x7610, R17 ;  /* 0x00007610ff117816 */ /* 0x000fc80000000011 */
[----:B------:R3:W2:Y:S01]  /*ef70*/  @P1 LDG.E.U16 R18, [R12.64] ;  /* 0x000000080c121981 */ /* 0x0006a2000c1e1500 */
[----:B------:R-:W-:-:S04]  /*ef80*/  PRMT R15, RZ, 0x7610, R15 ;  /* 0x00007610ff0f7816 */ /* 0x000fc8000000000f */
[----:B---3--:R-:W-:Y:S02]  /*ef90*/  @P0 IMAD.MOV.U32 R12, RZ, RZ, R6 ;  /* 0x000000ffff0c0224 */ /* 0x008fe400078e0006 */
[----:B------:R-:W-:Y:S01]  /*efa0*/  @P0 IMAD.MOV.U32 R13, RZ, RZ, R9 ;  /* 0x000000ffff0d0224 */ /* 0x000fe200078e0009 */
[----:B------:R-:W-:Y:S02]  /*efb0*/  PRMT R10, RZ, 0x7610, R10 ;  /* 0x00007610ff0a7816 */ /* 0x000fe4000000000a */
[----:B------:R-:W-:Y:S01]  /*efc0*/  PRMT R29, RZ, 0x7610, R29 ;  /* 0x00007610ff1d7816 */ /* 0x000fe2000000001d */
[----:B------:R-:W3:Y:S04]  /*efd0*/  LDL R9, [R1+0xc84] ;  /* 0x000c840001097983 */ /* 0x000ee80000100800 */
[----:B------:R0:W3:Y:S04]  /*efe0*/  @P0 LDG.E.U16 R17, [R12.64] ;  /* 0x000000080c110981 */ /* 0x0000e8000c1e1500 */
[----:B------:R-:W3:Y:S01]  /*eff0*/  LDL R6, [R1+0xc8c] ;  /* 0x000c8c0001067983 */ /* 0x000ee20000100800 */
[----:B0-----:R-:W-:-:S02]  /*f000*/  @P0 IMAD.MOV.U32 R13, RZ, RZ, R8 ;  /* 0x000000ffff0d0224 */ /* 0x001fc400078e0008 */
[----:B----4-:R-:W-:Y:S01]  /*f010*/  @P0 IMAD.MOV.U32 R12, RZ, RZ, R0 ;  /* 0x000000ffff0c0224 */ /* 0x010fe200078e0000 */
[----:B------:R-:W4:Y:S04]  /*f020*/  LDL R8, [R1+0xc78] ;  /* 0x000c780001087983 */ /* 0x000f280000100800 */
[----:B------:R-:W4:Y:S04]  /*f030*/  LDL R0, [R1+0xc94] ;  /* 0x000c940001007983 */ /* 0x000f280000100800 */
[----:B------:R0:W4:Y:S02]  /*f040*/  @P0 LDG.E.U16 R15, [R12.64] ;  /* 0x000000080c0f0981 */ /* 0x000124000c1e1500 */
[----:B0-----:R-:W-:-:S02]  /*f050*/  @P0 IMAD.MOV.U32 R13, RZ, RZ, R14 ;  /* 0x000000ffff0d0224 */ /* 0x001fc400078e000e */
[----:B------:R-:W-:-:S05]  /*f060*/  @P0 IMAD.MOV.U32 R12, RZ, RZ, R11 ;  /* 0x000000ffff0c0224 */ /* 0x000fca00078e000b */
[----:B------:R2:W4:Y:S02]  /*f070*/  @P0 LDG.E.U16 R10, [R12.64] ;  /* 0x000000080c0a0981 */ /* 0x000524000c1e1500 */
[----:B--2---:R-:W-:Y:S02]  /*f080*/  @P0 IMAD.MOV.U32 R12, RZ, RZ, R5 ;  /* 0x000000ffff0c0224 */ /* 0x004fe400078e0005 */
[----:B------:R-:W2:Y:S01]  /*f090*/  LDL R5, [R1+0xca0] ;  /* 0x000ca00001057983 */ /* 0x000ea20000100800 */
[----:B------:R-:W-:-:S03]  /*f0a0*/  @P0 IMAD.MOV.U32 R13, RZ, RZ, R7 ;  /* 0x000000ffff0d0224 */ /* 0x000fc600078e0007 */
[----:B------:R-:W2:Y:S04]  /*f0b0*/  LDL R7, [R1+0xc90] ;  /* 0x000c900001077983 */ /* 0x000ea80000100800 */
[----:B------:R3:W2:Y:S01]  /*f0c0*/  @P0 LDG.E.U16 R29, [R12.64] ;  /* 0x000000080c1d0981 */ /* 0x0006a2000c1e1500 */
[----:B------:R-:W-:Y:S02]  /*f0d0*/  ISETP.GT.AND P1, PT, R4, 0x3e, PT ;  /* 0x0000003e0400780c */ /* 0x000fe40003f24270 */
[----:B------:R-:W-:-:S11]  /*f0e0*/  PRMT R27, RZ, 0x7610, R27 ;  /* 0x00007610ff1b7816 */ /* 0x000fd6000000001b */
[----:B---3--:R-:W-:Y:S02]  /*f0f0*/  @P1 IMAD.MOV.U32 R13, RZ, RZ, R9 ;  /* 0x000000ffff0d1224 */ /* 0x008fe400078e0009 */
[----:B------:R-:W-:Y:S01]  /*f100*/  @P1 IMAD.MOV.U32 R12, RZ, RZ, R6 ;  /* 0x000000ffff0c1224 */ /* 0x000fe200078e0006 */
[----:B------:R-:W-:Y:S01]  /*f110*/  PRMT R26, RZ, 0x7610, R26 ;  /* 0x00007610ff1a7816 */ /* 0x000fe2000000001a */
[----:B--2---:R0:W-:Y:S01]  /*f120*/  STL [R1+0x12fc], R29 ;  /* 0x0012fc1d01007387 */ /* 0x0041e20000100800 */
[----:B------:R-:W2:Y:S02]  /*f130*/  LDL R6, [R1+0xca8] ;  /* 0x000ca80001067983 */ /* 0x000ea40000100800 */
[----:B------:R-:W3:Y:S01]  /*f140*/  LDL R14, [R1+0xc9c] ;  /* 0x000c9c00010e7983 */ /* 0x000ee20000100800 */
[----:B0-----:R-:W-:-:S06]  /*f150*/  PRMT R29, RZ, 0x7610, R29 ;  /* 0x00007610ff1d7816 */ /* 0x001fcc000000001d */
[----:B------:R4:W2:Y:S02]  /*f160*/  @P1 LDG.E.U16 R29, [R12.64] ;  /* 0x000000080c1d1981 */ /* 0x0008a4000c1e1500 */
[----:B----4-:R-:W-:Y:S02]  /*f170*/  @P1 IMAD.MOV.U32 R12, RZ, RZ, R0 ;  /* 0x000000ffff0c1224 */ /* 0x010fe400078e0000 */
[----:B------:R-:W-:-:S05]  /*f180*/  @P1 IMAD.MOV.U32 R13, RZ, RZ, R8 ;  /* 0x000000ffff0d1224 */ /* 0x000fca00078e0008 */
[----:B------:R0:W4:Y:S02]  /*f190*/  @P1 LDG.E.U16 R27, [R12.64] ;  /* 0x000000080c1b1981 */ /* 0x000124000c1e1500 */
[----:B0-----:R-:W-:Y:S02]  /*f1a0*/  @P1 IMAD.MOV.U32 R12, RZ, RZ, R5 ;  /* 0x000000ffff0c1224 */ /* 0x001fe400078e0005 */
[----:B------:R-:W-:-:S05]  /*f1b0*/  @P1 IMAD.MOV.U32 R13, RZ, RZ, R7 ;  /* 0x000000ffff0d1224 */ /* 0x000fca00078e0007 */
[----:B------:R0:W3:Y:S04]  /*f1c0*/  @P1 LDG.E.U16 R26, [R12.64] ;  /* 0x000000080c1a1981 */ /* 0x0000e8000c1e1500 */
[----:B--2---:R-:W-:Y:S01]  /*f1d0*/  STL [R1+0x1370], R29 ;  /* 0x0013701d01007387 */ /* 0x004fe20000100800 */
[----:B------:R-:W2:Y:S02]  /*f1e0*/  LDL R11, [R1+0xca4] ;  /* 0x000ca400010b7983 */ /* 0x000ea40000100800 */
[----:B------:R1:W-:Y:S02]  /*f1f0*/  STL [R1+0x10], R10 ;  /* 0x0000100a01007387 */ /* 0x0003e40000100800 */
[----:B-1----:R-:W2:Y:S01]  /*f200*/  LDL R10, [R1+0xcac] ;  /* 0x000cac00010a7983 */ /* 0x002ea20000100800 */
[----:B------:R-:W-:Y:S02]  /*f210*/  STL [R1+0x28], R18 ;  /* 0x0000281201007387 */ /* 0x000fe40000100800 */
[----:B------:R-:W2:Y:S02]  /*f220*/  LDL R9, [R1+0xc98] ;  /* 0x000c980001097983 */ /* 0x000ea40000100800 */
[----:B------:R-:W2:Y:S01]  /*f230*/  LDL R8, [R1+0xcb4] ;  /* 0x000cb40001087983 */ /* 0x000ea20000100800 */
[----:B------:R-:W2:Y:S01]  /*f240*/  LDL R0, [R1+0xcc4] ;  /* 0x000cc40001007983 */ /* 0x000ea20000100800 */
[----:B----4-:R-:W-:Y:S02]  /*f250*/  STL [R1+0x1374], R27 ;  /* 0x0013741b01007387 */ /* 0x010fe40000100800 */
[----:B------:R-:W-:Y:S02]  /*f260*/  STL [R1+0x1c], R17 ;  /* 0x00001c1101007387 */ /* 0x000fe40000100800 */
[----:B------:R-:W4:Y:S01]  /*f270*/  LDL R7, [R1+0xcb0] ;  /* 0x000cb00001077983 */ /* 0x000f220000100800 */
[----:B------:R-:W4:Y:S01]  /*f280*/  LDL R5, [R1+0xcfc] ;  /* 0x000cfc0001057983 */ /* 0x000f220000100800 */
[----:B------:R-:W-:Y:S02]  /*f290*/  STL [R1+0x18], R15 ;  /* 0x0000180f01007387 */ /* 0x000fe40000100800 */
[----:B0-----:R-:W-:Y:S01]  /*f2a0*/  @P1 IMAD.MOV.U32 R12, RZ, RZ, R6 ;  /* 0x000000ffff0c1224 */ /* 0x001fe200078e0006 */
[----:B---3--:R-:W-:Y:S01]  /*f2b0*/  STL [R1+0x1378], R26 ;  /* 0x0013781a01007387 */ /* 0x008fe20000100800 */
[----:B------:R-:W3:Y:S01]  /*f2c0*/  LDL R6, [R1+0xcc0] ;  /* 0x000cc00001067983 */ /* 0x000ee20000100800 */
[----:B------:R-:W-:-:S02]  /*f2d0*/  ISETP.GT.AND P0, PT, R4, 0x3f, PT ;  /* 0x0000003f0400780c */ /* 0x000fc40003f04270 */
[----:B------:R-:W-:Y:S01]  /*f2e0*/  PRMT R25, RZ, 0x7610, R25 ;  /* 0x00007610ff197816 */ /* 0x000fe20000000019 */
[----:B------:R-:W-:Y:S01]  /*f2f0*/  @P1 IMAD.MOV.U32 R13, RZ, RZ, R14 ;  /* 0x000000ffff0d1224 */ /* 0x000fe200078e000e */
[----:B------:R-:W-:-:S04]  /*f300*/  PRMT R24, RZ, 0x7610, R24 ;  /* 0x00007610ff187816 */ /* 0x000fc80000000018 */
[----:B------:R2:W3:Y:S01]  /*f310*/  @P1 LDG.E.U16 R25, [R12.64] ;  /* 0x000000080c191981 */ /* 0x0004e2000c1e1500 */
[----:B------:R-:W-:Y:S02]  /*f320*/  PRMT R20, RZ, 0x7610, R20 ;  /* 0x00007610ff147816 */ /* 0x000fe40000000014 */
[----:B------:R-:W-:Y:S02]  /*f330*/  PRMT R16, RZ, 0x7610, R16 ;  /* 0x00007610ff107816 */ /* 0x000fe40000000010 */
[----:B------:R-:W-:Y:S01]  /*f340*/  PRMT R3, RZ, 0x7610, R3 ;  /* 0x00007610ff037816 */ /* 0x000fe20000000003 */
[----:B--2---:R-:W-:Y:S02]  /*f350*/  @P0 IMAD.MOV.U32 R13, RZ, RZ, R11 ;  /* 0x000000ffff0d0224 */ /* 0x004fe400078e000b */
[----:B------:R-:W-:-:S05]  /*f360*/  @P0 IMAD.MOV.U32 R12, RZ, RZ, R10 ;  /* 0x000000ffff0c0224 */ /* 0x000fca00078e000a */
[----:B------:R0:W2:Y:S02]  /*f370*/  @P0 LDG.E.U16 R24, [R12.64] ;  /* 0x000000080c180981 */ /* 0x0000a4000c1e1500 */
[----:B0-----:R-:W-:Y:S02]  /*f380*/  @P0 IMAD.MOV.U32 R12, RZ, RZ, R8 ;  /* 0x000000ffff0c0224 */ /* 0x001fe400078e0008 */
[----:B------:R-:W-:-:S05]  /*f390*/  @P0 IMAD.MOV.U32 R13, RZ, RZ, R9 ;  /* 0x000000ffff0d0224 */ /* 0x000fca00078e0009 */
[----:B------:R0:W2:Y:S02]  /*f3a0*/  @P0 LDG.E.U16 R20, [R12.64] ;  /* 0x000000080c140981 */ /* 0x0000a4000c1e1500 */
[----:B0-----:R-:W-:Y:S02]  /*f3b0*/  @P0 IMAD.MOV.U32 R12, RZ, RZ, R0 ;  /* 0x000000ffff0c0224 */ /* 0x001fe400078e0000 */
[----:B----4-:R-:W-:-:S05]  /*f3c0*/  @P0 IMAD.MOV.U32 R13, RZ, RZ, R7 ;  /* 0x000000ffff0d0224 */ /* 0x010fca00078e0007 */
[----:B------:R0:W4:Y:S02]  /*f3d0*/  @P0 LDG.E.U16 R16, [R12.64] ;  /* 0x000000080c100981 */ /* 0x000124000c1e1500 */
[----:B0-----:R-:W-:Y:S02]  /*f3e0*/  @P0 IMAD.MOV.U32 R12, RZ, RZ, R5 ;  /* 0x000000ffff0c0224 */ /* 0x001fe400078e0005 */
[----:B---3--:R-:W-:-:S05]  /*f3f0*/  @P0 IMAD.MOV.U32 R13, RZ, RZ, R6 ;  /* 0x000000ffff0d0224 */ /* 0x008fca00078e0006 */
[----:B------:R-:W3:Y:S04]  /*f400*/  @P0 LDG.E.U16 R3, [R12.64] ;  /* 0x000000080c030981 */ /* 0x000ee8000c1e1500 */
[----:B------:R-:W-:Y:S04]  /*f410*/  STL [R1+0x137c], R25 ;  /* 0x00137c1901007387 */ /* 0x000fe80000100800 */
[----:B------:R-:W0:Y:S04]  /*f420*/  S2R R2, SR_TID.X ;  /* 0x0000000000027919 */ /* 0x000e280000002100 */
[----:B------:R-:W1:Y:S01]  /*f430*/  S2R R28, SR_TID.X ;  /* 0x00000000001c7919 */ /* 0x000e620000002100 */
[----:B------:R-:W-:Y:S06]  /*f440*/  BAR.SYNC.DEFER_BLOCKING 0x0 ;  /* 0x0000000000007b1d */ /* 0x000fec0000010000 */
[----:B--2---:R-:W-:Y:S04]  /*f450*/  STL [R1+0x1300], R24 ;  /* 0x0013001801007387 */ /* 0x004fe80000100800 */
[----:B------:R-:W-:Y:S04]  /*f460*/  STL [R1+0x1304], R20 ;  /* 0x0013041401007387 */ /* 0x000fe80000100800 */
[----:B----4-:R-:W-:Y:S04]  /*f470*/  STL [R1+0x1308], R16 ;  /* 0x0013081001007387 */ /* 0x010fe80000100800 */
[----:B---3--:R2:W-:Y:S04]  /*f480*/  STL [R1+0x130c], R3 ;  /* 0x00130c0301007387 */ /* 0x0085e80000100800 */
[----:B--2---:R-:W2:Y:S04]  /*f490*/  LDL.LU R3, [R1+0x4b8] ;  /* 0x0004b80001037983 */ /* 0x004ea80000300800 */
[----:B--2---:R2:W-:Y:S04]  /*f4a0*/  STL [R1+0x13e4], R3 ;  /* 0x0013e40301007387 */ /* 0x0045e80000100800 */
[----:B--2---:R-:W2:Y:S01]  /*f4b0*/  LDL.LU R3, [R1+0x4c0] ;  /* 0x0004c00001037983 */ /* 0x004ea20000300800 */
[----:B0-----:R-:W-:-:S02]  /*f4c0*/  LOP3.LUT R2, R2, 0x3f, RZ, 0xc0, !PT ;  /* 0x0000003f02027812 */ /* 0x001fc400078ec0ff */
[----:B-1----:R-:W-:Y:S01]  /*f4d0*/  LOP3.LUT R0, R28, 0x3f, RZ, 0xc0, !PT ;  /* 0x0000003f1c007812 */ /* 0x002fe200078ec0ff */
[----:B--2---:R0:W-:Y:S04]  /*f4e0*/  STL [R1+0x13e8], R3 ;  /* 0x0013e80301007387 */ /* 0x0041e80000100800 */
[----:B0-----:R-:W2:Y:S01]  /*f4f0*/  LDL.LU R3, [R1+0x4c4] ;  /* 0x0004c40001037983 */ /* 0x001ea20000300800 */
[----:B------:R-:W3:Y:S02]  /*f500*/  LDL.LU R12, [R1+0x444] ;  /* 0x00044400010c7983 */ /* 0x000ee40000300800 */
[----:B------:R-:W4:Y:S02]  /*f510*/  LDL.LU R13, [R1+0x440] ;  /* 0x00044000010d7983 */ /* 0x000f240000300800 */
[----:B------:R-:W3:Y:S01]  /*f520*/  LDL.LU R16, [R1+0x43c] ;  /* 0x00043c0001107983 */ /* 0x000ee20000300800 */
[----:B------:R-:W3:Y:S01]  /*f530*/  LDL.LU R20, [R1+0x438] ;  /* 0x0004380001147983 */ /* 0x000ee20000300800 */
[----:B------:R-:W3:Y:S02]  /*f540*/  LDL.LU R24, [R1+0x3c4] ;  /* 0x0003c40001187983 */ /* 0x000ee40000300800 */
[----:B------:R-:W3:Y:S02]  /*f550*/  LDL.LU R25, [R1+0x3bc] ;  /* 0x0003bc0001197983 */ /* 0x000ee40000300800 */
        /* <DEDUP_REMOVED lines=16> */
[----:B------:R-:W-:Y:S01]  /*f660*/  IMAD.SHL.U32 R2, R2, 0x2, RZ ;  /* 0x0000000202027824 */ /* 0x000fe200078e00ff */
[----:B------:R-:W3:Y:S01]  /*f670*/  LDL.LU R22, [R1+0xc0] ;  /* 0x0000c00001167983 */ /* 0x000ee20000300800 */
[----:B------:R-:W-:Y:S01]  /*f680*/  ISETP.GE.AND P0, PT, R0, R4, PT ;  /* 0x000000040000720c */ /* 0x000fe20003f06270 */
[----:B------:R-:W3:Y:S02]  /*f690*/  LDL.LU R23, [R1+0xbc] ;  /* 0x0000bc0001177983 */ /* 0x000ee40000300800 */
[----:B------:R-:W3:Y:S01]  /*f6a0*/  LDL.LU R0, [R1+0x68] ;  /* 0x0000680001007983 */ /* 0x000ee20000300800 */
[----:B------:R-:W3:Y:S01]  /*f6b0*/  LDL.LU R28, [R1+0x64] ;  /* 0x00006400011c7983 */ /* 0x000ee20000300800 */
[----:B------:R0:W-:Y:S03]  /*f6c0*/  STL [R1+0x1394], R4 ;  /* 0x0013940401007387 */ /* 0x0001e60000100800 */
[----:B0-----:R-:W3:Y:S04]  /*f6d0*/  LDL.LU R4, [R1+0x4bc] ;  /* 0x0004bc0001047983 */ /* 0x001ee80000300800 */
[----:B--2---:R0:W-:Y:S04]  /*f6e0*/  STS.U16 [R2], R3 ;  /* 0x0000000302007388 */ /* 0x0041e80000000400 */
[----:B0-----:R-:W2:Y:S04]  /*f6f0*/  LDL.LU R3, [R1+0x13e8] ;  /* 0x0013e80001037983 */ /* 0x001ea80000300800 */
[----:B---3--:R-:W-:Y:S04]  /*f700*/  STS.U16 [R2+0x100], R4 ;  /* 0x0001000402007388 */ /* 0x008fe80000000400 */
[----:B--2---:R0:W-:Y:S04]  /*f710*/  STS.U16 [R2+0x80], R3 ;  /* 0x0000800302007388 */ /* 0x0041e80000000400 */
[----:B0-----:R-:W2:Y:S01]  /*f720*/  LDL.LU R3, [R1+0x13e4] ;  /* 0x0013e40001037983 */ /* 0x001ea20000300800 */
[----:B------:R-:W3:Y:S03]  /*f730*/  LDL.LU R4, [R1+0x4a4] ;  /* 0x0004a40001047983 */ /* 0x000ee60000300800 */
[----:B---3--:R0:W-:Y:S04]  /*f740*/  STL [R1+0x13d8], R4 ;  /* 0x0013d80401007387 */ /* 0x0081e80000100800 */
[----:B0-----:R-:W3:Y:S04]  /*f750*/  LDL.LU R4, [R1+0x4b4] ;  /* 0x0004b40001047983 */ /* 0x001ee80000300800 */
[----:B---3--:R0:W-:Y:S04]  /*f760*/  STL [R1+0x13dc], R4 ;  /* 0x0013dc0401007387 */ /* 0x0081e80000100800 */
[----:B0-----:R-:W3:Y:S04]  /*f770*/  LDL.LU R4, [R1+0x5c] ;  /* 0x00005c0001047983 */ /* 0x001ee80000300800 */
[----:B--2---:R-:W-:Y:S04]  /*f780*/  STS.U16 [R2+0x180], R3 ;  /* 0x0001800302007388 */ /* 0x004fe80000000400 */
[----:B------:R-:W-:Y:S04]  /*f790*/  STS.U16 [R2+0x1000], R12 ;  /* 0x0010000c02007388 */ /* 0x000fe80000000400 */
[----:B----4-:R-:W-:Y:S04]  /*f7a0*/  STS.U16 [R2+0x1080], R13 ;  /* 0x0010800d02007388 */ /* 0x010fe80000000400 */
[----:B------:R-:W-:Y:S04]  /*f7b0*/  STS.U16 [R2+0x1100], R16 ;  /* 0x0011001002007388 */ /* 0x000fe80000000400 */
        /* <DEDUP_REMOVED lines=9> */
[----:B---3--:R0:W-:Y:S04]  /*f850*/  STL [R1+0x13e0], R4 ;  /* 0x0013e00401007387 */ /* 0x0081e80000100800 */
        /* <DEDUP_REMOVED lines=12> */
[----:B------:R-:W3:Y:S04]  /*f920*/  LDL.LU R6, [R1+0x314] ;  /* 0x0003140001067983 */ /* 0x000ee80000300800 */
[----:B------:R0:W-:Y:S01]  /*f930*/  STS.U16 [R2+0x4000], R8 ;  /* 0x0040000802007388 */ /* 0x0001e20000000400 */
[----:B------:R-:W3:Y:S03]  /*f940*/  LDL.LU R7, [R1+0x30c] ;  /* 0x00030c0001077983 */ /* 0x000ee60000300800 */
[----:B------:R1:W-:Y:S04]  /*f950*/  STS.U16 [R2+0x4080], R9 ;  /* 0x0040800902007388 */ /* 0x0003e80000000400 */
[----:B------:R1:W-:Y:S04]  /*f960*/  STS.U16 [R2+0x4100], R10 ;  /* 0x0041000a02007388 */ /* 0x0003e80000000400 */
[----:B------:R1:W-:Y:S04]  /*f970*/  STS.U16 [R2+0x4180], R11 ;  /* 0x0041800b02007388 */ /* 0x0003e80000000400 */
[----:B------:R1:W-:Y:S04]  /*f980*/  STS.U16 [R2+0x5000], R14 ;  /* 0x0050000e02007388 */ /* 0x0003e80000000400 */
[----:B------:R1:W-:Y:S04]  /*f990*/  STS.U16 [R2+0x5080], R19 ;  /* 0x0050801302007388 */ /* 0x0003e80000000400 */
[----:B0-----:R-:W3:Y:S01]  /*f9a0*/  LDL.LU R8, [R1+0x2a4] ;  /* 0x0002a40001087983 */ /* 0x001ee20000300800 */
[----:B-1----:R-:W3:Y:S02]  /*f9b0*/  LDL.LU R9, [R1+0x29c] ;  /* 0x00029c0001097983 */ /* 0x002ee40000300800 */
[----:B------:R-:W3:Y:S01]  /*f9c0*/  LDL.LU R10, [R1+0x294] ;  /* 0x00029400010a7983 */ /* 0x000ee20000300800 */
[----:B------:R-:W3:Y:S01]  /*f9d0*/  LDL.LU R11, [R1+0x28c] ;  /* 0x00028c00010b7983 */ /* 0x000ee20000300800 */
[----:B------:R-:W3:Y:S03]  /*f9e0*/  LDL.LU R14, [R1+0x224] ;  /* 0x00022400010e7983 */ /* 0x000ee60000300800 */
        /* <DEDUP_REMOVED lines=14> */
[----:B0-----:R-:W3:Y:S04]  /*fad0*/  LDL.LU R28, [R1+0x4c] ;  /* 0x00004c00011c7983 */ /* 0x001ee80000300800 */
[----:B--2---:R0:W-:Y:S04]  /*fae0*/  STS.U16 [R2+0x7100], R4 ;  /* 0x0071000402007388 */ /* 0x0041e80000000400 */
[----:B0-----:R-:W2:Y:S04]  /*faf0*/  LDL.LU R4, [R1+0x13e0] ;  /* 0x0013e00001047983 */ /* 0x001ea80000300800 */
[----:B------:R-:W-:Y:S04]  /*fb00*/  STS.U16 [R2+0x7000], R0 ;  /* 0x0070000002007388 */ /* 0x000fe80000000400 */
[----:B--2---:R0:W-:Y:S04]  /*fb10*/  STS.U16 [R2+0x7180], R4 ;  /* 0x0071800402007388 */ /* 0x0041e80000000400 */
[----:B0-----:R-:W2:Y:S01]  /*fb20*/  LDL.LU R4, [R1+0x13dc] ;  /* 0x0013dc0001047983 */ /* 0x001ea20000300800 */
[----:B------:R-:W-:-:S02]  /*fb30*/  LOP3.LUT R0, R2, 0x10, RZ, 0x3c, !PT ;  /* 0x0000001002007812 */ /* 0x000fc400078e3cff */
[----:B------:R-:W3:Y:S03]  /*fb40*/  LDL.LU R2, [R1+0x4ac] ;  /* 0x0004ac0001027983 */ /* 0x000ee60000300800 */
[----:B--2---:R0:W-:Y:S04]  /*fb50*/  STS.U16 [R0+0x200], R4 ;  /* 0x0002000400007388 */ /* 0x0041e80000000400 */
[----:B0-----:R-:W2:Y:S01]  /*fb60*/  LDL.LU R4, [R1+0x13d8] ;  /* 0x0013d80001047983 */ /* 0x001ea20000300800 */
[----:B---3--:R-:W-:Y:S03]  /*fb70*/  STS.U16 [R0+0x280], R2 ;  /* 0x0002800200007388 */ /* 0x008fe60000000400 */
[----:B--2---:R-:W-:Y:S01]  /*fb80*/  STS.U16 [R0+0x300], R4 ;  /* 0x0003000400007388 */ /* 0x004fe20000000400 */
[----:B------:R-:W-:Y:S02]  /*fb90*/  STS.U16 [R0+0x380], R3 ;  /* 0x0003800300007388 */ /* 0x000fe40000000400 */
[----:B----4-:R-:W-:Y:S02]  /*fba0*/  STS.U16 [R0+0x1200], R12 ;  /* 0x0012000c00007388 */ /* 0x010fe40000000400 */
[----:B------:R-:W-:Y:S01]  /*fbb0*/  STS.U16 [R0+0x1280], R13 ;  /* 0x0012800d00007388 */ /* 0x000fe20000000400 */
[----:B------:R-:W-:Y:S01]  /*fbc0*/  STS.U16 [R0+0x1300], R16 ;  /* 0x0013001000007388 */ /* 0x000fe20000000400 */
[----:B------:R-:W-:Y:S02]  /*fbd0*/  STS.U16 [R0+0x1380], R20 ;  /* 0x0013801400007388 */ /* 0x000fe40000000400 */
[----:B------:R-:W-:Y:S02]  /*fbe0*/  STS.U16 [R0+0x2200], R24 ;  /* 0x0022001800007388 */ /* 0x000fe40000000400 */
        /* <DEDUP_REMOVED lines=19> */
[----:B------:R0:W-:Y:S02]  /*fd20*/  STS.U16 [R0+0x7200], R28 ;  /* 0x0072001c00007388 */ /* 0x0001e40000000400 */
[----:B0-----:R-:W2:Y:S04]  /*fd30*/  LDL.LU R0, [R1+0x494] ;  /* 0x0004940001007983 */ /* 0x001ea80000300800 */
[----:B--2---:R0:W-:Y:S04]  /*fd40*/  STL [R1+0x13c8], R0 ;  /* 0x0013c80001007387 */ /* 0x0041e80000100800 */
[----:B0-----:R-:W2:Y:S04]  /*fd50*/  LDL.LU R0, [R1+0x24] ;  /* 0x0000240001007983 */ /* 0x001ea80000300800 */
[----:B--2---:R0:W-:Y:S04]  /*fd60*/  STL [R1+0x13d0], R0 ;  /* 0x0013d00001007387 */ /* 0x0041e80000100800 */
[----:B0-----:R-:W2:Y:S04]  /*fd70*/  LDL.LU R0, [R1+0x2c] ;  /* 0x00002c0001007983 */ /* 0x001ea80000300800 */
[----:B------:R-:W0:Y:S04]  /*fd80*/  S2R R2, SR_TID.X ;  /* 0x0000000000027919 */ /* 0x000e280000002100 */
[----:B--2---:R1:W-:Y:S04]  /*fd90*/  STL [R1+0x13d4], R0 ;  /* 0x0013d40001007387 */ /* 0x0043e80000100800 */
[----:B-1----:R-:W2:Y:S01]  /*fda0*/  LDL.LU R0, [R1+0x44] ;  /* 0x0000440001007983 */ /* 0x002ea20000300800 */
[----:B------:R-:W3:Y:S01]  /*fdb0*/  LDL.LU R28, [R1+0x490] ;  /* 0x00049000011c7983 */ /* 0x000ee20000300800 */
[----:B0-----:R-:W-:-:S05]  /*fdc0*/  LOP3.LUT R2, R2, 0x3f, RZ, 0xc0, !PT ;  /* 0x0000003f02027812 */ /* 0x001fca00078ec0ff */
[----:B------:R-:W-:-:S05]  /*fdd0*/  IMAD.SHL.U32 R2, R2, 0x2, RZ ;  /* 0x0000000202027824 */ /* 0x000fca00078e00ff */
[C---:B------:R-:W-:Y:S01]  /*fde0*/  LOP3.LUT R3, R2.reuse, 0x20, RZ, 0x3c, !PT ;  /* 0x0000002002037812 */ /* 0x040fe200078e3cff */
[----:B---3--:R0:W-:Y:S01]  /*fdf0*/  STL [R1+0x13cc], R28 ;  /* 0x0013cc1c01007387 */ /* 0x0081e20000100800 */
        /* <DEDUP_REMOVED lines=20> */
[----:B------:R-:W3:Y:S01]  /*ff40*/  LDL.LU R17, [R1+0x1dc] ;  /* 0x0001dc0001117983 */ /* 0x000ee20000300800 */
[----:B0-----:R-:W-:Y:S01]  /*ff50*/  LOP3.LUT R28, R2, 0x10, RZ, 0x3c, !PT ;  /* 0x00000010021c7812 */ /* 0x001fe200078e3cff */
[----:B------:R-:W3:Y:S01]  /*ff60*/  LDL.LU R18, [R1+0x98] ;  /* 0x0000980001127983 */ /* 0x000ee20000300800 */
[----:B------:R-:W3:Y:S01]  /*ff70*/  LDL.LU R21, [R1+0x94] ;  /* 0x0000940001157983 */ /* 0x000ee20000300800 */
[----:B------:R-:W3:Y:S02]  /*ff80*/  LDL.LU R22, [R1+0x90] ;  /* 0x0000900001167983 */ /* 0x000ee40000300800 */
[----:B------:R-:W3:Y:S02]  /*ff90*/  LDL.LU R23, [R1+0x8c] ;  /* 0x00008c0001177983 */ /* 0x000ee40000300800 */
[----:B------:R-:W3:Y:S01]  /*ffa0*/  LDL.LU R2, [R1+0x48c] ;  /* 0x00048c0001027983 */ /* 0x000ee20000300800 */
[----:B--2---:R0:W-:Y:S04]  /*ffb0*/  STS.U16 [R28+0x7280], R0 ;  /* 0x007280001c007388 */ /* 0x0041e80000000400 */
[----:B0-----:R-:W2:Y:S04]  /*ffc0*/  LDL.LU R0, [R1+0x13d4] ;  /* 0x0013d40001007983 */ /* 0x001ea80000300800 */
[----:B--2---:R0:W-:Y:S04]  /*ffd0*/  STS.U16 [R28+0x7300], R0 ;  /* 0x007300001c007388 */ /* 0x0041e80000000400 */
[----:B0-----:R-:W2:Y:S04]  /*ffe0*/  LDL.LU R0, [R1+0x13d0] ;  /* 0x0013d00001007983 */ /* 0x001ea80000300800 */
[----:B--2---:R0:W-:Y:S04]  /*fff0*/  STS.U16 [R28+0x7380], R0 ;  /* 0x007380001c007388 */ /* 0x0041e80000000400 */
[----:B0-----:R-:W2:Y:S01]  /*10000*/  LDL.LU R28, [R1+0x13cc] ;  /* 0x0013cc00011c7983 */ /* 0x001ea20000300800 */
[----:B------:R-:W2:Y:S03]  /*10010*/  LDL.LU R0, [R1+0x13c8] ;  /* 0x0013c80001007983 */ /* 0x000ea60000300800 */
[----:B--2---:R0:W-:Y:S01]  /*10020*/  STS.U16 [R3+0x400], R0 ;  /* 0x0004000003007388 */ /* 0x0041e20000000400 */
[----:B------:R1:W-:Y:S02]  /*10030*/  STS.U16 [R3+0x480], R28 ;  /* 0x0004801c03007388 */ /* 0x0003e40000000400 */
[----:B---3--:R-:W-:Y:S02]  /*10040*/  STS.U16 [R3+0x500], R2 ;  /* 0x0005000203007388 */ /* 0x008fe40000000400 */
[----:B------:R-:W-:Y:S01]  /*10050*/  STS.U16 [R3+0x580], R4 ;  /* 0x0005800403007388 */ /* 0x000fe20000000400 */
[----:B----4-:R-:W-:Y:S01]  /*10060*/  STS.U16 [R3+0x1400], R12 ;  /* 0x0014000c03007388 */ /* 0x010fe20000000400 */
        /* <DEDUP_REMOVED lines=20> */
[----:B------:R-:W-:Y:S03]  /*101b0*/  STS.U16 [R3+0x6480], R21 ;  /* 0x0064801503007388 */ /* 0x000fe60000000400 */
[----:B0-----:R-:W2:Y:S01]  /*101c0*/  LDL.LU R0, [R1+0x13c4] ;  /* 0x0013c40001007983 */ /* 0x001ea20000300800 */
[----:B------:R-:W-:Y:S02]  /*101d0*/  STS.U16 [R3+0x6500], R22 ;  /* 0x0065001603007388 */ /* 0x000fe40000000400 */
[----:B-1----:R-:W3:Y:S02]  /*101e0*/  LDL.LU R28, [R1+0x13c0] ;  /* 0x0013c000011c7983 */ /* 0x002ee40000300800 */
[----:B------:R0:W-:Y:S02]  /*101f0*/  STS.U16 [R3+0x6580], R23 ;  /* 0x0065801703007388 */ /* 0x0001e40000000400 */
[----:B0-----:R-:W4:Y:S01]  /*10200*/  LDL.LU R23, [R1+0x4] ;  /* 0x0000040001177983 */ /* 0x001f220000300800 */
[----:B------:R-:W4:Y:S03]  /*10210*/  LDL.LU R15, [R1+0x484] ;  /* 0x00048400010f7983 */ /* 0x000f260000300800 */
[----:B------:R-:W0:Y:S02]  /*10220*/  S2R R2, SR_TID.X ;  /* 0x0000000000027919 */ /* 0x000e240000002100 */
[----:B0-----:R-:W-:-:S05]  /*10230*/  LOP3.LUT R2, R2, 0x3f, RZ, 0xc0, !PT ;  /* 0x0000003f02027812 */ /* 0x001fca00078ec0ff */
[----:B------:R-:W-:Y:S01]  /*10240*/  IMAD.SHL.U32 R2, R2, 0x2, RZ ;  /* 0x0000000202027824 */ /* 0x000fe200078e00ff */
[----:B---3--:R-:W-:Y:S01]  /*10250*/  STS.U16 [R3+0x7400], R28 ;  /* 0x0074001c03007388 */ /* 0x008fe20000000400 */
[----:B--2---:R0:W-:Y:S03]  /*10260*/  STS.U16 [R3+0x7480], R0 ;  /* 0x0074800003007388 */ /* 0x0041e60000000400 */
[----:B----4-:R1:W-:Y:S01]  /*10270*/  STL [R1+0x13b8], R15 ;  /* 0x0013b80f01007387 */ /* 0x0103e20000100800 */
[----:B------:R-:W2:Y:S02]  /*10280*/  LDL.LU R17, [R1+0x480] ;  /* 0x0004800001117983 */ /* 0x000ea40000300800 */
[----:B------:R-:W3:Y:S02]  /*10290*/  LDL.LU R18, [R1+0x47c] ;  /* 0x00047c0001127983 */ /* 0x000ee40000300800 */
[----:B------:R-:W4:Y:S01]  /*102a0*/  LDL.LU R21, [R1+0x478] ;  /* 0x0004780001157983 */ /* 0x000f220000300800 */
[----:B------:R-:W2:Y:S01]  /*102b0*/  LDL.LU R4, [R1+0x3fc] ;  /* 0x0003fc0001047983 */ /* 0x000ea20000300800 */
[----:B0-----:R-:W2:Y:S02]  /*102c0*/  LDL.LU R3, [R1+0x3f8] ;  /* 0x0003f80001037983 */ /* 0x001ea40000300800 */
[----:B------:R-:W2:Y:S02]  /*102d0*/  LDL.LU R12, [R1+0x374] ;  /* 0x00037400010c7983 */ /* 0x000ea40000300800 */
[----:B------:R-:W2:Y:S01]  /*102e0*/  LDL.LU R13, [R1+0x370] ;  /* 0x00037000010d7983 */ /* 0x000ea20000300800 */
[----:B------:R-:W2:Y:S01]  /*102f0*/  LDL.LU R16, [R1+0x36c] ;  /* 0x00036c0001107983 */ /* 0x000ea20000300800 */
[----:B------:R-:W2:Y:S02]  /*10300*/  LDL.LU R20, [R1+0x368] ;  /* 0x0003680001147983 */ /* 0x000ea40000300800 */
        /* <DEDUP_REMOVED lines=11> */
[----:B------:R-:W2:Y:S01]  /*103c0*/  LDL.LU R11, [R1+0xec] ;  /* 0x0000ec00010b7983 */ /* 0x000ea20000300800 */
[C---:B-1----:R-:W-:Y:S01]  /*103d0*/  LOP3.LUT R15, R2.reuse, 0x20, RZ, 0x3c, !PT ;  /* 0x00000020020f7812 */ /* 0x042fe200078e3cff */
[----:B------:R-:W2:Y:S01]  /*103e0*/  LDL.LU R14, [R1+0x88] ;  /* 0x00008800010e7983 */ /* 0x000ea20000300800 */
[----:B------:R-:W2:Y:S01]  /*103f0*/  LDL.LU R19, [R1+0x84] ;  /* 0x0000840001137983 */ /* 0x000ea20000300800 */
[----:B------:R-:W2:Y:S02]  /*10400*/  LDL.LU R22, [R1+0x80] ;  /* 0x0000800001167983 */ /* 0x000ea40000300800 */
[----:B------:R-:W2:Y:S01]  /*10410*/  LDL.LU R28, [R1+0x7c] ;  /* 0x00007c00011c7983 */ /* 0x000ea20000300800 */
[----:B------:R-:W-:Y:S01]  /*10420*/  LOP3.LUT R0, R2, 0x30, RZ, 0x3c, !PT ;  /* 0x0000003002007812 */ /* 0x000fe200078e3cff */
[----:B------:R0:W-:Y:S04]  /*10430*/  STS.U16 [R15+0x7500], R23 ;  /* 0x007500170f007388 */ /* 0x0001e80000000400 */
[----:B------:R-:W2:Y:S04]  /*10440*/  LDL.LU R2, [R1+0x404] ;  /* 0x0004040001027983 */ /* 0x000ea80000300800 */
[----:B0-----:R-:W2:Y:S04]  /*10450*/  LDL.LU R23, [R1+0x13bc] ;  /* 0x0013bc0001177983 */ /* 0x001ea80000300800 */
[----:B--2---:R0:W-:Y:S04]  /*10460*/  STS.U16 [R15+0x7580], R23 ;  /* 0x007580170f007388 */ /* 0x0041e80000000400 */
[----:B0-----:R-:W2:Y:S01]  /*10470*/  LDL.LU R15, [R1+0x13b8] ;  /* 0x0013b800010f7983 */ /* 0x001ea20000300800 */
[----:B------:R0:W-:Y:S03]  /*10480*/  STL [R1+0x1398], R23 ;  /* 0x0013981701007387 */ /* 0x0001e60000100800 */
[----:B0-----:R-:W4:Y:S04]  /*10490*/  LDL.LU R23, [R1+0x400] ;  /* 0x0004000001177983 */ /* 0x001f280000300800 */
[----:B--2---:R0:W-:Y:S01]  /*104a0*/  STS.U16 [R0+0x600], R15 ;  /* 0x0006000f00007388 */ /* 0x0041e20000000400 */
[----:B------:R1:W-:Y:S02]  /*104b0*/  STS.U16 [R0+0x680], R17 ;  /* 0x0006801100007388 */ /* 0x0003e40000000400 */
[----:B---3--:R2:W-:Y:S02]  /*104c0*/  STS.U16 [R0+0x700], R18 ;  /* 0x0007001200007388 */ /* 0x0085e40000000400 */
[----:B----4-:R3:W-:Y:S01]  /*104d0*/  STS.U16 [R0+0x780], R21 ;  /* 0x0007801500007388 */ /* 0x0107e20000000400 */
[----:B------:R-:W-:Y:S04]  /*104e0*/  STS.U16 [R0+0x1600], R2 ;  /* 0x0016000200007388 */ /* 0x000fe80000000400 */
[----:B0-----:R-:W2:Y:S01]  /*104f0*/  LDL.LU R15, [R1+0x13b4] ;  /* 0x0013b400010f7983 */ /* 0x001ea20000300800 */
[----:B-1----:R-:W2:Y:S02]  /*10500*/  LDL.LU R17, [R1+0x13b0] ;  /* 0x0013b00001117983 */ /* 0x002ea40000300800 */
[----:B--2---:R-:W2:Y:S01]  /*10510*/  LDL.LU R18, [R1+0x13ac] ;  /* 0x0013ac0001127983 */ /* 0x004ea20000300800 */
[----:B---3--:R-:W3:Y:S04]  /*10520*/  LDL.LU R21, [R1+0x13a8] ;  /* 0x0013a80001157983 */ /* 0x008ee80000300800 */
[----:B------:R0:W-:Y:S04]  /*10530*/  STS.U16 [R0+0x1680], R23 ;  /* 0x0016801700007388 */ /* 0x0001e80000000400 */
[----:B0-----:R-:W2:Y:S04]  /*10540*/  LDL.LU R23, [R1+0x46c] ;  /* 0x00046c0001177983 */ /* 0x001ea80000300800 */
[----:B--2---:R0:W-:Y:S04]  /*10550*/  STL [R1+0x139c], R23 ;  /* 0x00139c1701007387 */ /* 0x0041e80000100800 */
[----:B0-----:R-:W2:Y:S04]  /*10560*/  LDL.LU R23, [R1+0x470] ;  /* 0x0004700001177983 */ /* 0x001ea80000300800 */
[----:B------:R-:W0:Y:S01]  /*10570*/  S2R R2, SR_TID.X ;  /* 0x0000000000027919 */ /* 0x000e220000002100 */
[----:B------:R-:W-:Y:S02]  /*10580*/  STS.U16 [R0+0x1700], R4 ;  /* 0x0017000400007388 */ /* 0x000fe40000000400 */
[----:B------:R-:W-:Y:S02]  /*10590*/  STS.U16 [R0+0x1780], R3 ;  /* 0x0017800300007388 */ /* 0x000fe40000000400 */
[----:B------:R-:W-:Y:S01]  /*105a0*/  STS.U16 [R0+0x2600], R12 ;  /* 0x0026000c00007388 */ /* 0x000fe20000000400 */
[----:B------:R-:W-:Y:S01]  /*105b0*/  STS.U16 [R0+0x2680], R13 ;  /* 0x0026800d00007388 */ /* 0x000fe20000000400 */
[----:B------:R-:W-:Y:S02]  /*105c0*/  STS.U16 [R0+0x2700], R16 ;  /* 0x0027001000007388 */ /* 0x000fe40000000400 */
[----:B------:R-:W-:Y:S02]  /*105d0*/  STS.U16 [R0+0x2780], R20 ;  /* 0x0027801400007388 */ /* 0x000fe40000000400 */
[----:B------:R-:W-:Y:S01]  /*105e0*/  STS.U16 [R0+0x3600], R24 ;  /* 0x0036001800007388 */ /* 0x000fe20000000400 */
[----:B--2---:R1:W-:Y:S04]  /*105f0*/  STL [R1+0x13a0], R23 ;  /* 0x0013a01701007387 */ /* 0x0043e80000100800 */
[----:B-1----:R-:W2:Y:S04]  /*10600*/  LDL.LU R23, [R1+0x474] ;  /* 0x0004740001177983 */ /* 0x002ea80000300800 */
        /* <DEDUP_REMOVED lines=8> */
[----:B------:R1:W-:Y:S01]  /*10690*/  STS.U16 [R0+0x5680], R9 ;  /* 0x0056800900007388 */ /* 0x0003e20000000400 */
[----:B------:R1:W-:Y:S02]  /*106a0*/  STS.U16 [R0+0x5700], R10 ;  /* 0x0057000a00007388 */ /* 0x0003e40000000400 */
[----:B------:R1:W-:Y:S02]  /*106b0*/  STS.U16 [R0+0x5780], R11 ;  /* 0x0057800b00007388 */ /* 0x0003e40000000400 */
[----:B------:R1:W-:Y:S01]  /*106c0*/  STS.U16 [R0+0x6600], R14 ;  /* 0x0066000e00007388 */ /* 0x0003e20000000400 */
[----:B------:R-:W-:Y:S01]  /*106d0*/  STS.U16 [R0+0x6680], R19 ;  /* 0x0066801300007388 */ /* 0x000fe20000000400 */
[----:B------:R-:W-:Y:S01]  /*106e0*/  STS.U16 [R0+0x6700], R22 ;  /* 0x0067001600007388 */ /* 0x000fe20000000400 */
[----:B0-----:R-:W-:Y:S01]  /*106f0*/  LOP3.LUT R2, R2, 0x3f, RZ, 0xc0, !PT ;  /* 0x0000003f02027812 */ /* 0x001fe200078ec0ff */
[----:B------:R0:W-:Y:S04]  /*10700*/  STS.U16 [R0+0x6780], R28 ;  /* 0x0067801c00007388 */ /* 0x0001e80000000400 */
[----:B------:R-:W-:-:S05]  /*10710*/  IMAD.SHL.U32 R2, R2, 0x2, RZ ;  /* 0x0000000202027824 */ /* 0x000fca00078e00ff */
[C---:B------:R-:W-:Y:S01]  /*10720*/  LOP3.LUT R3, R2.reuse, 0x40, RZ, 0x3c, !PT ;  /* 0x0000004002037812 */ /* 0x040fe200078e3cff */
[----:B--2---:R2:W-:Y:S01]  /*10730*/  STL [R1+0x13a4], R23 ;  /* 0x0013a41701007387 */ /* 0x0045e20000100800 */
[----:B------:R-:W4:Y:S02]  /*10740*/  LDL.LU R4, [R1+0x468] ;  /* 0x0004680001047983 */ /* 0x000f240000300800 */
[----:B-1----:R-:W4:Y:S02]  /*10750*/  LDL.LU R9, [R1+0x3f4] ;  /* 0x0003f40001097983 */ /* 0x002f240000300800 */
[----:B------:R-:W4:Y:S01]  /*10760*/  LDL.LU R10, [R1+0x3f0] ;  /* 0x0003f000010a7983 */ /* 0x000f220000300800 */
[----:B------:R-:W4:Y:S01]  /*10770*/  LDL.LU R11, [R1+0x3ec] ;  /* 0x0003ec00010b7983 */ /* 0x000f220000300800 */
[----:B------:R-:W4:Y:S02]  /*10780*/  LDL.LU R14, [R1+0x3e8] ;  /* 0x0003e800010e7983 */ /* 0x000f240000300800 */
[----:B0-----:R-:W4:Y:S02]  /*10790*/  LDL.LU R28, [R1+0x364] ;  /* 0x00036400011c7983 */ /* 0x001f240000300800 */
[----:B------:R-:W4:Y:S01]  /*107a0*/  LDL.LU R12, [R1+0x358] ;  /* 0x00035800010c7983 */ /* 0x000f220000300800 */
[----:B------:R-:W4:Y:S01]  /*107b0*/  LDL.LU R13, [R1+0x2e4] ;  /* 0x0002e400010d7983 */ /* 0x000f220000300800 */
[----:B------:R-:W4:Y:S02]  /*107c0*/  LDL.LU R16, [R1+0x2e0] ;  /* 0x0002e00001107983 */ /* 0x000f240000300800 */
[----:B------:R-:W4:Y:S02]  /*107d0*/  LDL.LU R20, [R1+0x2dc] ;  /* 0x0002dc0001147983 */ /* 0x000f240000300800 */
[----:B------:R-:W4:Y:S01]  /*107e0*/  LDL.LU R24, [R1+0x2d8] ;  /* 0x0002d80001187983 */ /* 0x000f220000300800 */
[----:B------:R-:W4:Y:S01]  /*107f0*/  LDL.LU R22, [R1+0x264] ;  /* 0x0002640001167983 */ /* 0x000f220000300800 */
[----:B------:R-:W4:Y:S02]  /*10800*/  LDL.LU R25, [R1+0x260] ;  /* 0x0002600001197983 */ /* 0x000f240000300800 */
[----:B------:R-:W4:Y:S02]  /*10810*/  LDL.LU R26, [R1+0x25c] ;  /* 0x00025c00011a7983 */ /* 0x000f240000300800 */
[----:B------:R-:W4:Y:S01]  /*10820*/  LDL.LU R0, [R1+0x258] ;  /* 0x0002580001007983 */ /* 0x000f220000300800 */
[----:B--2---:R-:W-:Y:S01]  /*10830*/  LOP3.LUT R23, R2, 0x30, RZ, 0x3c, !PT ;  /* 0x0000003002177812 */ /* 0x004fe200078e3cff */
[----:B------:R-:W2:Y:S01]  /*10840*/  LDL.LU R27, [R1+0xe8] ;  /* 0x0000e800011b7983 */ /* 0x000ea20000300800 */
[----:B------:R-:W2:Y:S02]  /*10850*/  LDL.LU R29, [R1+0xe4] ;  /* 0x0000e400011d7983 */ /* 0x000ea40000300800 */
[----:B------:R-:W2:Y:S02]  /*10860*/  LDL.LU R5, [R1+0xe0] ;  /* 0x0000e00001057983 */ /* 0x000ea40000300800 */
[----:B------:R-:W2:Y:S01]  /*10870*/  LDL.LU R6, [R1+0xdc] ;  /* 0x0000dc0001067983 */ /* 0x000ea20000300800 */
[----:B------:R-:W2:Y:S04]  /*10880*/  LDL.LU R7, [R1+0x78] ;  /* 0x0000780001077983 */ /* 0x000ea80000300800 */
[----:B---3--:R-:W-:Y:S01]  /*10890*/  STS.U16 [R23+0x7600], R21 ;  /* 0x0076001517007388 */ /* 0x008fe20000000400 */
[----:B------:R-:W4:Y:S02]  /*108a0*/  LDL.LU R8, [R1+0x74] ;  /* 0x0000740001087983 */ /* 0x000f240000300800 */
[----:B------:R-:W-:Y:S02]  /*108b0*/  STS.U16 [R23+0x7680], R18 ;  /* 0x0076801217007388 */ /* 0x000fe40000000400 */
[----:B------:R-:W2:Y:S01]  /*108c0*/  LDL.LU R19, [R1+0x70] ;  /* 0x0000700001137983 */ /* 0x000ea20000300800 */
[----:B------:R-:W-:Y:S04]  /*108d0*/  STS.U16 [R23+0x7700], R17 ;  /* 0x0077001117007388 */ /* 0x000fe80000000400 */
[----:B------:R-:W2:Y:S01]  /*108e0*/  LDL.LU R2, [R1+0x360] ;  /* 0x0003600001027983 */ /* 0x000ea20000300800 */
[----:B------:R0:W-:Y:S03]  /*108f0*/  STS.U16 [R23+0x7780], R15 ;  /* 0x0077800f17007388 */ /* 0x0001e60000000400 */
[----:B0-----:R-:W2:Y:S01]  /*10900*/  LDL.LU R23, [R1+0x13a4] ;  /* 0x0013a40001177983 */ /* 0x001ea20000300800 */
[----:B------:R-:W4:Y:S03]  /*10910*/  LDL.LU R15, [R1+0x35c] ;  /* 0x00035c00010f7983 */ /* 0x000f260000300800 */
[----:B--2---:R0:W-:Y:S04]  /*10920*/  STS.U16 [R3+0x800], R23 ;  /* 0x0008001703007388 */ /* 0x0041e80000000400 */
[----:B0-----:R-:W2:Y:S04]  /*10930*/  LDL.LU R23, [R1+0x13a0] ;  /* 0x0013a00001177983 */ /* 0x001ea80000300800 */
[----:B--2---:R0:W-:Y:S04]  /*10940*/  STS.U16 [R3+0x880], R23 ;  /* 0x0008801703007388 */ /* 0x0041e80000000400 */
[----:B0-----:R-:W2:Y:S04]  /*10950*/  LDL.LU R23, [R1+0x139c] ;  /* 0x00139c0001177983 */ /* 0x001ea80000300800 */
[----:B--2---:R0:W-:Y:S01]  /*10960*/  STS.U16 [R3+0x900], R23 ;  /* 0x0009001703007388 */ /* 0x0041e20000000400 */
[----:B----4-:R1:W-:Y:S02]  /*10970*/  STS.U16 [R3+0x980], R4 ;  /* 0x0009800403007388 */ /* 0x0103e40000000400 */
[----:B------:R2:W-:Y:S02]  /*10980*/  STS.U16 [R3+0x1800], R9 ;  /* 0x0018000903007388 */ /* 0x0005e40000000400 */
[----:B------:R4:W-:Y:S01]  /*10990*/  STS.U16 [R3+0x1880], R10 ;  /* 0x0018800a03007388 */ /* 0x0009e20000000400 */
[----:B------:R4:W-:Y:S01]  /*109a0*/  STS.U16 [R3+0x1900], R11 ;  /* 0x0019000b03007388 */ /* 0x0009e20000000400 */
[----:B------:R4:W-:Y:S03]  /*109b0*/  STS.U16 [R3+0x1980], R14 ;  /* 0x0019800e03007388 */ /* 0x0009e60000000400 */
[----:B0-----:R-:W3:Y:S01]  /*109c0*/  LDL.LU R23, [R1+0x1398] ;  /* 0x0013980001177983 */ /* 0x001ee20000300800 */
[----:B-1----:R-:W3:Y:S02]  /*109d0*/  LDL.LU R4, [R1+0x1394] ;  /* 0x0013940001047983 */ /* 0x002ee40000300800 */
[----:B--2---:R-:W2:Y:S02]  /*109e0*/  LDL.LU R9, [R1+0x1390] ;  /* 0x0013900001097983 */ /* 0x004ea40000300800 */
[----:B----4-:R-:W4:Y:S01]  /*109f0*/  LDL.LU R10, [R1+0x138c] ;  /* 0x00138c00010a7983 */ /* 0x010f220000300800 */
[----:B------:R-:W2:Y:S01]  /*10a00*/  LDL.LU R11, [R1+0x1388] ;  /* 0x00138800010b7983 */ /* 0x000ea20000300800 */
[----:B------:R-:W2:Y:S03]  /*10a10*/  LDL.LU R14, [R1+0x1384] ;  /* 0x00138400010e7983 */ /* 0x000ea60000300800 */
[----:B------:R0:W-:Y:S01]  /*10a20*/  STS.U16 [R3+0x2800], R28 ;  /* 0x0028001c03007388 */ /* 0x0001e20000000400 */
[----:B------:R-:W-:Y:S02]  /*10a30*/  STS.U16 [R3+0x2880], R2 ;  /* 0x0028800203007388 */ /* 0x000fe40000000400 */
[----:B------:R-:W-:Y:S02]  /*10a40*/  STS.U16 [R3+0x2900], R15 ;  /* 0x0029000f03007388 */ /* 0x000fe40000000400 */
[----:B------:R-:W-:Y:S01]  /*10a50*/  STS.U16 [R3+0x2980], R12 ;  /* 0x0029800c03007388 */ /* 0x000fe20000000400 */
[----:B0-----:R-:W2:Y:S04]  /*10a60*/  LDL.LU R28, [R1+0x1380] ;  /* 0x00138000011c7983 */ /* 0x001ea80000300800 */
[----:B------:R-:W-:Y:S01]  /*10a70*/  STS.U16 [R3+0x3800], R13 ;  /* 0x0038000d03007388 */ /* 0x000fe20000000400 */
[----:B------:R-:W-:Y:S02]  /*10a80*/  STS.U16 [R3+0x3880], R16 ;  /* 0x0038801003007388 */ /* 0x000fe40000000400 */
[----:B------:R-:W-:Y:S02]  /*10a90*/  STS.U16 [R3+0x3900], R20 ;  /* 0x0039001403007388 */ /* 0x000fe40000000400 */
[----:B------:R-:W-:Y:S01]  /*10aa0*/  STS.U16 [R3+0x3980], R24 ;  /* 0x0039801803007388 */ /* 0x000fe20000000400 */
[----:B------:R0:W-:Y:S01]  /*10ab0*/  STS.U16 [R3+0x4800], R22 ;  /* 0x0048001603007388 */ /* 0x0001e20000000400 */
[----:B------:R-:W-:Y:S02]  /*10ac0*/  STS.U16 [R3+0x4880], R25 ;  /* 0x0048801903007388 */ /* 0x000fe40000000400 */
[----:B------:R-:W-:Y:S02]  /*10ad0*/  STS.U16 [R3+0x4900], R26 ;  /* 0x0049001a03007388 */ /* 0x000fe40000000400 */
[----:B------:R1:W-:Y:S01]  /*10ae0*/  STS.U16 [R3+0x4980], R0 ;  /* 0x0049800003007388 */ /* 0x0003e20000000400 */
[----:B0-----:R-:W3:Y:S01]  /*10af0*/  LDL.LU R22, [R1+0x464] ;  /* 0x0004640001167983 */ /* 0x001ee20000300800 */
[----:B-1----:R-:W3:Y:S03]  /*10b00*/  LDL.LU R0, [R1+0x460] ;  /* 0x0004600001007983 */ /* 0x002ee60000300800 */
[----:B------:R-:W0:Y:S01]  /*10b10*/  S2R R2, SR_TID.X ;  /* 0x0000000000027919 */ /* 0x000e220000002100 */
[----:B------:R-:W3:Y:S03]  /*10b20*/  LDL.LU R25, [R1+0x45c] ;  /* 0x00045c0001197983 */ /* 0x000ee60000300800 */
[----:B------:R1:W-:Y:S01]  /*10b30*/  STS.U16 [R3+0x5800], R27 ;  /* 0x0058001b03007388 */ /* 0x0003e20000000400 */
[----:B------:R-:W3:Y:S02]  /*10b40*/  LDL.LU R26, [R1+0x458] ;  /* 0x00045800011a7983 */ /* 0x000ee40000300800 */
[----:B------:R1:W-:Y:S02]  /*10b50*/  STS.U16 [R3+0x5880], R29 ;  /* 0x0058801d03007388 */ /* 0x0003e40000000400 */
[----:B------:R1:W-:Y:S01]  /*10b60*/  STS.U16 [R3+0x5900], R5 ;  /* 0x0059000503007388 */ /* 0x0003e20000000400 */
[----:B------:R1:W-:Y:S01]  /*10b70*/  STS.U16 [R3+0x5980], R6 ;  /* 0x0059800603007388 */ /* 0x0003e20000000400 */
[----:B------:R-:W-:Y:S03]  /*10b80*/  STS.U16 [R3+0x6800], R7 ;  /* 0x0068000703007388 */ /* 0x000fe60000000400 */
[----:B-1----:R-:W3:Y:S01]  /*10b90*/  LDL.LU R27, [R1+0x3e4] ;  /* 0x0003e400011b7983 */ /* 0x002ee20000300800 */
[----:B------:R-:W3:Y:S02]  /*10ba0*/  LDL.LU R29, [R1+0x3e0] ;  /* 0x0003e000011d7983 */ /* 0x000ee40000300800 */
[----:B------:R-:W3:Y:S01]  /*10bb0*/  LDL.LU R5, [R1+0x3dc] ;  /* 0x0003dc0001057983 */ /* 0x000ee20000300800 */
[----:B------:R-:W3:Y:S01]  /*10bc0*/  LDL.LU R6, [R1+0x3d8] ;  /* 0x0003d80001067983 */ /* 0x000ee20000300800 */
[----:B------:R-:W3:Y:S02]  /*10bd0*/  LDL.LU R15, [R1+0x34c] ;  /* 0x00034c00010f7983 */ /* 0x000ee40000300800 */
[----:B------:R-:W-:Y:S02]  /*10be0*/  STS.U16 [R3+0x6880], R8 ;  /* 0x0068800803007388 */ /* 0x000fe40000000400 */
[----:B------:R-:W3:Y:S01]  /*10bf0*/  LDL.LU R12, [R1+0x348] ;  /* 0x00034800010c7983 */ /* 0x000ee20000300800 */
[----:B------:R-:W-:Y:S04]  /*10c00*/  STS.U16 [R3+0x6900], R19 ;  /* 0x0069001303007388 */ /* 0x000fe80000000400 */
[----:B------:R-:W3:Y:S01]  /*10c10*/  LDL.LU R13, [R1+0x2d4] ;  /* 0x0002d400010d7983 */ /* 0x000ee20000300800 */
[----:B------:R-:W3:Y:S02]  /*10c20*/  LDL.LU R16, [R1+0x2d0] ;  /* 0x0002d00001107983 */ /* 0x000ee40000300800 */
[----:B------:R-:W3:Y:S01]  /*10c30*/  LDL.LU R20, [R1+0x2cc] ;  /* 0x0002cc0001147983 */ /* 0x000ee20000300800 */
[----:B0-----:R-:W-:-:S05]  /*10c40*/  LOP3.LUT R2, R2, 0x3f, RZ, 0xc0, !PT ;  /* 0x0000003f02027812 */ /* 0x001fca00078ec0ff */
[----:B------:R-:W-:Y:S01]  /*10c50*/  IMAD.SHL.U32 R2, R2, 0x2, RZ ;  /* 0x0000000202027824 */ /* 0x000fe200078e00ff */
[----:B--2---:R-:W-:Y:S01]  /*10c60*/  STS.U16 [R3+0x6980], R28 ;  /* 0x0069801c03007388 */ /* 0x004fe20000000400 */
[----:B------:R0:W-:Y:S02]  /*10c70*/  STS.U16 [R3+0x7800], R14 ;  /* 0x0078000e03007388 */ /* 0x0001e40000000400 */
[----:B------:R1:W-:Y:S01]  /*10c80*/  STS.U16 [R3+0x7880], R11 ;  /* 0x0078800b03007388 */ /* 0x0003e20000000400 */
[----:B0-----:R-:W2:Y:S01]  /*10c90*/  LDL.LU R14, [R1+0x350] ;  /* 0x00035000010e7983 */ /* 0x001ea20000300800 */
[----:B-1----:R-:W2:Y:S01]  /*10ca0*/  LDL.LU R11, [R1+0x354] ;  /* 0x00035400010b7983 */ /* 0x002ea20000300800 */
[----:B------:R-:W-:Y:S01]  /*10cb0*/  LOP3.LUT R28, R2, 0x50, RZ, 0x3c, !PT ;  /* 0x00000050021c7812 */ /* 0x000fe200078e3cff */
[----:B------:R-:W2:Y:S01]  /*10cc0*/  LDL.LU R7, [R1+0x2c8] ;  /* 0x0002c80001077983 */ /* 0x000ea20000300800 */
[----:B----4-:R-:W-:Y:S04]  /*10cd0*/  STS.U16 [R3+0x7900], R10 ;  /* 0x0079000a03007388 */ /* 0x010fe80000000400 */
[----:B------:R-:W4:Y:S01]  /*10ce0*/  LDL.LU R8, [R1+0x254] ;  /* 0x0002540001087983 */ /* 0x000f220000300800 */
[----:B------:R-:W-:Y:S02]  /*10cf0*/  STS.U16 [R3+0x7980], R9 ;  /* 0x0079800903007388 */ /* 0x000fe40000000400 */
[----:B------:R-:W4:Y:S02]  /*10d00*/  LDL.LU R24, [R1+0x250] ;  /* 0x0002500001187983 */ /* 0x000f240000300800 */
[----:B---3--:R0:W-:Y:S01]  /*10d10*/  STS.U16 [R28+0xa00], R22 ;  /* 0x000a00161c007388 */ /* 0x0081e20000000400 */
[----:B------:R-:W4:Y:S04]  /*10d20*/  LDL.LU R19, [R1+0x24c] ;  /* 0x00024c0001137983 */ /* 0x000f280000300800 */
[----:B------:R1:W-:Y:S04]  /*10d30*/  STS.U16 [R28+0xa80], R0 ;  /* 0x000a80001c007388 */ /* 0x0003e80000000400 */
[----:B0-----:R-:W4:Y:S01]  /*10d40*/  LDL.LU R22, [R1+0x248] ;  /* 0x0002480001167983 */ /* 0x001f220000300800 */
[----:B-1----:R-:W4:Y:S02]  /*10d50*/  LDL.LU R0, [R1+0xd8] ;  /* 0x0000d80001007983 */ /* 0x002f240000300800 */
[----:B------:R-:W4:Y:S02]  /*10d60*/  LDL.LU R2, [R1+0xd4] ;  /* 0x0000d40001027983 */ /* 0x000f240000300800 */
[----:B------:R-:W4:Y:S01]  /*10d70*/  LDL.LU R9, [R1+0xd0] ;  /* 0x0000d00001097983 */ /* 0x000f220000300800 */
[----:B------:R-:W4:Y:S04]  /*10d80*/  LDL.LU R10, [R1+0xcc] ;  /* 0x0000cc00010a7983 */ /* 0x000f280000300800 */
[----:B------:R0:W-:Y:S01]  /*10d90*/  STS.U16 [R28+0xb00], R25 ;  /* 0x000b00191c007388 */ /* 0x0001e20000000400 */
[----:B------:R-:W4:Y:S02]  /*10da0*/  LDL.LU R3, [R1+0x54] ;  /* 0x0000540001037983 */ /* 0x000f240000300800 */
[----:B------:R1:W-:Y:S02]  /*10db0*/  STS.U16 [R28+0xb80], R26 ;  /* 0x000b801a1c007388 */ /* 0x0003e40000000400 */
[----:B------:R1:W-:Y:S01]  /*10dc0*/  STS.U16 [R28+0x1a00], R27 ;  /* 0x001a001b1c007388 */ /* 0x0003e20000000400 */
[----:B------:R1:W-:Y:S01]  /*10dd0*/  STS.U16 [R28+0x1a80], R29 ;  /* 0x001a801d1c007388 */ /* 0x0003e20000000400 */
[----:B------:R1:W-:Y:S02]  /*10de0*/  STS.U16 [R28+0x1b00], R5 ;  /* 0x001b00051c007388 */ /* 0x0003e40000000400 */
[----:B------:R1:W-:Y:S01]  /*10df0*/  STS.U16 [R28+0x1b80], R6 ;  /* 0x001b80061c007388 */ /* 0x0003e20000000400 */
[----:B0-----:R-:W4:Y:S01]  /*10e00*/  LDL.LU R25, [R1+0x137c] ;  /* 0x00137c0001197983 */ /* 0x001f220000300800 */
[----:B-1----:R-:W4:Y:S03]  /*10e10*/  LDL.LU R26, [R1+0x1378] ;  /* 0x00137800011a7983 */ /* 0x002f260000300800 */
[----:B------:R-:W4:Y:S04]  /*10e20*/  LDL.LU R27, [R1+0x1374] ;  /* 0x00137400011b7983 */ /* 0x000f280000300800 */
[----:B------:R-:W4:Y:S01]  /*10e30*/  LDL.LU R29, [R1+0x1370] ;  /* 0x00137000011d7983 */ /* 0x000f220000300800 */
[----:B------:R-:W4:Y:S02]  /*10e40*/  LDL.LU R5, [R1+0x136c] ;  /* 0x00136c0001057983 */ /* 0x000f240000300800 */
[----:B------:R-:W4:Y:S01]  /*10e50*/  LDL.LU R6, [R1+0x1368] ;  /* 0x0013680001067983 */ /* 0x000f220000300800 */
[----:B--2---:R0:W-:Y:S01]  /*10e60*/  STS.U16 [R28+0x2a00], R11 ;  /* 0x002a000b1c007388 */ /* 0x0041e20000000400 */
[----:B------:R1:W-:Y:S02]  /*10e70*/  STS.U16 [R28+0x2a80], R14 ;  /* 0x002a800e1c007388 */ /* 0x0003e40000000400 */
[----:B------:R-:W-:Y:S02]  /*10e80*/  STS.U16 [R28+0x2b00], R15 ;  /* 0x002b000f1c007388 */ /* 0x000fe40000000400 */
[----:B------:R2:W-:Y:S01]  /*10e90*/  STS.U16 [R28+0x2b80], R12 ;  /* 0x002b800c1c007388 */ /* 0x0005e20000000400 */
[----:B------:R4:W-:Y:S01]  /*10ea0*/  STS.U16 [R28+0x3a00], R13 ;  /* 0x003a000d1c007388 */ /* 0x0009e20000000400 */
[----:B------:R4:W-:Y:S03]  /*10eb0*/  STS.U16 [R28+0x3a80], R16 ;  /* 0x003a80101c007388 */ /* 0x0009e60000000400 */
[----:B0-----:R-:W3:Y:S01]  /*10ec0*/  LDL.LU R11, [R1+0x454] ;  /* 0x00045400010b7983 */ /* 0x001ee20000300800 */
[----:B-1----:R-:W3:Y:S02]  /*10ed0*/  LDL.LU R14, [R1+0x450] ;  /* 0x00045000010e7983 */ /* 0x002ee40000300800 */
[----:B--2---:R-:W2:Y:S01]  /*10ee0*/  LDL.LU R12, [R1+0x44c] ;  /* 0x00044c00010c7983 */ /* 0x004ea20000300800 */
[----:B----4-:R-:W4:Y:S01]  /*10ef0*/  LDL.LU R13, [R1+0x448] ;  /* 0x00044800010d7983 */ /* 0x010f220000300800 */
[----:B------:R-:W2:Y:S02]  /*10f00*/  LDL.LU R15, [R1+0x3d4] ;  /* 0x0003d400010f7983 */ /* 0x000ea40000300800 */
[----:B------:R0:W-:Y:S02]  /*10f10*/  STS.U16 [R28+0x3b00], R20 ;  /* 0x003b00141c007388 */ /* 0x0001e40000000400 */
[----:B------:R-:W2:Y:S01]  /*10f20*/  LDL.LU R16, [R1+0x3d0] ;  /* 0x0003d00001107983 */ /* 0x000ea20000300800 */
[----:B------:R1:W-:Y:S01]  /*10f30*/  STS.U16 [R28+0x3b80], R7 ;  /* 0x003b80071c007388 */ /* 0x0003e20000000400 */
[----:B------:R1:W-:Y:S02]  /*10f40*/  STS.U16 [R28+0x4a00], R8 ;  /* 0x004a00081c007388 */ /* 0x0003e40000000400 */
[----:B------:R1:W-:Y:S02]  /*10f50*/  STS.U16 [R28+0x4a80], R24 ;  /* 0x004a80181c007388 */ /* 0x0003e40000000400 */
[----:B------:R1:W-:Y:S01]  /*10f60*/  STS.U16 [R28+0x4b00], R19 ;  /* 0x004b00131c007388 */ /* 0x0003e20000000400 */
[----:B------:R1:W-:Y:S04]  /*10f70*/  STS.U16 [R28+0x4b80], R22 ;  /* 0x004b80161c007388 */ /* 0x0003e80000000400 */
[----:B0-----:R-:W2:Y:S01]  /*10f80*/  LDL.LU R20, [R1+0x3cc] ;  /* 0x0003cc0001147983 */ /* 0x001ea20000300800 */
[----:B-1----:R-:W2:Y:S03]  /*10f90*/  LDL.LU R7, [R1+0x1364] ;  /* 0x0013640001077983 */ /* 0x002ea60000300800 */
[----:B------:R-:W2:Y:S04]  /*10fa0*/  LDL.LU R8, [R1+0x1360] ;  /* 0x0013600001087983 */ /* 0x000ea80000300800 */
[----:B------:R-:W2:Y:S01]  /*10fb0*/  LDL.LU R24, [R1+0x3c8] ;  /* 0x0003c80001187983 */ /* 0x000ea20000300800 */
[----:B------:R-:W2:Y:S02]  /*10fc0*/  LDL.LU R19, [R1+0x135c] ;  /* 0x00135c0001137983 */ /* 0x000ea40000300800 */
[----:B------:R-:W2:Y:S02]  /*10fd0*/  LDL.LU R22, [R1+0x1358] ;  /* 0x0013580001167983 */ /* 0x000ea40000300800 */
[----:B------:R0:W-:Y:S02]  /*10fe0*/  STS.U16 [R28+0x5a00], R0 ;  /* 0x005a00001c007388 */ /* 0x0001e40000000400 */
[----:B0-----:R-:W2:Y:S04]  /*10ff0*/  LDL.LU R0, [R1+0x1354] ;  /* 0x0013540001007983 */ /* 0x001ea80000300800 */
[----:B------:R0:W-:Y:S04]  /*11000*/  STS.U16 [R28+0x5a80], R2 ;  /* 0x005a80021c007388 */ /* 0x0001e80000000400 */
[----:B0-----:R-:W0:Y:S01]  /*11010*/  S2R R2, SR_TID.X ;  /* 0x0000000000027919 */ /* 0x001e220000002100 */
[----:B------:R1:W-:Y:S02]  /*11020*/  STS.U16 [R28+0x5b00], R9 ;  /* 0x005b00091c007388 */ /* 0x0003e40000000400 */
[----:B------:R-:W-:Y:S02]  /*11030*/  STS.U16 [R28+0x5b80], R10 ;  /* 0x005b800a1c007388 */ /* 0x000fe40000000400 */
[----:B------:R1:W-:Y:S02]  /*11040*/  STS.U16 [R28+0x6a00], R3 ;  /* 0x006a00031c007388 */ /* 0x0003e40000000400 */
[----:B-1----:R-:W4:Y:S04]  /*11050*/  LDL R9, [R1+0xcf8] ;  /* 0x000cf80001097983 */ /* 0x002f280000100800 */
[----:B------:R-:W4:Y:S01]  /*11060*/  LDL R3, [R1+0xd08] ;  /* 0x000d080001037983 */ /* 0x000f220000100800 */
[----:B0-----:R-:W-:-:S05]  /*11070*/  LOP3.LUT R2, R2, 0x3f, RZ, 0xc0, !PT ;  /* 0x0000003f02027812 */ /* 0x001fca00078ec0ff */
[----:B------:R-:W-:Y:S01]  /*11080*/  IMAD.SHL.U32 R2, R2, 0x2, RZ ;  /* 0x0000000202027824 */ /* 0x000fe200078e00ff */
[----:B------:R-:W-:Y:S01]  /*11090*/  STL [R1+0x1310], R28 ;  /* 0x0013101c01007387 */ /* 0x000fe20000100800 */
[----:B------:R-:W-:Y:S01]  /*110a0*/  PRMT R4, RZ, 0x7610, R4 ;  /* 0x00007610ff047816 */ /* 0x000fe20000000004 */
[----:B------:R-:W4:Y:S02]  /*110b0*/  LDL R10, [R1+0xd1c] ;  /* 0x000d1c00010a7983 */ /* 0x000f240000100800 */
[----:B--2---:R0:W-:Y:S01]  /*110c0*/  STS.U16 [R28+0x6a80], R0 ;  /* 0x006a80001c007388 */ /* 0x0041e20000000400 */
[----:B------:R-:W-:Y:S02]  /*110d0*/  STS.U16 [R28+0x6b00], R22 ;  /* 0x006b00161c007388 */ /* 0x000fe40000000400 */
[----:B------:R-:W-:Y:S02]  /*110e0*/  STS.U16 [R28+0x6b80], R19 ;  /* 0x006b80131c007388 */ /* 0x000fe40000000400 */
[----:B------:R1:W-:Y:S01]  /*110f0*/  STS.U16 [R28+0x7a00], R8 ;  /* 0x007a00081c007388 */ /* 0x0003e20000000400 */
[----:B------:R-:W-:Y:S01]  /*11100*/  STS.U16 [R28+0x7a80], R7 ;  /* 0x007a80071c007388 */ /* 0x000fe20000000400 */
[----:B------:R-:W-:Y:S02]  /*11110*/  STS.U16 [R28+0x7b00], R6 ;  /* 0x007b00061c007388 */ /* 0x000fe40000000400 */
[----:B------:R2:W-:Y:S01]  /*11120*/  STS.U16 [R28+0x7b80], R5 ;  /* 0x007b80051c007388 */ /* 0x0005e20000000400 */
[----:B0-----:R-:W-:-:S05]  /*11130*/  LOP3.LUT R0, R2, 0x60, RZ, 0x3c, !PT ;  /* 0x0000006002007812 */ /* 0x001fca00078e3cff */
[----:B---3--:R0:W-:Y:S01]  /*11140*/  STS.U16 [R0+0xc00], R11 ;  /* 0x000c000b00007388 */ /* 0x0081e20000000400 */
[----:B------:R-:W-:Y:S02]  /*11150*/  STS.U16 [R0+0xc80], R14 ;  /* 0x000c800e00007388 */ /* 0x000fe40000000400 */
[----:B------:R-:W-:Y:S02]  /*11160*/  STS.U16 [R0+0xd00], R12 ;  /* 0x000d000c00007388 */ /* 0x000fe40000000400 */
[----:B----4-:R3:W-:Y:S02]  /*11170*/  STS.U16 [R0+0xd80], R13 ;  /* 0x000d800d00007388 */ /* 0x0107e40000000400 */
[----:B-1----:R-:W-:Y:S01]  /*11180*/  @!P0 IMAD.MOV.U32 R8, RZ, RZ, R3 ;  /* 0x000000ffff088224 */ /* 0x002fe200078e0003 */
[----:B--2---:R-:W-:Y:S01]  /*11190*/  PRMT R5, RZ, 0x7610, R5 ;  /* 0x00007610ff057816 */ /* 0x004fe20000000005 */
[----:B0-----:R-:W2:Y:S04]  /*111a0*/  LDL R11, [R1+0xcf0] ;  /* 0x000cf000010b7983 */ /* 0x001ea80000100800 */
[----:B---3--:R-:W3:Y:S04]  /*111b0*/  LDL R13, [R1+0xd00] ;  /* 0x000d0000010d7983 */ /* 0x008ee80000100800 */
[----:B------:R-:W4:Y:S04]  /*111c0*/  LDL R12, [R1+0xd14] ;  /* 0x000d1400010c7983 */ /* 0x000f280000100800 */
[----:B------:R3:W2:Y:S04]  /*111d0*/  @!P0 LDG.E.U16 R4, [R8.64] ;  /* 0x0000000808048981 */ /* 0x0006a8000c1e1500 */
[----:B------:R-:W2:Y:S04]  /*111e0*/  LDL R14, [R1+0xd18] ;  /* 0x000d1800010e7983 */ /* 0x000ea80000100800 */
[----:B------:R0:W-:Y:S01]  /*111f0*/  STS.U16 [R0+0x1c00], R15 ;  /* 0x001c000f00007388 */ /* 0x0001e20000000400 */
[----:B------:R1:W-:Y:S03]  /*11200*/  STS.U16 [R0+0x1c80], R16 ;  /* 0x001c801000007388 */ /* 0x0003e60000000400 */
[----:B------:R-:W2:Y:S04]  /*11210*/  LDL R3, [R1+0xd20] ;  /* 0x000d200001037983 */ /* 0x000ea80000100800 */
[----:B0-----:R-:W2:Y:S04]  /*11220*/  LDL R15, [R1+0xcec] ;  /* 0x000cec00010f7983 */ /* 0x001ea80000100800 */
[----:B-1----:R-:W2:Y:S01]  /*11230*/  LDL R16, [R1+0xcf4] ;  /* 0x000cf40001107983 */ /* 0x002ea20000100800 */
[----:B---3--:R-:W-:-:S02]  /*11240*/  @!P0 IMAD.MOV.U32 R9, RZ, RZ, R13 ;  /* 0x000000ffff098224 */ /* 0x008fc400078e000d */
[----:B----4-:R-:W-:-:S05]  /*11250*/  @!P0 IMAD.MOV.U32 R8, RZ, RZ, R12 ;  /* 0x000000ffff088224 */ /* 0x010fca00078e000c */
[----:B------:R0:W3:Y:S04]  /*11260*/  @!P0 LDG.E.U16 R5, [R8.64] ;  /* 0x0000000808058981 */ /* 0x0000e8000c1e1500 */
[----:B--2---:R-:W-:Y:S01]  /*11270*/  STL [R1+0x1314], R4 ;  /* 0x0013140401007387 */ /* 0x004fe20000100800 */
[----:B------:R-:W2:Y:S02]  /*11280*/  LDL R13, [R1+0xd04] ;  /* 0x000d0400010d7983 */ /* 0x000ea40000100800 */
[----:B------:R-:W2:Y:S02]  /*11290*/  LDL R12, [R1+0xd24] ;  /* 0x000d2400010c7983 */ /* 0x000ea40000100800 */
[----:B0-----:R-:W-:Y:S01]  /*112a0*/  @!P0 IMAD.MOV.U32 R8, RZ, RZ, R14 ;  /* 0x000000ffff088224 */ /* 0x001fe200078e000e */
[----:B------:R-:W-:-:S02]  /*112b0*/  PRMT R6, RZ, 0x7610, R6 ;  /* 0x00007610ff067816 */ /* 0x000fc40000000006 */
[----:B------:R-:W-:Y:S01]  /*112c0*/  PRMT R7, RZ, 0x7610, R7 ;  /* 0x00007610ff077816 */ /* 0x000fe20000000007 */
[----:B------:R-:W-:-:S05]  /*112d0*/  @!P0 IMAD.MOV.U32 R9, RZ, RZ, R16 ;  /* 0x000000ffff098224 */ /* 0x000fca00078e0010 */
[----:B------:R0:W4:Y:S04]  /*112e0*/  @!P0 LDG.E.U16 R6, [R8.64] ;  /* 0x0000000808068981 */ /* 0x000128000c1e1500 */
[----:B------:R1:W2:Y:S04]  /*112f0*/  @!P0 LDG.E.U16 R7, [R10.64] ;  /* 0x000000080a078981 */ /* 0x0002a8000c1e1500 */
[----:B---3--:R3:W-:Y:S01]  /*11300*/  STL [R1+0x1318], R5 ;  /* 0x0013180501007387 */ /* 0x0087e20000100800 */
[----:B------:R-:W4:Y:S03]  /*11310*/  LDL R14, [R1+0xce8] ;  /* 0x000ce800010e7983 */ /* 0x000f260000100800 */
[----:B---3--:R-:W3:Y:S01]  /*11320*/  LDL R5, [R1+0xd28] ;  /* 0x000d280001057983 */ /* 0x008ee20000100800 */
[----:B0-----:R-:W-:Y:S01]  /*11330*/  PRMT R8, RZ, 0x7610, R8 ;  /* 0x00007610ff087816 */ /* 0x001fe20000000008 */
[----:B-1----:R-:W-:-:S02]  /*11340*/  @!P0 IMAD.MOV.U32 R10, RZ, RZ, R3 ;  /* 0x000000ffff0a8224 */ /* 0x002fc400078e0003 */
[----:B------:R-:W-:Y:S01]  /*11350*/  @!P0 IMAD.MOV.U32 R11, RZ, RZ, R15 ;  /* 0x000000ffff0b8224 */ /* 0x000fe200078e000f */
[----:B------:R-:W-:-:S04]  /*11360*/  PRMT R9, RZ, 0x7610, R9 ;  /* 0x00007610ff097816 */ /* 0x000fc80000000009 */
[----:B------:R0:W3:Y:S04]  /*11370*/  @!P0 LDG.E.U16 R8, [R10.64] ;  /* 0x000000080a088981 */ /* 0x0000e8000c1e1500 */
[----:B--2---:R4:W2:Y:S01]  /*11380*/  @!P0 LDG.E.U16 R9, [R12.64] ;  /* 0x000000080c098981 */ /* 0x0048a2000c1e1500 */
[----:B0-----:R-:W-:Y:S01]  /*11390*/  PRMT R10, RZ, 0x7610, R10 ;  /* 0x00007610ff0a7816 */ /* 0x001fe2000000000a */
[----:B----4-:R-:W-:Y:S02]  /*113a0*/  @!P0 IMAD.MOV.U32 R13, RZ, RZ, R14 ;  /* 0x000000ffff0d8224 */ /* 0x010fe400078e000e */
[----:B---3--:R-:W-:-:S05]  /*113b0*/  @!P0 IMAD.MOV.U32 R12, RZ, RZ, R5 ;  /* 0x000000ffff0c8224 */ /* 0x008fca00078e0005 */
[----:B------:R-:W3:Y:S04]  /*113c0*/  @!P0 LDG.E.U16 R10, [R12.64] ;  /* 0x000000080c0a8981 */ /* 0x000ee8000c1e1500 */
[----:B------:R-:W-:Y:S01]  /*113d0*/  STL [R1+0x131c], R6 ;  /* 0x00131c0601007387 */ /* 0x000fe20000100800 */
[----:B------:R-:W-:Y:S02]  /*113e0*/  STL [R1+0x1320], R7 ;  /* 0x0013200701007387 */ /* 0x000fe40000100800 */
[----:B------:R-:W4:Y:S02]  /*113f0*/  LDL R4, [R1+0xd0c] ;  /* 0x000d0c0001047983 */ /* 0x000f240000100800 */
[----:B------:R-:W4:Y:S01]  /*11400*/  LDL R3, [R1+0xd10] ;  /* 0x000d100001037983 */ /* 0x000f220000100800 */
[----:B------:R0:W-:Y:S01]  /*11410*/  STS.U16 [R0+0x1d00], R20 ;  /* 0x001d001400007388 */ /* 0x0001e20000000400 */
[----:B------:R1:W-:Y:S03]  /*11420*/  STS.U16 [R0+0x1d80], R24 ;  /* 0x001d801800007388 */ /* 0x0003e60000000400 */
[----:B------:R2:W-:Y:S04]  /*11430*/  STL [R1+0x1324], R8 ;  /* 0x0013240801007387 */ /* 0x0005e80000100800 */
[----:B0-----:R-:W4:Y:S04]  /*11440*/  LDL R20, [R1+0xce4] ;  /* 0x000ce40001147983 */ /* 0x001f280000100800 */
[----:B-1----:R-:W4:Y:S01]  /*11450*/  LDL R24, [R1+0xce0] ;  /* 0x000ce00001187983 */ /* 0x002f220000100800 */
[----:B--2---:R0:W-:Y:S02]  /*11460*/  STL [R1+0x1328], R9 ;  /* 0x0013280901007387 */ /* 0x0041e40000100800 */
[----:B------:R-:W2:Y:S02]  /*11470*/  LDL R16, [R1+0xcd8] ;  /* 0x000cd80001107983 */ /* 0x000ea40000100800 */
[----:B------:R-:W2:Y:S01]  /*11480*/  LDL R8, [R1+0xcd0] ;  /* 0x000cd00001087983 */ /* 0x000ea20000100800 */
[----:B------:R-:W2:Y:S04]  /*11490*/  LDL R7, [R1+0xcd4] ;  /* 0x000cd40001077983 */ /* 0x000ea80000100800 */
[----:B0-----:R-:W2:Y:S04]  /*114a0*/  LDL R9, [R1+0xcdc] ;  /* 0x000cdc0001097983 */ /* 0x001ea80000100800 */
[----:B---3--:R-:W-:Y:S01]  /*114b0*/  STL [R1+0x132c], R10 ;  /* 0x00132c0a01007387 */ /* 0x008fe20000100800 */
[----:B------:R-:W3:Y:S02]  /*114c0*/  LDL R6, [R1+0xcc8] ;  /* 0x000cc80001067983 */ /* 0x000ee40000100800 */
[----:B------:R-:W3:Y:S01]  /*114d0*/  LDL R5, [R1+0xccc] ;  /* 0x000ccc0001057983 */ /* 0x000ee20000100800 */
[----:B------:R-:W-:Y:S01]  /*114e0*/  PRMT R11, RZ, 0x7610, R11 ;  /* 0x00007610ff0b7816 */ /* 0x000fe2000000000b */
[----:B----4-:R-:W-:-:S02]  /*114f0*/  @!P0 IMAD.MOV.U32 R14, RZ, RZ, R3 ;  /* 0x000000ffff0e8224 */ /* 0x010fc400078e0003 */
[----:B------:R-:W-:Y:S01]  /*11500*/  @!P0 IMAD.MOV.U32 R15, RZ, RZ, R4 ;  /* 0x000000ffff0f8224 */ /* 0x000fe200078e0004 */
[----:B------:R-:W-:Y:S02]  /*11510*/  PRMT R12, RZ, 0x7610, R12 ;  /* 0x00007610ff0c7816 */ /* 0x000fe4000000000c */
[----:B------:R-:W-:Y:S02]  /*11520*/  PRMT R13, RZ, 0x7610, R13 ;  /* 0x00007610ff0d7816 */ /* 0x000fe4000000000d */
[----:B------:R-:W-:Y:S02]  /*11530*/  PRMT R17, RZ, 0x7610, R17 ;  /* 0x00007610ff117816 */ /* 0x000fe40000000011 */
[----:B------:R-:W-:Y:S01]  /*11540*/  PRMT R18, RZ, 0x7610, R18 ;  /* 0x00007610ff127816 */ /* 0x000fe20000000012 */
[----:B------:R0:W4:Y:S04]  /*11550*/  @!P0 LDG.E.U16 R11, [R14.64] ;  /* 0x000000080e0b8981 */ /* 0x000128000c1e1500 */
[----:B------:R-:W4:Y:S04]  /*11560*/  LDL R4, [R1+0xcb8] ;  /* 0x000cb80001047983 */ /* 0x000f280000100800 */
[----:B------:R-:W4:Y:S01]  /*11570*/  LDL R3, [R1+0xcbc] ;  /* 0x000cbc0001037983 */ /* 0x000f220000100800 */
[----:B0-----:R-:W-:-:S02]  /*11580*/  @!P0 IMAD.MOV.U32 R14, RZ, RZ, R20 ;  /* 0x000000ffff0e8224 */ /* 0x001fc400078e0014 */
[----:B------:R-:W-:-:S05]  /*11590*/  @!P0 IMAD.MOV.U32 R15, RZ, RZ, R24 ;  /* 0x000000ffff0f8224 */ /* 0x000fca00078e0018 */
[----:B------:R2:W4:Y:S02]  /*115a0*/  @!P0 LDG.E.U16 R12, [R14.64] ;  /* 0x000000080e0c8981 */ /* 0x000524000c1e1500 */
[----:B--2---:R-:W-:Y:S02]  /*115b0*/  @!P0 IMAD.MOV.U32 R14, RZ, RZ, R9 ;  /* 0x000000ffff0e8224 */ /* 0x004fe400078e0009 */
[----:B------:R-:W-:-:S05]  /*115c0*/  @!P0 IMAD.MOV.U32 R15, RZ, RZ, R16 ;  /* 0x000000ffff0f8224 */ /* 0x000fca00078e0010 */
[----:B------:R0:W2:Y:S02]  /*115d0*/  @!P0 LDG.E.U16 R13, [R14.64] ;  /* 0x000000080e0d8981 */ /* 0x0000a4000c1e1500 */
[----:B0-----:R-:W-:Y:S02]  /*115e0*/  @!P0 IMAD.MOV.U32 R14, RZ, RZ, R7 ;  /* 0x000000ffff0e8224 */ /* 0x001fe400078e0007 */
[----:B------:R-:W-:-:S05]  /*115f0*/  @!P0 IMAD.MOV.U32 R15, RZ, RZ, R8 ;  /* 0x000000ffff0f8224 */ /* 0x000fca00078e0008 */
[----:B------:R3:W2:Y:S02]  /*11600*/  @!P0 LDG.E.U16 R17, [R14.64] ;  /* 0x000000080e118981 */ /* 0x0006a4000c1e1500 */
[----:B---3--:R-:W-:Y:S02]  /*11610*/  @!P0 IMAD.MOV.U32 R15, RZ, RZ, R6 ;  /* 0x000000ffff0f8224 */ /* 0x008fe400078e0006 */
[----:B------:R-:W-:-:S05]  /*11620*/  @!P0 IMAD.MOV.U32 R14, RZ, RZ, R5 ;  /* 0x000000ffff0e8224 */ /* 0x000fca00078e0005 */
[----:B------:R0:W3:Y:S04]  /*11630*/  @!P0 LDG.E.U16 R18, [R14.64] ;  /* 0x000000080e128981 */ /* 0x0000e8000c1e1500 */
[----:B----4-:R-:W-:Y:S01]  /*11640*/  STL [R1+0x1330], R11 ;  /* 0x0013300b01007387 */ /* 0x010fe20000100800 */
[----:B------:R-:W-:-:S03]  /*11650*/  PRMT R19, RZ, 0x7610, R19 ;  /* 0x00007610ff137816 */ /* 0x000fc60000000013 */
[----:B------:R-:W-:Y:S01]  /*11660*/  STL [R1+0x1334], R12 ;  /* 0x0013340c01007387 */ /* 0x000fe20000100800 */
[----:B0-----:R-:W-:Y:S02]  /*11670*/  @!P0 IMAD.MOV.U32 R15, RZ, RZ, R4 ;  /* 0x000000ffff0f8224 */ /* 0x001fe400078e0004 */
[----:B------:R-:W-:-:S05]  /*11680*/  @!P0 IMAD.MOV.U32 R14, RZ, RZ, R3 ;  /* 0x000000ffff0e8224 */ /* 0x000fca00078e0003 */
[----:B------:R0:W4:Y:S04]  /*11690*/  @!P0 LDG.E.U16 R19, [R14.64] ;  /* 0x000000080e138981 */ /* 0x000128000c1e1500 */
[----:B--2---:R-:W-:Y:S04]  /*116a0*/  STL [R1+0x1338], R13 ;  /* 0x0013380d01007387 */ /* 0x004fe80000100800 */
[----:B------:R-:W-:Y:S04]  /*116b0*/  STL [R1+0x133c], R17 ;  /* 0x00133c1101007387 */ /* 0x000fe80000100800 */
[----:B---3--:R1:W-:Y:S04]  /*116c0*/  STL [R1+0x1340], R18 ;  /* 0x0013401201007387 */ /* 0x0083e80000100800 */
[----:B-1----:R-:W2:Y:S01]  /*116d0*/  LDL.LU R18, [R1+0x3a8] ;  /* 0x0003a80001127983 */ /* 0x002ea20000300800 */
[----:B------:R-:W3:Y:S02]  /*116e0*/  LDL.LU R17, [R1+0x340] ;  /* 0x0003400001117983 */ /* 0x000ee40000300800 */
        /* <DEDUP_REMOVED lines=15> */
[----:B0-----:R-:W2:Y:S02]  /*117e0*/  LDL R14, [R1+0x4dc] ;  /* 0x0004dc00010e7983 */ /* 0x001ea40000100800 */
[----:B------:R-:W2:Y:S01]  /*117f0*/  LDL R15, [R1+0x4e0] ;  /* 0x0004e000010f7983 */ /* 0x000ea20000100800 */
[----:B------:R-:W-:Y:S01]  /*11800*/  PRMT R21, RZ, 0x7610, R21 ;  /* 0x00007610ff157816 */ /* 0x000fe20000000015 */
[----:B----4-:R0:W-:Y:S04]  /*11810*/  STL [R1+0x1344], R19 ;  /* 0x0013441301007387 */ /* 0x0101e80000100800 */
[----:B0-----:R-:W4:Y:S01]  /*11820*/  LDL.LU R19, [R1+0x3b0] ;  /* 0x0003b00001137983 */ /* 0x001f220000300800 */
[----:B--2---:R-:W-:-:S04]  /*11830*/  @!P0 LOP3.LUT R15, R15, R14, RZ, 0x3c, !PT ;  /* 0x0000000e0f0f8212 */ /* 0x004fc800078e3cff */
[----:B------:R-:W-:-:S04]  /*11840*/  @!P0 LOP3.LUT R14, R15, R14, RZ, 0x3c, !PT ;  /* 0x0000000e0f0e8212 */ /* 0x000fc800078e3cff */
[----:B------:R-:W-:-:S05]  /*11850*/  @!P0 LOP3.LUT R15, R15, R14, RZ, 0x3c, !PT ;  /* 0x0000000e0f0f8212 */ /* 0x000fca00078e3cff */
[----:B------:R0:W2:Y:S04]  /*11860*/  @!P0 LDG.E.U16 R21, [R14.64] ;  /* 0x000000080e158981 */ /* 0x0000a8000c1e1500 */
[----:B0-----:R-:W2:Y:S04]  /*11870*/  LDL R14, [R1+0x4d4] ;  /* 0x0004d400010e7983 */ /* 0x001ea80000100800 */
[----:B------:R-:W2:Y:S01]  /*11880*/  LDL R15, [R1+0x4d8] ;  /* 0x0004d800010f7983 */ /* 0x000ea20000100800 */
[----:B------:R-:W-:Y:S02]  /*11890*/  PRMT R22, RZ, 0x7610, R22 ;  /* 0x00007610ff167816 */ /* 0x000fe40000000016 */
[----:B--2---:R-:W-:-:S04]  /*118a0*/  @!P0 LOP3.LUT R15, R15, R14, RZ, 0x3c, !PT ;  /* 0x0000000e0f0f8212 */ /* 0x004fc800078e3cff */
[----:B------:R-:W-:-:S04]  /*118b0*/  @!P0 LOP3.LUT R14, R15, R14, RZ, 0x3c, !PT ;  /* 0x0000000e0f0e8212 */ /* 0x000fc800078e3cff */
[----:B------:R-:W-:Y:S01]  /*118c0*/  @!P0 LOP3.LUT R15, R15, R14, RZ, 0x3c, !PT ;  /* 0x0000000e0f0f8212 */ /* 0x000fe200078e3cff */
[----:B------:R0:W-:Y:S04]  /*118d0*/  STL [R1+0x1348], R21 ;  /* 0x0013481501007387 */ /* 0x0001e80000100800 */
[----:B------:R1:W2:Y:S04]  /*118e0*/  @!P0 LDG.E.U16 R22, [R14.64] ;  /* 0x000000080e168981 */ /* 0x0002a8000c1e1500 */
[----:B0-----:R-:W2:Y:S04]  /*118f0*/  LDL.LU R21, [R1+0x3b8] ;  /* 0x0003b80001157983 */ /* 0x001ea80000300800 */
[----:B-1----:R-:W2:Y:S04]  /*11900*/  LDL R14, [R1+0x4cc] ;  /* 0x0004cc00010e7983 */ /* 0x002ea80000100800 */
[----:B------:R-:W2:Y:S01]  /*11910*/  LDL R15, [R1+0x4d0] ;  /* 0x0004d000010f7983 */ /* 0x000ea20000100800 */
[----:B------:R-:W-:-:S02]  /*11920*/  PRMT R23, RZ, 0x7610, R23 ;  /* 0x00007610ff177816 */ /* 0x000fc40000000017 */
[----:B--2---:R-:W-:-:S04]  /*11930*/  @!P0 LOP3.LUT R15, R15, R14, RZ, 0x3c, !PT ;  /* 0x0000000e0f0f8212 */ /* 0x004fc800078e3cff */
[----:B------:R-:W-:-:S04]  /*11940*/  @!P0 LOP3.LUT R14, R15, R14, RZ, 0x3c, !PT ;  /* 0x0000000e0f0e8212 */ /* 0x000fc800078e3cff */
[----:B------:R-:W-:Y:S01]  /*11950*/  @!P0 LOP3.LUT R15, R15, R14, RZ, 0x3c, !PT ;  /* 0x0000000e0f0f8212 */ /* 0x000fe200078e3cff */
[----:B------:R0:W-:Y:S04]  /*11960*/  STL [R1+0x134c], R22 ;  /* 0x00134c1601007387 */ /* 0x0001e80000100800 */
[----:B------:R-:W2:Y:S04]  /*11970*/  @!P0 LDG.E.U16 R23, [R14.64] ;  /* 0x000000080e178981 */ /* 0x000ea8000c1e1500 */
[----:B0-----:R-:W3:Y:S04]  /*11980*/  LDL.LU R22, [R1+0x3c0] ;  /* 0x0003c00001167983 */ /* 0x001ee80000300800 */
[----:B--2---:R0:W-:Y:S04]  /*11990*/  STL [R1+0x1350], R23 ;  /* 0x0013501701007387 */ /* 0x0041e80000100800 */
[----:B---3--:R1:W-:Y:S01]  /*119a0*/  STS.U16 [R0+0x2c00], R22 ;  /* 0x002c001600007388 */ /* 0x0083e20000000400 */
[----:B------:R2:W-:Y:S02]  /*119b0*/  STS.U16 [R0+0x2c80], R21 ;  /* 0x002c801500007388 */ /* 0x0005e40000000400 */
[----:B----4-:R3:W-:Y:S01]  /*119c0*/  STS.U16 [R0+0x2d00], R19 ;  /* 0x002d001300007388 */ /* 0x0107e20000000400 */
[----:B0-----:R-:W4:Y:S01]  /*119d0*/  LDL.LU R23, [R1+0x4b0] ;  /* 0x0004b00001177983 */ /* 0x001f220000300800 */
[----:B------:R0:W-:Y:S02]  /*119e0*/  STS.U16 [R0+0x2d80], R18 ;  /* 0x002d801200007388 */ /* 0x0001e40000000400 */
[----:B------:R0:W-:Y:S01]  /*119f0*/  STS.U16 [R0+0x3c00], R17 ;  /* 0x003c001100007388 */ /* 0x0001e20000000400 */
[----:B-1----:R-:W4:Y:S01]  /*11a00*/  LDL.LU R22, [R1+0x4a8] ;  /* 0x0004a80001167983 */ /* 0x002f220000300800 */
[----:B--2---:R-:W2:Y:S02]  /*11a10*/  LDL.LU R21, [R1+0x4a0] ;  /* 0x0004a00001157983 */ /* 0x004ea40000300800 */
[----:B---3--:R-:W3:Y:S02]  /*11a20*/  LDL.LU R19, [R1+0x498] ;  /* 0x0004980001137983 */ /* 0x008ee40000300800 */
[----:B------:R1:W-:Y:S01]  /*11a30*/  STS.U16 [R0+0x3c80], R13 ;  /* 0x003c800d00007388 */ /* 0x0003e20000000400 */
[----:B0-----:R-:W3:Y:S01]  /*11a40*/  LDL.LU R18, [R1+0x430] ;  /* 0x0004300001127983 */ /* 0x001ee20000300800 */
[----:B------:R-:W3:Y:S03]  /*11a50*/  LDL.LU R17, [R1+0x428] ;  /* 0x0004280001117983 */ /* 0x000ee60000300800 */
[----:B------:R0:W-:Y:S01]  /*11a60*/  STS.U16 [R0+0x3d00], R12 ;  /* 0x003d000c00007388 */ /* 0x0001e20000000400 */
[----:B------:R0:W-:Y:S02]  /*11a70*/  STS.U16 [R0+0x3d80], R11 ;  /* 0x003d800b00007388 */ /* 0x0001e40000000400 */
[----:B------:R0:W-:Y:S02]  /*11a80*/  STS.U16 [R0+0x4c00], R10 ;  /* 0x004c000a00007388 */ /* 0x0001e40000000400 */
[----:B------:R0:W-:Y:S01]  /*11a90*/  STS.U16 [R0+0x4c80], R9 ;  /* 0x004c800900007388 */ /* 0x0001e20000000400 */
[----:B-1----:R-:W3:Y:S04]  /*11aa0*/  LDL.LU R13, [R1+0x420] ;  /* 0x00042000010d7983 */ /* 0x002ee80000300800 */
[----:B------:R1:W-:Y:S04]  /*11ab0*/  STS.U16 [R0+0x4d00], R8 ;  /* 0x004d000800007388 */ /* 0x0003e80000000400 */
[----:B0-----:R-:W3:Y:S01]  /*11ac0*/  LDL.LU R12, [R1+0x418] ;  /* 0x00041800010c7983 */ /* 0x001ee20000300800 */
[----:B------:R-:W3:Y:S02]  /*11ad0*/  LDL.LU R11, [R1+0x3a0] ;  /* 0x0003a000010b7983 */ /* 0x000ee40000300800 */
[----:B------:R0:W-:Y:S01]  /*11ae0*/  STS.U16 [R0+0x4d80], R7 ;  /* 0x004d800700007388 */ /* 0x0001e20000000400 */
[----:B------:R-:W3:Y:S01]  /*11af0*/  LDL.LU R10, [R1+0x398] ;  /* 0x00039800010a7983 */ /* 0x000ee20000300800 */
[----:B------:R-:W3:Y:S02]  /*11b00*/  LDL.LU R9, [R1+0x390] ;  /* 0x0003900001097983 */ /* 0x000ee40000300800 */
[----:B------:R0:W-:Y:S02]  /*11b10*/  STS.U16 [R0+0x5c00], R6 ;  /* 0x005c000600007388 */ /* 0x0001e40000000400 */
[----:B------:R0:W-:Y:S01]  /*11b20*/  STS.U16 [R0+0x5c80], R5 ;  /* 0x005c800500007388 */ /* 0x0001e20000000400 */
[----:B-1----:R-:W3:Y:S01]  /*11b30*/  LDL.LU R8, [R1+0x388] ;  /* 0x0003880001087983 */ /* 0x002ee20000300800 */
[----:B0-----:R-:W3:Y:S03]  /*11b40*/  LDL.LU R7, [R1+0x320] ;  /* 0x0003200001077983 */ /* 0x001ee60000300800 */
[----:B------:R0:W-:Y:S01]  /*11b50*/  STS.U16 [R0+0x5d00], R4 ;  /* 0x005d000400007388 */ /* 0x0001e20000000400 */
[----:B------:R1:W-:Y:S02]  /*11b60*/  STS.U16 [R0+0x5d80], R28 ;  /* 0x005d801c00007388 */ /* 0x0003e40000000400 */
[----:B------:R1:W-:Y:S01]  /*11b70*/  STS.U16 [R0+0x6c00], R3 ;  /* 0x006c000300007388 */ /* 0x0003e20000000400 */
[----:B------:R-:W3:Y:S01]  /*11b80*/  LDL.LU R6, [R1+0x318] ;  /* 0x0003180001067983 */ /* 0x000ee20000300800 */
[----:B------:R-:W3:Y:S02]  /*11b90*/  LDL.LU R5, [R1+0x310] ;  /* 0x0003100001057983 */ /* 0x000ee40000300800 */
[----:B------:R1:W-:Y:S01]  /*11ba0*/  STS.U16 [R0+0x6c80], R16 ;  /* 0x006c801000007388 */ /* 0x0003e20000000400 */
[----:B0-----:R-:W3:Y:S01]  /*11bb0*/  LDL.LU R4, [R1+0x308] ;  /* 0x0003080001047983 */ /* 0x001ee20000300800 */
[----:B-1----:R-:W3:Y:S02]  /*11bc0*/  LDL.LU R28, [R1+0x2a0] ;  /* 0x0002a000011c7983 */ /* 0x002ee40000300800 */
[----:B------:R-:W3:Y:S02]  /*11bd0*/  LDL.LU R3, [R1+0x298] ;  /* 0x0002980001037983 */ /* 0x000ee40000300800 */
[----:B------:R0:W-:Y:S01]  /*11be0*/  STS.U16 [R0+0x6d00], R20 ;  /* 0x006d001400007388 */ /* 0x0001e20000000400 */
[----:B------:R1:W-:Y:S04]  /*11bf0*/  STS.U16 [R0+0x6d80], R24 ;  /* 0x006d801800007388 */ /* 0x0003e80000000400 */
[----:B------:R-:W3:Y:S01]  /*11c00*/  LDL.LU R16, [R1+0x290] ;  /* 0x0002900001107983 */ /* 0x000ee20000300800 */
[----:B------:R1:W-:Y:S03]  /*11c10*/  STS.U16 [R0+0x7c00], R29 ;  /* 0x007c001d00007388 */ /* 0x0003e60000000400 */
[----:B0-----:R-:W3:Y:S01]  /*11c20*/  LDL.LU R20, [R1+0x288] ;  /* 0x0002880001147983 */ /* 0x001ee20000300800 */
[----:B-1----:R-:W3:Y:S02]  /*11c30*/  LDL.LU R24, [R1+0x220] ;  /* 0x0002200001187983 */ /* 0x002ee40000300800 */
[----:B------:R-:W3:Y:S01]  /*11c40*/  LDL.LU R29, [R1+0x218] ;  /* 0x00021800011d7983 */ /* 0x000ee20000300800 */
[----:B------:R-:W-:Y:S01]  /*11c50*/  LOP3.LUT R15, R2, 0x70, RZ, 0x3c, !PT ;  /* 0x00000070020f7812 */ /* 0x000fe200078e3cff */
[----:B------:R-:W3:Y:S01]  /*11c60*/  LDL.LU R14, [R1+0x10] ;  /* 0x00001000010e7983 */ /* 0x000ee20000300800 */
[----:B------:R-:W3:Y:S03]  /*11c70*/  LDL.LU R2, [R1+0x210] ;  /* 0x0002100001027983 */ /* 0x000ee60000300800 */
[----:B------:R0:W-:Y:S01]  /*11c80*/  STS.U16 [R0+0x7c80], R27 ;  /* 0x007c801b00007388 */ /* 0x0001e20000000400 */
[----:B------:R1:W-:Y:S02]  /*11c90*/  STS.U16 [R0+0x7d00], R26 ;  /* 0x007d001a00007388 */ /* 0x0003e40000000400 */
[----:B------:R1:W-:Y:S01]  /*11ca0*/  STS.U16 [R0+0x7d80], R25 ;  /* 0x007d801900007388 */ /* 0x0003e20000000400 */
[----:B0-----:R-:W3:Y:S01]  /*11cb0*/  LDL.LU R27, [R1+0x18] ;  /* 0x00001800011b7983 */ /* 0x001ee20000300800 */
[----:B-1----:R-:W3:Y:S02]  /*11cc0*/  LDL.LU R26, [R1+0x1c] ;  /* 0x00001c00011a7983 */ /* 0x002ee40000300800 */
[----:B------:R-:W3:Y:S01]  /*11cd0*/  LDL.LU R25, [R1+0x58] ;  /* 0x0000580001197983 */ /* 0x000ee20000300800 */
[----:B----4-:R0:W-:Y:S04]  /*11ce0*/  STS.U16 [R15+0xe00], R23 ;  /* 0x000e00170f007388 */ /* 0x0101e80000000400 */
[----:B------:R1:W-:Y:S01]  /*11cf0*/  STS.U16 [R15+0xe80], R22 ;  /* 0x000e80160f007388 */ /* 0x0003e20000000400 */
[----:B--2---:R2:W-:Y:S02]  /*11d00*/  STS.U16 [R15+0xf00], R21 ;  /* 0x000f00150f007388 */ /* 0x0045e40000000400 */
[----:B---3--:R3:W-:Y:S01]  /*11d10*/  STS.U16 [R15+0xf80], R19 ;  /* 0x000f80130f007388 */ /* 0x0087e20000000400 */
[----:B0-----:R-:W4:Y:S04]  /*11d20*/  LDL.LU R23, [R1+0x1350] ;  /* 0x0013500001177983 */ /* 0x001f280000300800 */
[----:B------:R0:W-:Y:S01]  /*11d30*/  STS.U16 [R15+0x1e00], R18 ;  /* 0x001e00120f007388 */ /* 0x0001e20000000400 */
[----:B------:R3:W-:Y:S03]  /*11d40*/  STS.U16 [R15+0x1e80], R17 ;  /* 0x001e80110f007388 */ /* 0x0007e60000000400 */
[----:B-1----:R-:W4:Y:S01]  /*11d50*/  LDL.LU R22, [R1+0x134c] ;  /* 0x00134c0001167983 */ /* 0x002f220000300800 */
[----:B--2---:R-:W2:Y:S03]  /*11d60*/  LDL.LU R21, [R1+0x1348] ;  /* 0x0013480001157983 */ /* 0x004ea60000300800 */
[----:B---3--:R-:W3:Y:S04]  /*11d70*/  LDL.LU R19, [R1+0x1344] ;  /* 0x0013440001137983 */ /* 0x008ee80000300800 */
[----:B------:R1:W-:Y:S04]  /*11d80*/  STS.U16 [R15+0x1f00], R13 ;  /* 0x001f000d0f007388 */ /* 0x0003e80000000400 */
[----:B0-----:R-:W2:Y:S01]  /*11d90*/  LDL.LU R18, [R1+0x1340] ;  /* 0x0013400001127983 */ /* 0x001ea20000300800 */
[----:B------:R-:W2:Y:S02]  /*11da0*/  LDL.LU R17, [R1+0x133c] ;  /* 0x00133c0001117983 */ /* 0x000ea40000300800 */
[----:B------:R0:W-:Y:S02]  /*11db0*/  STS.U16 [R15+0x1f80], R12 ;  /* 0x001f800c0f007388 */ /* 0x0001e40000000400 */
[----:B------:R0:W-:Y:S01]  /*11dc0*/  STS.U16 [R15+0x2e00], R11 ;  /* 0x002e000b0f007388 */ /* 0x0001e20000000400 */
[----:B------:R0:W-:Y:S01]  /*11dd0*/  STS.U16 [R15+0x2e80], R10 ;  /* 0x002e800a0f007388 */ /* 0x0001e20000000400 */
[----:B------:R0:W-:Y:S03]  /*11de0*/  STS.U16 [R15+0x2f00], R9 ;  /* 0x002f00090f007388 */ /* 0x0001e60000000400 */
[----:B-1----:R-:W2:Y:S01]  /*11df0*/  LDL.LU R13, [R1+0x1338] ;  /* 0x00133800010d7983 */ /* 0x002ea20000300800 */
[----:B0-----:R-:W2:Y:S03]  /*11e00*/  LDL.LU R12, [R1+0x1334] ;  /* 0x00133400010c7983 */ /* 0x001ea60000300800 */
[----:B------:R0:W-:Y:S04]  /*11e10*/  STS.U16 [R15+0x2f80], R8 ;  /* 0x002f80080f007388 */ /* 0x0001e80000000400 */
[----:B------:R-:W2:Y:S01]  /*11e20*/  LDL.LU R11, [R1+0x1330] ;  /* 0x00133000010b7983 */ /* 0x000ea20000300800 */
[----:B------:R-:W2:Y:S02]  /*11e30*/  LDL.LU R10, [R1+0x132c] ;  /* 0x00132c00010a7983 */ /* 0x000ea40000300800 */
[----:B------:R1:W-:Y:S01]  /*11e40*/  STS.U16 [R15+0x3e00], R7 ;  /* 0x003e00070f007388 */ /* 0x0003e20000000400 */
[----:B------:R-:W2:Y:S04]  /*11e50*/  LDL.LU R9, [R1+0x1328] ;  /* 0x0013280001097983 */ /* 0x000ea80000300800 */
[----:B------:R1:W-:Y:S01]  /*11e60*/  STS.U16 [R15+0x3e80], R6 ;  /* 0x003e80060f007388 */ /* 0x0003e20000000400 */
[----:B------:R1:W-:Y:S03]  /*11e70*/  STS.U16 [R15+0x3f00], R5 ;  /* 0x003f00050f007388 */ /* 0x0003e60000000400 */
[----:B0-----:R-:W2:Y:S01]  /*11e80*/  LDL.LU R8, [R1+0x1324] ;  /* 0x0013240001087983 */ /* 0x001ea20000300800 */
[----:B-1----:R-:W2:Y:S03]  /*11e90*/  LDL.LU R7, [R1+0x1320] ;  /* 0x0013200001077983 */ /* 0x002ea60000300800 */
[----:B------:R0:W-:Y:S01]  /*11ea0*/  STS.U16 [R15+0x3f80], R4 ;  /* 0x003f80040f007388 */ /* 0x0001e20000000400 */
[----:B------:R1:W-:Y:S03]  /*11eb0*/  STS.U16 [R15+0x4e00], R28 ;  /* 0x004e001c0f007388 */ /* 0x0003e60000000400 */
[----:B------:R-:W2:Y:S01]  /*11ec0*/  LDL.LU R6, [R1+0x131c] ;  /* 0x00131c0001067983 */ /* 0x000ea20000300800 */
[----:B------:R-:W2:Y:S02]  /*11ed0*/  LDL.LU R5, [R1+0x1318] ;  /* 0x0013180001057983 */ /* 0x000ea40000300800 */
[----:B------:R1:W-:Y:S02]  /*11ee0*/  STS.U16 [R15+0x4e80], R3 ;  /* 0x004e80030f007388 */ /* 0x0003e40000000400 */
[----:B------:R1:W-:Y:S01]  /*11ef0*/  STS.U16 [R15+0x4f00], R16 ;  /* 0x004f00100f007388 */ /* 0x0003e20000000400 */
[----:B0-----:R-:W2:Y:S01]  /*11f00*/  LDL.LU R4, [R1+0x1314] ;  /* 0x0013140001047983 */ /* 0x001ea20000300800 */
[----:B-1----:R-:W2:Y:S03]  /*11f10*/  LDL.LU R28, [R1+0x1310] ;  /* 0x00131000011c7983 */ /* 0x002ea60000300800 */
[----:B------:R0:W-:Y:S01]  /*11f20*/  STS.U16 [R15+0x4f80], R20 ;  /* 0x004f80140f007388 */ /* 0x0001e20000000400 */
[----:B------:R1:W-:Y:S03]  /*11f30*/  STS.U16 [R15+0x5e00], R24 ;  /* 0x005e00180f007388 */ /* 0x0003e60000000400 */
[----:B------:R-:W2:Y:S01]  /*11f40*/  LDL.LU R3, [R1+0x130c] ;  /* 0x00130c0001037983 */ /* 0x000ea20000300800 */
[----:B------:R-:W2:Y:S02]  /*11f50*/  LDL.LU R16, [R1+0x1308] ;  /* 0x0013080001107983 */ /* 0x000ea40000300800 */
[----:B------:R1:W-:Y:S01]  /*11f60*/  STS.U16 [R15+0x5e80], R29 ;  /* 0x005e801d0f007388 */ /* 0x0003e20000000400 */
[----:B0-----:R-:W2:Y:S01]  /*11f70*/  LDL.LU R20, [R1+0x1304] ;  /* 0x0013040001147983 */ /* 0x001ea20000300800 */
[----:B-1----:R-:W2:Y:S03]  /*11f80*/  LDL.LU R24, [R1+0x1300] ;  /* 0x0013000001187983 */ /* 0x002ea60000300800 */
[----:B------:R-:W2:Y:S01]  /*11f90*/  LDL.LU R29, [R1+0x12fc] ;  /* 0x0012fc00011d7983 */ /* 0x000ea20000300800 */
[----:B------:R0:W-:Y:S02]  /*11fa0*/  STS.U16 [R15+0x5f00], R2 ;  /* 0x005f00020f007388 */ /* 0x0001e40000000400 */
[----:B------:R-:W-:Y:S02]  /*11fb0*/  STS.U16 [R15+0x5f80], R25 ;  /* 0x005f80190f007388 */ /* 0x000fe40000000400 */
[----:B------:R-:W-:Y:S01]  /*11fc0*/  STS.U16 [R15+0x6e00], R26 ;  /* 0x006e001a0f007388 */ /* 0x000fe20000000400 */
[----:B------:R-:W-:Y:S01]  /*11fd0*/  STS.U16 [R15+0x6e80], R27 ;  /* 0x006e801b0f007388 */ /* 0x000fe20000000400 */
[----:B------:R1:W-:Y:S03]  /*11fe0*/  STS.U16 [R15+0x6f00], R14 ;  /* 0x006f000e0f007388 */ /* 0x0003e60000000400 */
[----:B0-----:R-:W0:Y:S04]  /*11ff0*/  S2R R2, SR_TID.X ;  /* 0x0000000000027919 */ /* 0x001e280000002100 */
[----:B-1----:R-:W1:Y:S01]  /*12000*/  S2R R14, SR_TID.X ;  /* 0x00000000000e7919 */ /* 0x002e620000002100 */
[----:B0-----:R-:W-:-:S05]  /*12010*/  LOP3.LUT R2, R2, 0x3f, RZ, 0xc0, !PT ;  /* 0x0000003f02027812 */ /* 0x001fca00078ec0ff */
[----:B------:R-:W-:Y:S01]  /*12020*/  IMAD.SHL.U32 R2, R2, 0x2, RZ ;  /* 0x0000000202027824 */ /* 0x000fe200078e00ff */
[----:B-1----:R-:W-:-:S04]  /*12030*/  LOP3.LUT R14, R14, 0x3f, RZ, 0xc0, !PT ;  /* 0x0000003f0e0e7812 */ /* 0x002fc800078ec0ff */
[C---:B------:R-:W-:Y:S02]  /*12040*/  LOP3.LUT R27, R2.reuse, 0x10, RZ, 0x3c, !PT ;  /* 0x00000010021b7812 */ /* 0x040fe400078e3cff */
[----:B------:R-:W-:Y:S01]  /*12050*/  LOP3.LUT R26, R2, 0x20, RZ, 0x3c, !PT ;  /* 0x00000020021a7812 */ /* 0x000fe200078e3cff */
[----:B--2---:R0:W-:Y:S04]  /*12060*/  STS.U16 [R15+0x6f80], R29 ;  /* 0x006f801d0f007388 */ /* 0x0041e80000000400 */
[----:B0-----:R-:W2:Y:S01]  /*12070*/  LDL.LU R29, [R1+0x12f8] ;  /* 0x0012f800011d7983 */ /* 0x001ea20000300800 */
        /* <DEDUP_REMOVED lines=8> */
[----:B------:R-:W-:Y:S02]  /*12100*/  STS.U16 [R26+0x8100], R6 ;  /* 0x008100061a007388 */ /* 0x000fe40000000400 */
[----:B0-----:R-:W-:-:S02]  /*12110*/  IMAD.SHL.U32 R27, R14, 0x2, RZ ;  /* 0x000000020e1b7824 */ /* 0x001fc400078e00ff */
[----:B------:R-:W-:-:S03]  /*12120*/  IMAD.SHL.U32 R14, R14, 0x2, RZ ;  /* 0x000000020e0e7824 */ /* 0x000fc600078e00ff */
[----:B------:R-:W-:Y:S02]  /*12130*/  LOP3.LUT R27, R27, 0x30, RZ, 0x3c, !PT ;  /* 0x000000301b1b7812 */ /* 0x000fe400078e3cff */
[----:B------:R-:W-:Y:S01]  /*12140*/  LOP3.LUT R14, R14, 0x40, RZ, 0x3c, !PT ;  /* 0x000000400e0e7812 */ /* 0x000fe200078e3cff */
[----:B------:R-:W-:Y:S02]  /*12150*/  STS.U16 [R26+0x8500], R17 ;  /* 0x008500111a007388 */ /* 0x000fe40000000400 */
[----:B------:R-:W-:Y:S02]  /*12160*/  STS.U16 [R27+0x8180], R7 ;  /* 0x008180071b007388 */ /* 0x000fe40000000400 */
[----:B------:R-:W-:Y:S01]  /*12170*/  STS.U16 [R27+0x8580], R18 ;  /* 0x008580121b007388 */ /* 0x000fe20000000400 */
[----:B------:R-:W-:Y:S01]  /*12180*/  STS.U16 [R14+0x8200], R8 ;  /* 0x008200080e007388 */ /* 0x000fe20000000400 */
[----:B---3--:R-:W-:Y:S02]  /*12190*/  STS.U16 [R14+0x8600], R19 ;  /* 0x008600130e007388 */ /* 0x008fe40000000400 */
[----:B------:R-:W-:Y:S02]  /*121a0*/  STS.U16 [R28+0x8280], R9 ;  /* 0x008280091c007388 */ /* 0x000fe40000000400 */
[----:B------:R0:W-:Y:S02]  /*121b0*/  STS.U16 [R28+0x8680], R21 ;  /* 0x008680151c007388 */ /* 0x0001e40000000400 */
[----:B0-----:R-:W0:Y:S04]  /*121c0*/  S2R R28, SR_TID.X ;  /* 0x00000000001c7919 */ /* 0x001e280000002100 */
[----:B------:R-:W-:Y:S01]  /*121d0*/  STS.U16 [R0+0x8300], R10 ;  /* 0x0083000a00007388 */ /* 0x000fe20000000400 */
[----:B----4-:R0:W-:Y:S02]  /*121e0*/  STS.U16 [R0+0x8700], R22 ;  /* 0x0087001600007388 */ /* 0x0101e40000000400 */
[----:B------:R-:W-:Y:S02]  /*121f0*/  STS.U16 [R15+0x8380], R11 ;  /* 0x0083800b0f007388 */ /* 0x000fe40000000400 */
[----:B------:R-:W-:Y:S01]  /*12200*/  STS.U16 [R15+0x8780], R23 ;  /* 0x008780170f007388 */ /* 0x000fe20000000400 */
[----:B------:R-:W-:Y:S01]  /*12210*/  BAR.SYNC.DEFER_BLOCKING 0x0 ;  /* 0x0000000000007b1d */ /* 0x000fe20000010000 */
[C---:B0-----:R-:W-:Y:S01]  /*12220*/  LOP3.LUT R0, R28.reuse, 0x7, RZ, 0xc0, !PT ;  /* 0x000000071c007812 */ /* 0x041fe200078ec0ff */
[----:B------:R-:W-:-:S04]  /*12230*/  IMAD.SHL.U32 R14, R28, 0x2, RZ ;  /* 0x000000021c0e7824 */ /* 0x000fc800078e00ff */
[----:B------:R-:W-:-:S05]  /*12240*/  IMAD R0, R0, 0x90, RZ ;  /* 0x0000009000007824 */ /* 0x000fca00078e02ff */
[----:B------:R-:W-:-:S05]  /*12250*/  LOP3.LUT R0, R0, 0x30, R14, 0x78, !PT ;  /* 0x0000003000007812 */ /* 0x000fca00078e780e */
[----:B------:R-:W0:Y:S04]  /*12260*/  LDSM.16.M88.4 R16, [R0+0x8000] ;  /* 0x008000000010783b */ /* 0x000e280000000200 */
[----:B------:R-:W1:Y:S04]  /*12270*/  LDSM.16.M88.4 R12, [R0+0x8400] ;  /* 0x00840000000c783b */ /* 0x000e680000000200 */
[----:B0-----:R-:W-:Y:S01]  /*12280*/  STL [R1+0x1244], R18 ;  /* 0x0012441201007387 */ /* 0x001fe20000100800 */
[----:B------:R-:W-:Y:S02]  /*12290*/  STL [R1+0x1240], R19 ;  /* 0x0012401301007387 */ /* 0x000fe40000100800 */
[----:B-1----:R-:W-:Y:S02]  /*122a0*/  STL [R1+0x123c], R14 ;  /* 0x00123c0e01007387 */ /* 0x002fe40000100800 */
[----:B------:R-:W-:Y:S01]  /*122b0*/  STL [R1+0x1238], R15 ;  /* 0x0012380f01007387 */ /* 0x000fe20000100800 */
[----:B--2---:R-:W0:Y:S04]  /*122c0*/  LDSM.16.MT88.4 R8, [R29+0x100] ;  /* 0x000100001d08783b */ /* 0x004e280000004200 */
[----:B------:R-:W1:Y:S04]  /*122d0*/  LDSM.16.MT88.4 R4, [R29+0x80] ;  /* 0x000080001d04783b */ /* 0x000e680000004200 */
[----:B------:R-:W-:Y:S01]  /*122e0*/  LDSM.16.MT88.4 R24, [R29] ;  /* 0x000000001d18783b */ /* 0x000fe20000004200 */
[----:B0-----:R-:W-:-:S02]  /*122f0*/  IMAD.MOV.U32 R14, RZ, RZ, R8 ;  /* 0x000000ffff0e7224 */ /* 0x001fc400078e0008 */
[----:B------:R-:W-:Y:S02]  /*12300*/  IMAD.MOV.U32 R3, RZ, RZ, R9 ;  /* 0x000000ffff037224 */ /* 0x000fe400078e0009 */
[----:B------:R-:W-:Y:S02]  /*12310*/  IMAD.MOV.U32 R2, RZ, RZ, R10 ;  /* 0x000000ffff027224 */ /* 0x000fe400078e000a */
[----:B------:R-:W-:Y:S02]  /*12320*/  IMAD.MOV.U32 R0, RZ, RZ, R11 ;  /* 0x000000ffff007224 */ /* 0x000fe400078e000b */
[----:B------:R-:W0:Y:S04]  /*12330*/  LDSM.16.MT88.4 R8, [R29+0x180] ;  /* 0x000180001d08783b */ /* 0x000e280000004200 */
[----:B-1----:R-:W-:Y:S01]  /*12340*/  STL [R1+0x12e4], R4 ;  /* 0x0012e40401007387 */ /* 0x002fe20000100800 */
[----:B------:R-:W-:Y:S02]  /*12350*/  STL [R1+0x12e0], R5 ;  /* 0x0012e00501007387 */ /* 0x000fe40000100800 */
[----:B------:R0:W-:Y:S02]  /*12360*/  STL [R1+0x12dc], R6 ;  /* 0x0012dc0601007387 */ /* 0x0001e40000100800 */
[----:B------:R1:W-:Y:S02]  /*12370*/  STL [R1+0x12d8], R7 ;  /* 0x0012d80701007387 */ /* 0x0003e40000100800 */
[----:B0-----:R-:W-:-:S02]  /*12380*/  IMAD.MOV.U32 R6, RZ, RZ, R10 ;  /* 0x000000ffff067224 */ /* 0x001fc400078e000a */
[----:B-1----:R-:W-:Y:S02]  /*12390*/  IMAD.MOV.U32 R7, RZ, RZ, R11 ;  /* 0x000000ffff077224 */ /* 0x002fe400078e000b */
[----:B------:R-:W-:Y:S02]  /*123a0*/  IMAD.MOV.U32 R4, RZ, RZ, R8 ;  /* 0x000000ffff047224 */ /* 0x000fe400078e0008 */
[----:B------:R-:W-:Y:S01]  /*123b0*/  IMAD.MOV.U32 R5, RZ, RZ, R9 ;  /* 0x000000ffff057224 */ /* 0x000fe200078e0009 */
[----:B------:R-:W-:Y:S04]  /*123c0*/  STL.64 [R1+0x12f0], R6 ;  /* 0x0012f00601007387 */ /* 0x000fe80000100a00 */
[----:B------:R0:W-:Y:S02]  /*123d0*/  STL.64 [R1+0x12e8], R4 ;  /* 0x0012e80401007387 */ /* 0x0001e40000100a00 */
[----:B0-----:R-:W2:Y:S01]  /*123e0*/  LDL.LU.64 R4, [R1+0x1c0] ;  /* 0x0001c00001047983 */ /* 0x001ea20000300a00 */
[----:B------:R-:W2:Y:S01]  /*123f0*/  LDL.LU.64 R6, [R1+0x1c8] ;  /* 0x0001c80001067983 */ /* 0x000ea20000300a00 */
[----:B------:R-:W-:-:S05]  /*12400*/  LOP3.LUT R28, R29, 0x40, RZ, 0x3c, !PT ;  /* 0x000000401d1c7812 */ /* 0x000fca00078e3cff */
[----:B------:R-:W0:Y:S02]  /*12410*/  LDSM.16.MT88.4 R8, [R28] ;  /* 0x000000001c08783b */ /* 0x000e240000004200 */
[----:B0-----:R-:W-:Y:S02]  /*12420*/  IMAD.MOV.U32 R20, RZ, RZ, R9 ;  /* 0x000000ffff147224 */ /* 0x001fe400078e0009 */
[----:B------:R-:W-:Y:S02]  /*12430*/  IMAD.MOV.U32 R19, RZ, RZ, R10 ;  /* 0x000000ffff137224 */ /* 0x000fe400078e000a */
[----:B------:R-:W-:Y:S02]  /*12440*/  IMAD.MOV.U32 R18, RZ, RZ, R8 ;  /* 0x000000ffff127224 */ /* 0x000fe400078e0008 */
[----:B------:R-:W-:Y:S02]  /*12450*/  IMAD.MOV.U32 R15, RZ, RZ, R11 ;  /* 0x000000ffff0f7224 */ /* 0x000fe400078e000b */
[----:B------:R-:W0:Y:S04]  /*12460*/  LDSM.16.MT88.4 R8, [R28+0x80] ;  /* 0x000080001c08783b */ /* 0x000e280000004200 */
[----:B0-----:R0:W-:Y:S02]  /*12470*/  STL.64 [R1+0x1280], R10 ;  /* 0x0012800a01007387 */ /* 0x0011e40000100a00 */
[----:B0-----:R-:W-:-:S02]  /*12480*/  IMAD.MOV.U32 R10, RZ, RZ, R20 ;  /* 0x000000ffff0a7224 */ /* 0x001fc400078e0014 */
[----:B------:R-:W0:Y:S04]  /*12490*/  LDSM.16.MT88.4 R20, [R28+0x100] ;  /* 0x000100001c14783b */ /* 0x000e280000004200 */
[----:B------:R1:W-:Y:S01]  /*124a0*/  STL.64 [R1+0x1278], R8 ;  /* 0x0012780801007387 */ /* 0x0003e20000100a00 */
[----:B------:R-:W-:Y:S02]  /*124b0*/  IMAD.MOV.U32 R11, RZ, RZ, R19 ;  /* 0x000000ffff0b7224 */ /* 0x000fe400078e0013 */
[----:B-1----:R-:W-:Y:S01]  /*124c0*/  IMAD.MOV.U32 R9, RZ, RZ, R18 ;  /* 0x000000ffff097224 */ /* 0x002fe200078e0012 */
[----:B0-----:R-:W-:Y:S01]  /*124d0*/  STL.64 [R1+0x1270], R22 ;  /* 0x0012701601007387 */ /* 0x001fe20000100a00 */
[----:B------:R0:W-:Y:S03]  /*124e0*/  STL.64 [R1+0x1268], R20 ;  /* 0x0012681401007387 */ /* 0x0001e60000100a00 */
[----:B0-----:R-:W3:Y:S01]  /*124f0*/  LDL.LU.64 R20, [R1+0x190] ;  /* 0x0001900001147983 */ /* 0x001ee20000300a00 */
[----:B------:R-:W3:Y:S01]  /*12500*/  LDL.LU.64 R22, [R1+0x198] ;  /* 0x0001980001167983 */ /* 0x000ee20000300a00 */
[C---:B--2---:R-:W-:Y:S11]  /*12510*/  HMMA.16816.F32.BF16 R4, R24.reuse, R16, R4 ;  /* 0x000000101804723c */ /* 0x044ff60000041804 */
[----:B------:R-:W-:Y:S11]  /*12520*/  @!UPT UIADD3 URZ, URZ, URZ, URZ ;  /* 0x0000003f3f3ff290 */ /* 0x000ff6000fffe03f */
[----:B------:R-:W-:Y:S01]  /*12530*/  @!UPT UIADD3 URZ, URZ, URZ, URZ ;  /* 0x0000003f3f3ff290 */ /* 0x000fe2000fffe03f */
[----:B------:R0:W-:Y:S01]  /*12540*/  STL.64 [R1+0x90], R4 ;  /* 0x0000900401007387 */ /* 0x0001e20000100a00 */
[----:B------:R-:W-:Y:S02]  /*12550*/  IMAD.MOV.U32 R18, RZ, RZ, R6 ;  /* 0x000000ffff127224 */ /* 0x000fe400078e0006 */
[----:B------:R-:W-:Y:S02]  /*12560*/  IMAD.MOV.U32 R19, RZ, RZ, R7 ;  /* 0x000000ffff137224 */ /* 0x000fe400078e0007 */
[----:B------:R-:W2:Y:S04]  /*12570*/  LDL.LU.64 R6, [R1+0x12f0] ;  /* 0x0012f00001067983 */ /* 0x000ea80000300a00 */
[----:B0-----:R-:W4:Y:S01]  /*12580*/  LDL.LU.64 R4, [R1+0x12e8] ;  /* 0x0012e80001047983 */ /* 0x001f220000300a00 */
[----:B---3--:R-:W-:Y:S11]  /*12590*/  HMMA.16816.F32.BF16 R20, R24, R12, R20 ;  /* 0x0000000c1814723c */ /* 0x008ff60000041814 */
[----:B------:R-:W-:Y:S11]  /*125a0*/  @!UPT UIADD3 URZ, URZ, URZ, URZ ;  /* 0x0000003f3f3ff290 */ /* 0x000ff6000fffe03f */
[----:B------:R-:W-:Y:S02]  /*125b0*/  @!UPT UIADD3 URZ, URZ, URZ, URZ ;  /* 0x0000003f3f3ff290 */ /* 0x000fe4000fffe03f */
[----:B------:R-:W-:Y:S02]  /*125c0*/  IMAD.MOV.U32 R27, RZ, RZ, R20 ;  /* 0x000000ffff1b7224 */ /* 0x000fe400078e0014 */
[----:B------:R-:W-:Y:S02]  /*125d0*/  IMAD.MOV.U32 R25, RZ, RZ, R22 ;  /* 0x000000ffff197224 */ /* 0x000fe400078e0016 */
[----:B------:R-:W-:Y:S02]  /*125e0*/  IMAD.MOV.U32 R24, RZ, RZ, R23 ;  /* 0x000000ffff187224 */ /* 0x000fe400078e0017 */
[----:B------:R-:W-:Y:S02]  /*125f0*/  IMAD.MOV.U32 R26, RZ, RZ, R21 ;  /* 0x000000ffff1a7224 */ /* 0x000fe400078e0015 */
[----:B--2---:R-:W-:Y:S02]  /*12600*/  IMAD.MOV.U32 R22, RZ, RZ, R6 ;  /* 0x000000ffff167224 */ /* 0x004fe400078e0006 */
[----:B------:R-:W-:-:S02]  /*12610*/  IMAD.MOV.U32 R23, RZ, RZ, R7 ;  /* 0x000000ffff177224 */ /* 0x000fc400078e0007 */
[----:B----4-:R-:W-:Y:S02]  /*12620*/  IMAD.MOV.U32 R20, RZ, RZ, R4 ;  /* 0x000000ffff147224 */ /* 0x010fe400078e0004 */
[----:B------:R-:W-:Y:S01]  /*12630*/  IMAD.MOV.U32 R21, RZ, RZ, R5 ;  /* 0x000000ffff157224 */ /* 0x000fe200078e0005 */
[----:B------:R-:W2:Y:S01]  /*12640*/  LDL.LU R4, [R1+0x12e4] ;  /* 0x0012e40001047983 */ /* 0x000ea20000300800 */
[----:B------:R-:W2:Y:S02]  /*12650*/  LDL.LU R5, [R1+0x12e0] ;  /* 0x0012e00001057983 */ /* 0x000ea40000300800 */
[----:B------:R-:W2:Y:S02]  /*12660*/  LDL.LU R6, [R1+0x12dc] ;  /* 0x0012dc0001067983 */ /* 0x000ea40000300800 */
[----:B------:R-:W2:Y:S01]  /*12670*/  LDL.LU R7, [R1+0x12d8] ;  /* 0x0012d80001077983 */ /* 0x000ea20000300800 */
[----:B------:R-:W-:Y:S01]  /*12680*/  STL.64 [R1+0x12c0], R22 ;  /* 0x0012c01601007387 */ /* 0x000fe20000100a00 */
[----:B------:R0:W-:Y:S03]  /*12690*/  STL.64 [R1+0x12b8], R20 ;  /* 0x0012b81401007387 */ /* 0x0001e60000100a00 */
[----:B0-----:R-:W3:Y:S01]  /*126a0*/  LDL.LU.64 R20, [R1+0x160] ;  /* 0x0001600001147983 */ /* 0x001ee20000300a00 */
[----:B------:R-:W4:Y:S03]  /*126b0*/  LDL.LU.64 R22, [R1+0x168] ;  /* 0x0001680001167983 */ /* 0x000f260000300a00 */
[----:B----4-:R-:W-:Y:S01]  /*126c0*/  STL.64 [R1+0x12d0], R22 ;  /* 0x0012d01601007387 */ /* 0x010fe20000100a00 */
[----:B---3--:R0:W-:Y:S03]  /*126d0*/  STL.64 [R1+0x12c8], R20 ;  /* 0x0012c81401007387 */ /* 0x0081e60000100a00 */
[----:B0-----:R-:W2:Y:S01]  /*126e0*/  LDL.LU.64 R20, [R1+0x120] ;  /* 0x0001200001147983 */ /* 0x001ea20000300a00 */
[----:B------:R-:W2:Y:S02]  /*126f0*/  LDL.LU.64 R22, [R1+0x128] ;  /* 0x0001280001167983 */ /* 0x000ea40000300a00 */
[----:B------:R-:W-:-:S02]  /*12700*/  IMAD.MOV.U32 R8, RZ, RZ, R9 ;  /* 0x000000ffff087224 */ /* 0x000fc400078e0009 */
[----:B------:R-:W-:Y:S02]  /*12710*/  IMAD.MOV.U32 R9, RZ, RZ, R10 ;  /* 0x000000ffff097224 */ /* 0x000fe400078e000a */
[----:B------:R-:W-:Y:S02]  /*12720*/  IMAD.MOV.U32 R10, RZ, RZ, R11 ;  /* 0x000000ffff0a7224 */ /* 0x000fe400078e000b */
[----:B------:R-:W-:-:S05]  /*12730*/  IMAD.MOV.U32 R11, RZ, RZ, R15 ;  /* 0x000000ffff0b7224 */ /* 0x000fca00078e000f */
[----:B------:R-:W-:Y:S01]  /*12740*/  STL.64 [R1+0x12b0], R10 ;  /* 0x0012b00a01007387 */ /* 0x000fe20000100a00 */
[----:B------:R0:W-:Y:S02]  /*12750*/  STL.64 [R1+0x12a8], R8 ;  /* 0x0012a80801007387 */ /* 0x0001e40000100a00 */
[----:B------:R-:W-:Y:S02]  /*12760*/  STL.64 [R1+0x1250], R26 ;  /* 0x0012501a01007387 */ /* 0x000fe40000100a00 */
[----:B------:R1:W-:Y:S02]  /*12770*/  STL.64 [R1+0x1248], R24 ;  /* 0x0012481801007387 */ /* 0x0003e40000100a00 */
[----:B0-----:R-:W-:Y:S01]  /*12780*/  IMAD.MOV.U32 R8, RZ, RZ, R14 ;  /* 0x000000ffff087224 */ /* 0x001fe200078e000e */
[----:B-1----:R-:W3:Y:S01]  /*12790*/  LDL.LU.64 R24, [R1+0x140] ;  /* 0x0001400001187983 */ /* 0x002ee20000300a00 */
        /* <DEDUP_REMOVED lines=8> */
[----:B0-----:R-:W2:Y:S02]  /*12820*/  LDL.LU.64 R20, [R1+0x12c8] ;  /* 0x0012c80001147983 */ /* 0x001ea40000300a00 */
[----:B--2---:R-:W-:Y:S02]  /*12830*/  HMMA.16816.F32.BF16 R4, R4, R12, R20 ;  /* 0x0000000c0404723c */ /* 0x004fe40000041814 */
[----:B------:R-:W2:Y:S01]  /*12840*/  LDL.LU.64 R22, [R1+0x12c0] ;  /* 0x0012c00001167983 */ /* 0x000ea20000300a00 */
[----:B------:R-:W2:Y:S11]  /*12850*/  LDL.LU.64 R20, [R1+0x12b8] ;  /* 0x0012b80001147983 */ /* 0x000eb60000300a00 */
[----:B------:R-:W-:Y:S09]  /*12860*/  @!UPT UIADD3 URZ, URZ, URZ, URZ ;  /* 0x0000003f3f3ff290 */ /* 0x000ff2000fffe03f */
[----:B------:R-:W-:Y:S01]  /*12870*/  STL.64 [R1+0xd0], R4 ;  /* 0x0000d00401007387 */ /* 0x000fe20000100a00 */
[----:B------:R-:W-:Y:S02]  /*12880*/  STL.64 [R1+0xd8], R6 ;  /* 0x0000d80601007387 */ /* 0x000fe40000100a00 */
[----:B------:R-:W0:Y:S02]  /*12890*/  LDSM.16.MT88.4 R4, [R28+0x180] ;  /* 0x000180001c04783b */ /* 0x000e240000004200 */
[----:B0-----:R-:W-:Y:S02]  /*128a0*/  STL.64 [R1+0x1260], R6 ;  /* 0x0012600601007387 */ /* 0x001fe40000100a00 */
[----:B------:R0:W-:Y:S02]  /*128b0*/  STL.64 [R1+0x1258], R4 ;  /* 0x0012580401007387 */ /* 0x0001e40000100a00 */
[----:B0-----:R-:W4:Y:S01]  /*128c0*/  LDL.LU.64 R4, [R1+0x150] ;  /* 0x0001500001047983 */ /* 0x001f220000300a00 */
[----:B------:R-:W4:Y:S02]  /*128d0*/  LDL.LU.64 R6, [R1+0x158] ;  /* 0x0001580001067983 */ /* 0x000f240000300a00 */
[----:B------:R-:W-:-:S02]  /*128e0*/  IMAD.MOV.U32 R9, RZ, RZ, R3 ;  /* 0x000000ffff097224 */ /* 0x000fc400078e0003 */
[----:B------:R-:W-:Y:S02]  /*128f0*/  IMAD.MOV.U32 R10, RZ, RZ, R2 ;  /* 0x000000ffff0a7224 */ /* 0x000fe400078e0002 */
[----:B------:R-:W-:-:S07]  /*12900*/  IMAD.MOV.U32 R11, RZ, RZ, R0 ;  /* 0x000000ffff0b7224 */ /* 0x000fce00078e0000 */
[C---:B----4-:R-:W-:Y:S11]  /*12910*/  HMMA.16816.F32.BF16 R4, R8.reuse, R16, R4 ;  /* 0x000000100804723c */ /* 0x050ff60000041804 */
[----:B------:R-:W-:Y:S11]  /*12920*/  @!UPT UIADD3 URZ, URZ, URZ, URZ ;  /* 0x0000003f3f3ff290 */ /* 0x000ff6000fffe03f */
[----:B------:R-:W-:Y:S01]  /*12930*/  @!UPT UIADD3 URZ, URZ, URZ, URZ ;  /* 0x0000003f3f3ff290 */ /* 0x000fe2000fffe03f */
[----:B------:R-:W-:Y:S01]  /*12940*/  STL.64 [R1+0x160], R4 ;  /* 0x0001600401007387 */ /* 0x000fe20000100a00 */
[----:B------:R3:W-:Y:S02]  /*12950*/  STL.64 [R1+0x168], R6 ;  /* 0x0001680601007387 */ /* 0x0007e40000100a00 */
[----:B---3--:R-:W-:Y:S11]  /*12960*/  HMMA.16816.F32.BF16 R4, R8, R12, R24 ;  /* 0x0000000c0804723c */ /* 0x008ff60000041818 */
[----:B------:R-:W-:Y:S11]  /*12970*/  @!UPT UIADD3 URZ, URZ, URZ, URZ ;  /* 0x0000003f3f3ff290 */ /* 0x000ff6000fffe03f */
[----:B------:R-:W-:Y:S01]  /*12980*/  @!UPT UIADD3 URZ, URZ, URZ, URZ ;  /* 0x0000003f3f3ff290 */ /* 0x000fe2000fffe03f */
[----:B------:R0:W-:Y:S01]  /*12990*/  STL [R1+0x150], R4 ;  /* 0x0001500401007387 */ /* 0x0001e20000100800 */
[----:B------:R-:W2:Y:S02]  /*129a0*/  LDL.LU.64 R8, [R1+0x130] ;  /* 0x0001300001087983 */ /* 0x000ea40000300a00 */
[----:B------:R-:W-:Y:S02]  /*129b0*/  IMAD.MOV.U32 R3, RZ, RZ, R5 ;  /* 0x000000ffff037224 */ /* 0x000fe400078e0005 */
[----:B------:R-:W2:Y:S02]  /*129c0*/  LDL.LU.64 R10, [R1+0x138] ;  /* 0x00013800010a7983 */ /* 0x000ea40000300a00 */
[----:B------:R-:W-:Y:S02]  /*129d0*/  IMAD.MOV.U32 R2, RZ, RZ, R6 ;  /* 0x000000ffff027224 */ /* 0x000fe400078e0006 */
[----:B------:R-:W-:Y:S01]  /*129e0*/  IMAD.MOV.U32 R0, RZ, RZ, R7 ;  /* 0x000000ffff007224 */ /* 0x000fe200078e0007 */
[----:B0-----:R-:W3:Y:S01]  /*129f0*/  LDL.LU.64 R4, [R1+0x100] ;  /* 0x0001000001047983 */ /* 0x001ee20000300a00 */
[----:B------:R-:W3:Y:S02]  /*12a00*/  LDL.LU.64 R6, [R1+0x108] ;  /* 0x0001080001067983 */ /* 0x000ee40000300a00 */
[----:B------:R-:W4:Y:S02]  /*12a10*/  LDL.LU.64 R24, [R1+0x170] ;  /* 0x0001700001187983 */ /* 0x000f240000300a00 */
[----:B------:R-:W2:Y:S02]  /*12a20*/  LDL.LU.64 R26, [R1+0x178] ;  /* 0x00017800011a7983 */ /* 0x000ea40000300a00 */
[----:B--2---:R-:W-:Y:S01]  /*12a30*/  STL.64 [R1+0x1290], R26 ;  /* 0x0012901a01007387 */ /* 0x004fe20000100a00 */
[----:B----4-:R0:W-:Y:S03]  /*12a40*/  STL.64 [R1+0x1288], R24 ;  /* 0x0012881801007387 */ /* 0x0101e60000100a00 */
[----:B0-----:R-:W2:Y:S01]  /*12a50*/  LDL.LU.64 R24, [R1+0x1b0] ;  /* 0x0001b00001187983 */ /* 0x001ea20000300a00 */
[----:B------:R-:W4:Y:S01]  /*12a60*/  LDL.LU.64 R26, [R1+0x1b8] ;  /* 0x0001b800011a7983 */ /* 0x000f220000300a00 */
[C---:B------:R-:W-:Y:S02]  /*12a70*/  HMMA.16816.F32.BF16 R8, R20.reuse, R16, R8 ;  /* 0x000000101408723c */ /* 0x040fe40000041808 */
[----:B----4-:R-:W-:Y:S01]  /*12a80*/  STL.64 [R1+0x12a0], R26 ;  /* 0x0012a01a01007387 */ /* 0x010fe20000100a00 */
[----:B--2---:R0:W-:Y:S03]  /*12a90*/  STL.64 [R1+0x1298], R24 ;  /* 0x0012981801007387 */ /* 0x0041e60000100a00 */
[----:B0-----:R-:W2:Y:S01]  /*12aa0*/  LDL.LU.64 R24, [R1+0x180] ;  /* 0x0001800001187983 */ /* 0x001ea20000300a00 */
[----:B------:R-:W2:Y:S02]  /*12ab0*/  LDL.LU.64 R26, [R1+0x188] ;  /* 0x00018800011a7983 */ /* 0x000ea40000300a00 */
[----:B------:R-:W-:Y:S02]  /*12ac0*/  STL [R1+0x11e4], R0 ;  /* 0x0011e40001007387 */ /* 0x000fe40000100800 */
[----:B------:R-:W-:Y:S01]  /*12ad0*/  STL [R1+0x11e0], R2 ;  /* 0x0011e00201007387 */ /* 0x000fe20000100800 */
[----:B------:R-:W-:Y:S11]  /*12ae0*/  STL [R1+0x11dc], R3 ;  /* 0x0011dc0301007387 */ /* 0x000ff60000100800 */
[----:B------:R-:W-:Y:S02]  /*12af0*/  STL.64 [R1+0x190], R8 ;  /* 0x0001900801007387 */ /* 0x000fe40000100a00 */
[----:B------:R0:W-:Y:S02]  /*12b00*/  STL.64 [R1+0x198], R10 ;  /* 0x0001980a01007387 */ /* 0x0001e40000100a00 */
[----:B0-----:R-:W2:Y:S01]  /*12b10*/  LDL.LU.64 R10, [R1+0x12b0] ;  /* 0x0012b000010a7983 */ /* 0x001ea20000300a00 */
[----:B------:R-:W2:Y:S01]  /*12b20*/  LDL.LU.64 R8, [R1+0x12a8] ;  /* 0x0012a80001087983 */ /* 0x000ea20000300a00 */
[----:B---3--:R-:W-:Y:S11]  /*12b30*/  HMMA.16816.F32.BF16 R4, R20, R12, R4 ;  /* 0x0000000c1404723c */ /* 0x008ff60000041804 */
[----:B------:R-:W-:Y:S11]  /*12b40*/  @!UPT UIADD3 URZ, URZ, URZ, URZ ;  /* 0x0000003f3f3ff290 */ /* 0x000ff6000fffe03f */
[----:B------:R-:W-:Y:S01]  /*12b50*/  @!UPT UIADD3 URZ, URZ, URZ, URZ ;  /* 0x0000003f3f3ff290 */ /* 0x000fe2000fffe03f */
[----:B------:R0:W-:Y:S01]  /*12b60*/  STL [R1+0x140], R4 ;  /* 0x0001400401007387 */ /* 0x0001e20000100800 */
[----:B------:R-:W-:Y:S02]  /*12b70*/  IMAD.MOV.U32 R3, RZ, RZ, R7 ;  /* 0x000000ffff037224 */ /* 0x000fe400078e0007 */
[----:B------:R-:W-:Y:S02]  /*12b80*/  IMAD.MOV.U32 R2, RZ, RZ, R6 ;  /* 0x000000ffff027224 */ /* 0x000fe400078e0006 */
[----:B------:R-:W3:Y:S02]  /*12b90*/  LDL.LU.64 R20, [R1+0x110] ;  /* 0x0001100001147983 */ /* 0x000ee40000300a00 */
[----:B------:R-:W-:Y:S01]  /*12ba0*/  IMAD.MOV.U32 R0, RZ, RZ, R5 ;  /* 0x000000ffff007224 */ /* 0x000fe200078e0005 */
[----:B------:R-:W3:Y:S04]  /*12bb0*/  LDL.LU.64 R22, [R1+0x118] ;  /* 0x0001180001167983 */ /* 0x000ee80000300a00 */
[----:B0-----:R-:W4:Y:S01]  /*12bc0*/  LDL.LU.64 R4, [R1+0x30] ;  /* 0x0000300001047983 */ /* 0x001f220000300a00 */
[----:B------:R-:W4:Y:S02]  /*12bd0*/  LDL.LU.64 R6, [R1+0x38] ;  /* 0x0000380001067983 */ /* 0x000f240000300a00 */
[----:B------:R-:W-:Y:S02]  /*12be0*/  STL [R1+0x11f0], R3 ;  /* 0x0011f00301007387 */ /* 0x000fe40000100800 */
[----:B------:R-:W-:Y:S01]  /*12bf0*/  STL [R1+0x11ec], R2 ;  /* 0x0011ec0201007387 */ /* 0x000fe20000100800 */
[----:B------:R-:W-:Y:S01]  /*12c00*/  STL [R1+0x11e8], R0 ;  /* 0x0011e80001007387 */ /* 0x000fe20000100800 */
[C---:B--2---:R-:W-:Y:S11]  /*12c10*/  HMMA.16816.F32.BF16 R24, R8.reuse, R16, R24 ;  /* 0x000000100818723c */ /* 0x044ff60000041818 */
[----:B------:R-:W-:Y:S11]  /*12c20*/  @!UPT UIADD3 URZ, URZ, URZ, URZ ;  /* 0x0000003f3f3ff290 */ /* 0x000ff6000fffe03f */
[----:B------:R-:W-:Y:S01]  /*12c30*/  @!UPT UIADD3 URZ, URZ, URZ, URZ ;  /* 0x0000003f3f3ff290 */ /* 0x000fe2000fffe03f */
[----:B------:R-:W-:Y:S01]  /*12c40*/  STL.64 [R1+0x180], R24 ;  /* 0x0001801801007387 */ /* 0x000fe20000100a00 */
[----:B------:R0:W-:Y:S03]  /*12c50*/  STL.64 [R1+0x188], R26 ;  /* 0x0001881a01007387 */ /* 0x0001e60000100a00 */
[----:B0-----:R-:W2:Y:S01]  /*12c60*/  LDL.LU.64 R26, [R1+0x12a0] ;  /* 0x0012a000011a7983 */ /* 0x001ea20000300a00 */
[----:B------:R-:W2:Y:S02]  /*12c70*/  LDL.LU.64 R24, [R1+0x1298] ;  /* 0x0012980001187983 */ /* 0x000ea40000300a00 */
[----:B--2---:R-:W-:Y:S01]  /*12c80*/  HMMA.16816.F32.BF16 R8, R8, R12, R24 ;  /* 0x0000000c0808723c */ /* 0x004fe20000041818 */
[----:B------:R-:W2:Y:S01]  /*12c90*/  LDL.LU.64 R26, [R1+0x1290] ;  /* 0x00129000011a7983 */ /* 0x000ea20000300a00 */
[----:B------:R-:W2:Y:S11]  /*12ca0*/  LDL.LU.64 R24, [R1+0x1288] ;  /* 0x0012880001187983 */ /* 0x000eb60000300a00 */
[----:B------:R-:W-:Y:S10]  /*12cb0*/  @!UPT UIADD3 URZ, URZ, URZ, URZ ;  /* 0x0000003f3f3ff290 */ /* 0x000ff4000fffe03f */
[----:B------:R-:W-:Y:S01]  /*12cc0*/  STL.64 [R1+0x130], R8 ;  /* 0x0001300801007387 */ /* 0x000fe20000100a00 */
[----:B------:R0:W-:Y:S03]  /*12cd0*/  STL.64 [R1+0x138], R10 ;  /* 0x0001380a01007387 */ /* 0x0001e60000100a00 */
[----:B0-----:R-:W2:Y:S01]  /*12ce0*/  LDL.LU.64 R10, [R1+0x1280] ;  /* 0x00128000010a7983 */ /* 0x001ea20000300a00 */
[----:B------:R-:W2:Y:S02]  /*12cf0*/  LDL.LU.64 R8, [R1+0x1278] ;  /* 0x0012780001087983 */ /* 0x000ea40000300a00 */
[C---:B--2---:R-:W-:Y:S08]  /*12d00*/  HMMA.16816.F32.BF16 R24, R8.reuse, R16, R24 ;  /* 0x000000100818723c */ /* 0x044ff00000041818 */
[----:B---3--:R-:W-:Y:S11]  /*12d10*/  HMMA.16816.F32.BF16 R8, R8, R12, R20 ;  /* 0x0000000c0808723c */ /* 0x008ff60000041814 */
[----:B------:R-:W-:Y:S05]  /*12d20*/  @!UPT UIADD3 URZ, URZ, URZ, URZ ;  /* 0x0000003f3f3ff290 */ /* 0x000fea000fffe03f */
[----:B------:R-:W-:Y:S02]  /*12d30*/  IMAD.MOV.U32 R0, RZ, RZ, R27 ;  /* 0x000000ffff007224 */ /* 0x000fe400078e001b */
[----:B------:R-:W-:Y:S02]  /*12d40*/  IMAD.MOV.U32 R2, RZ, RZ, R26 ;  /* 0x000000ffff027224 */ /* 0x000fe400078e001a */
[----:B------:R-:W-:Y:S01]  /*12d50*/  IMAD.MOV.U32 R3, RZ, RZ, R25 ;  /* 0x000000ffff037224 */ /* 0x000fe200078e0019 */
[----:B------:R0:W-:Y:S04]  /*12d60*/  STL [R1+0x170], R24 ;  /* 0x0001701801007387 */ /* 0x0001e80000100800 */
[----:B0-----:R-:W2:Y:S01]  /*12d70*/  LDL.LU.64 R24, [R1+0xf0] ;  /* 0x0000f00001187983 */ /* 0x001ea20000300a00 */
[----:B------:R-:W2:Y:S02]  /*12d80*/  LDL.LU.64 R26, [R1+0xf8] ;  /* 0x0000f800011a7983 */ /* 0x000ea40000300a00 */
[----:B------:R-:W-:Y:S02]  /*12d90*/  STL [R1+0x11fc], R0 ;  /* 0x0011fc0001007387 */ /* 0x000fe40000100800 */
[----:B------:R-:W-:Y:S01]  /*12da0*/  STL [R1+0x11f8], R2 ;  /* 0x0011f80201007387 */ /* 0x000fe20000100800 */
[----:B------:R-:W-:Y:S01]  /*12db0*/  STL [R1+0x11f4], R3 ;  /* 0x0011f40301007387 */ /* 0x000fe20000100800 */
[----:B------:R-:W4:Y:S02]  /*12dc0*/  LDL.LU.64 R22, [R1+0x1270] ;  /* 0x0012700001167983 */ /* 0x000f240000300a00 */
[----:B------:R-:W4:Y:S02]  /*12dd0*/  LDL.LU.64 R20, [R1+0x1268] ;  /* 0x0012680001147983 */ /* 0x000f240000300a00 */
[----:B------:R-:W-:Y:S01]  /*12de0*/  STL.64 [R1+0x110], R8 ;  /* 0x0001100801007387 */ /* 0x000fe20000100a00 */
[----:B------:R-:W-:Y:S02]  /*12df0*/  STL.64 [R1+0x118], R10 ;  /* 0x0001180a01007387 */ /* 0x000fe40000100a00 */
[----:B------:R-:W0:Y:S02]  /*12e00*/  LDSM.16.MT88.4 R8, [R29+0x2000] ;  /* 0x002000001d08783b */ /* 0x000e240000004200 */
[----:B0-----:R-:W-:Y:S02]  /*12e10*/  STL.64 [R1+0x70], R8 ;  /* 0x0000700801007387 */ /* 0x001fe40000100a00 */
[----:B------:R-:W-:Y:S02]  /*12e20*/  STL.64 [R1+0x78], R10 ;  /* 0x0000780a01007387 */ /* 0x000fe40000100a00 */
[----:B------:R-:W0:Y:S01]  /*12e30*/  LDSM.16.MT88.4 R8, [R29+0x2080] ;  /* 0x002080001d08783b */ /* 0x000e220000004200 */
[----:B----4-:R-:W-:Y:S11]  /*12e40*/  HMMA.16816.F32.BF16 R4, R20, R16, R4 ;  /* 0x000000101404723c */ /* 0x010ff60000041804 */
[----:B------:R-:W-:Y:S11]  /*12e50*/  @!UPT UIADD3 URZ, URZ, URZ, URZ ;  /* 0x0000003f3f3ff290 */ /* 0x000ff6000fffe03f */
[----:B------:R-:W-:Y:S01]  /*12e60*/  @!UPT UIADD3 URZ, URZ, URZ, URZ ;  /* 0x0000003f3f3ff290 */ /* 0x000fe2000fffe03f */
[----:B------:R-:W-:Y:S01]  /*12e70*/  STL.64 [R1+0x100], R4 ;  /* 0x0001000401007387 */ /* 0x000fe20000100a00 */
[----:B------:R-:W-:Y:S02]  /*12e80*/  STL.64 [R1+0x108], R6 ;  /* 0x0001080601007387 */ /* 0x000fe40000100a00 */
[----:B------:R-:W1:Y:S04]  /*12e90*/  LDSM.16.MT88.4 R4, [R29+0x2100] ;  /* 0x002100001d04783b */ /* 0x000e680000004200 */
[----:B0-----:R0:W-:Y:S01]  /*12ea0*/  STL.64 [R1+0x60], R8 ;  /* 0x0000600801007387 */ /* 0x0011e20000100a00 */
[----:B------:R3:W-:Y:S01]  /*12eb0*/  STL.64 [R1+0x68], R10 ;  /* 0x0000680a01007387 */ /* 0x0007e20000100a00 */
[----:B-1----:R-:W-:-:S03]  /*12ec0*/  IMAD.MOV.U32 R0, RZ, RZ, R6 ;  /* 0x000000ffff007224 */ /* 0x002fc600078e0006 */
[----:B------:R-:W-:Y:S01]  /*12ed0*/  STL.64 [R1+0x50], R4 ;  /* 0x0000500401007387 */ /* 0x000fe20000100a00 */
[----:B------:R-:W-:Y:S02]  /*12ee0*/  IMAD.MOV.U32 R2, RZ, RZ, R7 ;  /* 0x000000ffff027224 */ /* 0x000fe400078e0007 */
[----:B------:R-:W1:Y:S04]  /*12ef0*/  LDSM.16.MT88.4 R4, [R29+0x2180] ;  /* 0x002180001d04783b */ /* 0x000e680000004200 */
[----:B0-----:R-:W4:Y:S01]  /*12f00*/  LDL.LU.64 R8, [R1+0xa0] ;  /* 0x0000a00001087983 */ /* 0x001f220000300a00 */
[----:B---3--:R-:W4:Y:S01]  /*12f10*/  LDL.LU.64 R10, [R1+0xa8] ;  /* 0x0000a800010a7983 */ /* 0x008f220000300a00 */
[----:B------:R-:W-:Y:S02]  /*12f20*/  STL [R1+0x1204], R2 ;  /* 0x0012040201007387 */ /* 0x000fe40000100800 */
[----:B------:R-:W-:Y:S01]  /*12f30*/  STL [R1+0x1200], R0 ;  /* 0x0012000001007387 */ /* 0x000fe20000100800 */
[----:B--2---:R-:W-:Y:S01]  /*12f40*/  HMMA.16816.F32.BF16 R24, R20, R12, R24 ;  /* 0x0000000c1418723c */ /* 0x004fe20000041818 */
[----:B-1----:R-:W-:Y:S01]  /*12f50*/  STL.64 [R1+0x40], R4 ;  /* 0x0000400401007387 */ /* 0x002fe20000100a00 */
[----:B------:R0:W-:Y:S03]  /*12f60*/  STL.64 [R1+0x48], R6 ;  /* 0x0000480601007387 */ /* 0x0001e60000100a00 */
[----:B0-----:R-:W2:Y:S01]  /*12f70*/  LDL.LU.64 R6, [R1+0x1260] ;  /* 0x0012600001067983 */ /* 0x001ea20000300a00 */
[----:B------:R-:W2:Y:S02]  /*12f80*/  LDL.LU.64 R4, [R1+0x1258] ;  /* 0x0012580001047983 */ /* 0x000ea40000300a00 */
[----:B------:R-:W2:Y:S02]  /*12f90*/  LDL.LU.64 R20, [R1+0x1a0] ;  /* 0x0001a00001147983 */ /* 0x000ea40000300a00 */
[----:B------:R-:W2:Y:S11]  /*12fa0*/  LDL.LU.64 R22, [R1+0x1a8] ;  /* 0x0001a80001167983 */ /* 0x000eb60000300a00 */
[----:B------:R-:W-:Y:S02]  /*12fb0*/  @!UPT UIADD3 URZ, URZ, URZ, URZ ;  /* 0x0000003f3f3ff290 */ /* 0x000fe4000fffe03f */
[----:B------:R-:W-:Y:S01]  /*12fc0*/  STL.64 [R1+0xf0], R24 ;  /* 0x0000f01801007387 */ /* 0x000fe20000100a00 */
[----:B------:R-:W-:Y:S02]  /*12fd0*/  STL.64 [R1+0xf8], R26 ;  /* 0x0000f81a01007387 */ /* 0x000fe40000100a00 */
[----:B------:R-:W0:Y:S04]  /*12fe0*/  LDSM.16.MT88.4 R24, [R28+0x2000] ;  /* 0x002000001c18783b */ /* 0x000e280000004200 */
[----:B0-----:R-:W-:Y:S02]  /*12ff0*/  IMAD.MOV.U32 R0, RZ, RZ, R27 ;  /* 0x000000ffff007224 */ /* 0x001fe400078e001b */
[----:B------:R-:W-:Y:S01]  /*13000*/  IMAD.MOV.U32 R2, RZ, RZ, R26 ;  /* 0x000000ffff027224 */ /* 0x000fe200078e001a */
[----:B------:R0:W-:Y:S01]  /*13010*/  STL.64 [R1+0x30], R24 ;  /* 0x0000301801007387 */ /* 0x0001e20000100a00 */
[----:B------:R-:W3:Y:S03]  /*13020*/  LDL.LU.64 R26, [R1+0x1250] ;  /* 0x00125000011a7983 */ /* 0x000ee60000300a00 */
[----:B0-----:R-:W3:Y:S01]  /*13030*/  LDL.LU.64 R24, [R1+0x1248] ;  /* 0x0012480001187983 */ /* 0x001ee20000300a00 */
[----:B------:R-:W-:Y:S02]  /*13040*/  STL [R1+0x120c], R0 ;  /* 0x00120c0001007387 */ /* 0x000fe40000100800 */
[----:B------:R-:W-:Y:S01]  /*13050*/  STL [R1+0x1208], R2 ;  /* 0x0012080201007387 */ /* 0x000fe20000100800 */
[C---:B--2---:R-:W-:Y:S11]  /*13060*/  HMMA.16816.F32.BF16 R20, R4.reuse, R16, R20 ;  /* 0x000000100414723c */ /* 0x044ff60000041814 */
[----:B------:R-:W-:Y:S11]  /*13070*/  @!UPT UIADD3 URZ, URZ, URZ, URZ ;  /* 0x0000003f3f3ff290 */ /* 0x000ff6000fffe03f */
[----:B------:R-:W-:Y:S01]  /*13080*/  @!UPT UIADD3 URZ, URZ, URZ, URZ ;  /* 0x0000003f3f3ff290 */ /* 0x000fe2000fffe03f */
[----:B------:R-:W-:Y:S01]  /*13090*/  STL.64 [R1+0xe0], R20 ;  /* 0x0000e01401007387 */ /* 0x000fe20000100a00 */
[----:B------:R-:W-:Y:S02]  /*130a0*/  STL.64 [R1+0xe8], R22 ;  /* 0x0000e81601007387 */ /* 0x000fe40000100a00 */
[----:B------:R-:W0:Y:S04]  /*130b0*/  LDSM.16.MT88.4 R20, [R28+0x2080] ;  /* 0x002080001c14783b */ /* 0x000e280000004200 */
[----:B0-----:R-:W-:Y:S01]  /*130c0*/  IMAD.MOV.U32 R0, RZ, RZ, R22 ;  /* 0x000000ffff007224 */ /* 0x001fe200078e0016 */
[----:B------:R-:W-:Y:S01]  /*130d0*/  STL.64 [R1+0x20], R20 ;  /* 0x0000201401007387 */ /* 0x000fe20000100a00 */
[----:B------:R-:W-:Y:S02]  /*130e0*/  IMAD.MOV.U32 R2, RZ, RZ, R23 ;  /* 0x000000ffff027224 */ /* 0x000fe400078e0017 */
[----:B------:R-:W0:Y:S03]  /*130f0*/  LDSM.16.MT88.4 R20, [R28+0x2100] ;  /* 0x002100001c14783b */ /* 0x000e260000004200 */
[----:B------:R-:W-:Y:S01]  /*13100*/  STL [R1+0x1214], R2 ;  /* 0x0012140201007387 */ /* 0x000fe20000100800 */
[----:B------:R-:W-:Y:S01]  /*13110*/  STL [R1+0x1210], R0 ;  /* 0x0012100001007387 */ /* 0x000fe20000100800 */
[----:B----4-:R-:W-:Y:S02]  /*13120*/  HMMA.16816.F32.BF16 R4, R4, R12, R8 ;  /* 0x0000000c0404723c */ /* 0x010fe40000041808 */
[----:B0-----:R-:W-:Y:S01]  /*13130*/  STL.64 [R1+0x10], R20 ;  /* 0x0000101401007387 */ /* 0x001fe20000100a00 */
[----:B------:R-:W-:Y:S02]  /*13140*/  STL.64 [R1+0x18], R22 ;  /* 0x0000181601007387 */ /* 0x000fe40000100a00 */
[----:B------:R-:W0:Y:S11]  /*13150*/  LDSM.16.MT88.4 R20, [R28+0x2180] ;  /* 0x002180001c14783b */ /* 0x000e360000004200 */
[----:B------:R-:W-:Y:S07]  /*13160*/  @!UPT UIADD3 URZ, URZ, URZ, URZ ;  /* 0x0000003f3f3ff290 */ /* 0x000fee000fffe03f */
[----:B------:R-:W-:Y:S01]  /*13170*/  STL.64 [R1+0xc0], R4 ;  /* 0x0000c00401007387 */ /* 0x000fe20000100a00 */
[----:B0-----:R-:W-:Y:S01]  /*13180*/  STL.64 [R1+0x10f0], R22 ;  /* 0x0010f01601007387 */ /* 0x001fe20000100a00 */
[----:B------:R0:W-:Y:S03]  /*13190*/  STL.64 [R1+0x10e8], R20 ;  /* 0x0010e81401007387 */ /* 0x0001e60000100a00 */
[----:B0-----:R-:W2:Y:S01]  /*131a0*/  LDL.LU.64 R20, [R1+0x60] ;  /* 0x0000600001147983 */ /* 0x001ea20000300a00 */
[----:B------:R-:W4:Y:S02]  /*131b0*/  LDL.LU.64 R22, [R1+0x68] ;  /* 0x0000680001167983 */ /* 0x000f240000300a00 */
[----:B------:R-:W-:Y:S02]  /*131c0*/  IMAD.MOV.U32 R2, RZ, RZ, R6 ;  /* 0x000000ffff027224 */ /* 0x000fe400078e0006 */
[----:B------:R-:W-:-:S02]  /*131d0*/  IMAD.MOV.U32 R0, RZ, RZ, R7 ;  /* 0x000000ffff007224 */ /* 0x000fc400078e0007 */
[----:B------:R-:W0:Y:S02]  /*131e0*/  LDSM.16.MT88.4 R4, [R29+0x4000] ;  /* 0x004000001d04783b */ /* 0x000e240000004200 */
[----:B0-----:R-:W-:Y:S02]  /*131f0*/  IMAD.MOV.U32 R28, RZ, RZ, R5 ;  /* 0x000000ffff1c7224 */ /* 0x001fe400078e0005 */
[----:B------:R-:W-:Y:S02]  /*13200*/  IMAD.MOV.U32 R13, RZ, RZ, R6 ;  /* 0x000000ffff0d7224 */ /* 0x000fe400078e0006 */
[----:B------:R-:W-:Y:S01]  /*13210*/  IMAD.MOV.U32 R12, RZ, RZ, R7 ;  /* 0x000000ffff0c7224 */ /* 0x000fe200078e0007 */
[----:B----4-:R-:W-:Y:S01]  /*13220*/  STL.64 [R1+0x1220], R22 ;  /* 0x0012201601007387 */ /* 0x010fe20000100a00 */
[----:B--2---:R3:W-:Y:S02]  /*13230*/  STL.64 [R1+0x1218], R20 ;  /* 0x0012181401007387 */ /* 0x0047e40000100a00 */
[----:B---3--:R-:W-:-:S02]  /*13240*/  IMAD.MOV.U32 R20, RZ, RZ, R27 ;  /* 0x000000ffff147224 */ /* 0x008fc400078e001b */
[----:B------:R-:W0:Y:S01]  /*13250*/  S2R R27, SR_TID.X ;  /* 0x00000000001b7919 */ /* 0x000e220000002100 */
[----:B------:R-:W-:Y:S02]  /*13260*/  IMAD.MOV.U32 R22, RZ, RZ, R25 ;  /* 0x000000ffff167224 */ /* 0x000fe400078e0019 */
[----:B------:R-:W-:Y:S02]  /*13270*/  IMAD.MOV.U32 R23, RZ, RZ, R24 ;  /* 0x000000ffff177224 */ /* 0x000fe400078e0018 */
[----:B------:R-:W-:-:S03]  /*13280*/  IMAD.MOV.U32 R21, RZ, RZ, R26 ;  /* 0x000000ffff157224 */ /* 0x000fc600078e001a */
[----:B------:R-:W-:Y:S02]  /*13290*/  STL.64 [R1+0x1230], R22 ;  /* 0x0012301601007387 */ /* 0x000fe40000100a00 */
[----:B------:R1:W-:Y:S02]  /*132a0*/  STL.64 [R1+0x1228], R20 ;  /* 0x0012281401007387 */ /* 0x0003e40000100a00 */
[----:B-1----:R-:W2:Y:S01]  /*132b0*/  LDL.LU.64 R20, [R1+0x70] ;  /* 0x0000700001147983 */ /* 0x002ea20000300a00 */
[----:B------:R-:W3:Y:S01]  /*132c0*/  LDL.LU.64 R22, [R1+0x78] ;  /* 0x0000780001167983 */ /* 0x000ee20000300a00 */
[C---:B0-----:R-:W-:Y:S01]  /*132d0*/  LOP3.LUT R3, R27.reuse, 0x7, RZ, 0xc0, !PT ;  /* 0x000000071b037812 */ /* 0x041fe200078ec0ff */
[----:B------:R-:W-:Y:S01]  /*132e0*/  IMAD.SHL.U32 R8, R27, 0x2, RZ ;  /* 0x000000021b087824 */ /* 0x000fe200078e00ff */
[----:B------:R-:W-:Y:S03]  /*132f0*/  STL [R1], R4 ;  /* 0x0000000401007387 */ /* 0x000fe60000100800 */
[----:B------:R-:W-:Y:S01]  /*13300*/  IMAD R3, R3, 0x90, RZ ;  /* 0x0000009003037824 */ /* 0x000fe200078e02ff */
[----:B------:R-:W-:Y:S04]  /*13310*/  LDSM.16.MT88.4 R24, [R29+0x4080] ;  /* 0x004080001d18783b */ /* 0x000fe80000004200 */
[----:B------:R-:W-:-:S04]  /*13320*/  LOP3.LUT R3, R3, 0x30, R8, 0x78, !PT ;  /* 0x0000003003037812 */ /* 0x000fc800078e7808 */
[----:B------:R-:W-:-:S05]  /*13330*/  LOP3.LUT R3, R3, 0x40, RZ, 0x3c, !PT ;  /* 0x0000004003037812 */ /* 0x000fca00078e3cff */
[----:B------:R-:W0:Y:S04]  /*13340*/  LDSM.16.M88.4 R4, [R3+0x8000] ;  /* 0x008000000304783b */ /* 0x000e280000000200 */
[----:B------:R-:W1:Y:S04]  /*13350*/  LDSM.16.M88.4 R8, [R3+0x8400] ;  /* 0x008400000308783b */ /* 0x000e680000000200 */
[----:B------:R-:W-:Y:S01]  /*13360*/  STL [R1+0x10d0], R13 ;  /* 0x0010d00d01007387 */ /* 0x000fe20000100800 */
[----:B------:R-:W-:Y:S02]  /*13370*/  STL [R1+0x10cc], R28 ;  /* 0x0010cc1c01007387 */ /* 0x000fe40000100800 */
[----:B------:R-:W-:Y:S01]  /*13380*/  STL [R1+0x10c8], R12 ;  /* 0x0010c80c01007387 */ /* 0x000fe20000100800 */
[----:B0-----:R-:W-:Y:S01]  /*13390*/  STL [R1+0xf74], R6 ;  /* 0x000f740601007387 */ /* 0x001fe20000100800 */
[----:B------:R-:W-:Y:S02]  /*133a0*/  STL [R1+0xf70], R7 ;  /* 0x000f700701007387 */ /* 0x000fe40000100800 */
[----:B-1----:R0:W-:Y:S02]  /*133b0*/  STL [R1+0xf7c], R10 ;  /* 0x000f7c0a01007387 */ /* 0x0021e40000100800 */
[----:B------:R1:W-:Y:S01]  /*133c0*/  STL [R1+0xf78], R11 ;  /* 0x000f780b01007387 */ /* 0x0003e20000100800 */
[----:B------:R4:W-:Y:S01]  /*133d0*/  STL.64 [R1+0x10b0], R8 ;  /* 0x0010b00801007387 */ /* 0x0009e20000100a00 */
[----:B0-----:R-:W-:-:S02]  /*133e0*/  IMAD.MOV.U32 R10, RZ, RZ, R18 ;  /* 0x000000ffff0a7224 */ /* 0x001fc400078e0012 */
[----:B-1----:R-:W-:Y:S01]  /*133f0*/  IMAD.MOV.U32 R11, RZ, RZ, R19 ;  /* 0x000000ffff0b7224 */ /* 0x002fe200078e0013 */
[----:B----4-:R-:W4:Y:S01]  /*13400*/  LDL.LU R8, [R1+0x90] ;  /* 0x0000900001087983 */ /* 0x010f220000300800 */
[----:B------:R-:W4:Y:S02]  /*13410*/  LDL.LU R9, [R1+0x94] ;  /* 0x0000940001097983 */ /* 0x000f240000300800 */
[----:B------:R-:W4:Y:S02]  /*13420*/  LDL.LU R18, [R1+0x1244] ;  /* 0x0012440001127983 */ /* 0x000f240000300800 */
[----:B------:R-:W4:Y:S01]  /*13430*/  LDL.LU R19, [R1+0x1240] ;  /* 0x0012400001137983 */ /* 0x000f220000300800 */
[----:B------:R0:W-:Y:S01]  /*13440*/  STL [R1+0x1098], R27 ;  /* 0x0010981b01007387 */ /* 0x0001e20000100800 */
[----:B------:R1:W-:Y:S02]  /*13450*/  STL [R1+0x11c0], R26 ;  /* 0x0011c01a01007387 */ /* 0x0003e40000100800 */
[----:B------:R1:W-:Y:S02]  /*13460*/  STL.64 [R1+0x11b8], R24 ;  /* 0x0011b81801007387 */ /* 0x0003e40000100a00 */
[----:B0-----:R-:W-:-:S02]  /*13470*/  IMAD.MOV.U32 R27, RZ, RZ, R15 ;  /* 0x000000ffff1b7224 */ /* 0x001fc400078e000f */
[----:B-1----:R-:W-:Y:S01]  /*13480*/  IMAD.MOV.U32 R26, RZ, RZ, R14 ;  /* 0x000000ffff1a7224 */ /* 0x002fe200078e000e */
[----:B------:R-:W4:Y:S01]  /*13490*/  LDL.LU R24, [R1+0x120] ;  /* 0x0001200001187983 */ /* 0x000f220000300800 */
[----:B------:R-:W4:Y:S02]  /*134a0*/  LDL.LU R25, [R1+0x124] ;  /* 0x0001240001197983 */ /* 0x000f240000300800 */
[----:B------:R-:W4:Y:S02]  /*134b0*/  LDL.LU R14, [R1+0x123c] ;  /* 0x00123c00010e7983 */ /* 0x000f240000300800 */
[----:B------:R-:W4:Y:S02]  /*134c0*/  LDL.LU R15, [R1+0x1238] ;  /* 0x00123800010f7983 */ /* 0x000f240000300800 */
[----:B--2---:R-:W-:Y:S02]  /*134d0*/  IMAD.MOV.U32 R12, RZ, RZ, R20 ;  /* 0x000000ffff0c7224 */ /* 0x004fe400078e0014 */
[----:B---3--:R-:W-:-:S02]  /*134e0*/  IMAD.MOV.U32 R6, RZ, RZ, R22 ;  /* 0x000000ffff067224 */ /* 0x008fc400078e0016 */
[----:B------:R-:W-:Y:S02]  /*134f0*/  IMAD.MOV.U32 R3, RZ, RZ, R23 ;  /* 0x000000ffff037224 */ /* 0x000fe400078e0017 */
[----:B------:R-:W-:Y:S01]  /*13500*/  IMAD.MOV.U32 R7, RZ, RZ, R21 ;  /* 0x000000ffff077224 */ /* 0x000fe200078e0015 */
[----:B----4-:R-:W-:Y:S01]  /*13510*/  HMMA.16816.F32.BF16 R8, R20, R18, R8 ;  /* 0x000000121408723c */ /* 0x010fe20000041808 */
[----:B------:R-:W2:Y:S01]  /*13520*/  LDL.LU.64 R22, [R1+0x1230] ;  /* 0x0012300001167983 */ /* 0x000ea20000300a00 */
[----:B------:R-:W2:Y:S11]  /*13530*/  LDL.LU.64 R20, [R1+0x1228] ;  /* 0x0012280001147983 */ /* 0x000eb60000300a00 */
[----:B------:R-:W-:Y:S10]  /*13540*/  @!UPT UIADD3 URZ, URZ, URZ, URZ ;  /* 0x0000003f3f3ff290 */ /* 0x000ff4000fffe03f */
[----:B------:R0:W-:Y:S01]  /*13550*/  STL.64 [R1+0x10c0], R10 ;  /* 0x0010c00a01007387 */ /* 0x0001e20000100a00 */
[----:B------:R1:W-:Y:S02]  /*13560*/  STL.64 [R1+0x10b8], R8 ;  /* 0x0010b80801007387 */ /* 0x0003e40000100a00 */
[----:B0-----:R-:W-:Y:S02]  /*13570*/  IMAD.MOV.U32 R10, RZ, RZ, R6 ;  /* 0x000000ffff0a7224 */ /* 0x001fe400078e0006 */
[----:B-1----:R-:W-:Y:S02]  /*13580*/  IMAD.MOV.U32 R8, RZ, RZ, R12 ;  /* 0x000000ffff087224 */ /* 0x002fe400078e000c */
[----:B------:R-:W-:Y:S02]  /*13590*/  IMAD.MOV.U32 R9, RZ, RZ, R7 ;  /* 0x000000ffff097224 */ /* 0x000fe400078e0007 */
[----:B------:R-:W-:-:S07]  /*135a0*/  IMAD.MOV.U32 R11, RZ, RZ, R3 ;  /* 0x000000ffff0b7224 */ /* 0x000fce00078e0003 */
[----:B--2---:R-:W-:Y:S01]  /*135b0*/  HMMA.16816.F32.BF16 R8, R8, R14, R20 ;  /* 0x0000000e0808723c */ /* 0x004fe20000041814 */
[----:B------:R-:W2:Y:S01]  /*135c0*/  LDL.LU.64 R22, [R1+0x1220] ;  /* 0x0012200001167983 */ /* 0x000ea20000300a00 */
[----:B------:R-:W2:Y:S11]  /*135d0*/  LDL.LU.64 R20, [R1+0x1218] ;  /* 0x0012180001147983 */ /* 0x000eb60000300a00 */
[----:B------:R-:W-:Y:S10]  /*135e0*/  @!UPT UIADD3 URZ, URZ, URZ, URZ ;  /* 0x0000003f3f3ff290 */ /* 0x000ff4000fffe03f */
[----:B------:R-:W-:Y:S01]  /*135f0*/  STL.64 [R1+0xa0], R8 ;  /* 0x0000a00801007387 */ /* 0x000fe20000100a00 */
[----:B------:R-:W-:Y:S02]  /*13600*/  STL.64 [R1+0xa8], R10 ;  /* 0x0000a80a01007387 */ /* 0x000fe40000100a00 */
[----:B------:R-:W0:Y:S02]  /*13610*/  LDSM.16.MT88.4 R8, [R29+0x4100] ;  /* 0x004100001d08783b */ /* 0x000e240000004200 */
[----:B0-----:R-:W-:Y:S02]  /*13620*/  STL.64 [R1+0x70], R8 ;  /* 0x0000700801007387 */ /* 0x001fe40000100a00 */
[----:B------:R2:W-:Y:S02]  /*13630*/  STL.64 [R1+0x78], R10 ;  /* 0x0000780a01007387 */ /* 0x0005e40000100a00 */
[----:B--2---:R-:W-:Y:S01]  /*13640*/  HMMA.16816.F32.BF16 R8, R20, R18, R24 ;  /* 0x000000121408723c */ /* 0x004fe20000041818 */
[----:B------:R-:W-:-:S02]  /*13650*/  IMAD.MOV.U32 R16, RZ, RZ, R20 ;  /* 0x000000ffff107224 */ /* 0x000fc400078e0014 */
[----:B------:R-:W-:Y:S02]  /*13660*/  IMAD.MOV.U32 R17, RZ, RZ, R21 ;  /* 0x000000ffff117224 */ /* 0x000fe400078e0015 */
[----:B------:R-:W-:Y:S02]  /*13670*/  IMAD.MOV.U32 R3, RZ, RZ, R22 ;  /* 0x000000ffff037224 */ /* 0x000fe400078e0016 */
[----:B------:R-:W-:Y:S11]  /*13680*/  IMAD.MOV.U32 R6, RZ, RZ, R23 ;  /* 0x000000ffff067224 */ /* 0x000ff600078e0017 */
[----:B------:R-:W-:Y:S06]  /*13690*/  @!UPT UIADD3 URZ, URZ, URZ, URZ ;  /* 0x0000003f3f3ff290 */ /* 0x000fec000fffe03f */
[----:B------:R-:W-:Y:S02]  /*136a0*/  IMAD.MOV.U32 R7, RZ, RZ, R11 ;  /* 0x000000ffff077224 */ /* 0x000fe400078e000b */
[----:B------:R-:W-:Y:S02]  /*136b0*/  IMAD.MOV.U32 R13, RZ, RZ, R8 ;  /* 0x000000ffff0d7224 */ /* 0x000fe400078e0008 */
[----:B------:R-:W-:Y:S01]  /*136c0*/  IMAD.MOV.U32 R28, RZ, RZ, R9 ;  /* 0x000000ffff1c7224 */ /* 0x000fe200078e0009 */
[----:B------:R-:W-:Y:S01]  /*136d0*/  STL [R1+0x11d8], R7 ;  /* 0x0011d80701007387 */ /* 0x000fe20000100800 */
[----:B------:R-:W-:Y:S02]  /*136e0*/  STL.64 [R1+0x11d0], R4 ;  /* 0x0011d00401007387 */ /* 0x000fe40000100a00 */
[----:B------:R-:W-:Y:S02]  /*136f0*/  STL.64 [R1+0x11c8], R18 ;  /* 0x0011c81201007387 */ /* 0x000fe40000100a00 */
[----:B------:R-:W-:Y:S01]  /*13700*/  IMAD.MOV.U32 R12, RZ, RZ, R10 ;  /* 0x000000ffff0c7224 */ /* 0x000fe200078e000a */
[----:B------:R-:W2:Y:S01]  /*13710*/  LDL.LU R8, [R1+0xc0] ;  /* 0x0000c00001087983 */ /* 0x000ea20000300800 */
[----:B------:R-:W2:Y:S02]  /*13720*/  LDL.LU R9, [R1+0xc4] ;  /* 0x0000c40001097983 */ /* 0x000ea40000300800 */
[----:B------:R-:W-:-:S02]  /*13730*/  IMAD.MOV.U32 R10, RZ, RZ, R2 ;  /* 0x000000ffff0a7224 */ /* 0x000fc400078e0002 */
[----:B------:R-:W-:Y:S01]  /*13740*/  IMAD.MOV.U32 R11, RZ, RZ, R0 ;  /* 0x000000ffff0b7224 */ /* 0x000fe200078e0000 */
[----:B------:R-:W3:Y:S01]  /*13750*/  LDL.LU R2, [R1+0x1214] ;  /* 0x0012140001027983 */ /* 0x000ee20000300800 */
[----:B------:R-:W4:Y:S02]  /*13760*/  LDL.LU R0, [R1+0x1210] ;  /* 0x0012100001007983 */ /* 0x000f240000300800 */
[----:B------:R-:W2:Y:S02]  /*13770*/  LDL.LU R20, [R1+0x10] ;  /* 0x0000100001147983 */ /* 0x000ea40000300800 */
[----:B------:R-:W2:Y:S01]  /*13780*/  LDL.LU R21, [R1+0x14] ;  /* 0x0000140001157983 */ /* 0x000ea20000300800 */
[----:B------:R-:W2:Y:S01]  /*13790*/  LDL.LU R22, [R1+0x18] ;  /* 0x0000180001167983 */ /* 0x000ea20000300800 */
[----:B------:R-:W2:Y:S03]  /*137a0*/  LDL.LU R23, [R1+0x1c] ;  /* 0x00001c0001177983 */ /* 0x000ea60000300800 */
[----:B--2---:R-:W-:Y:S01]  /*137b0*/  STL.64 [R1+0x1120], R22 ;  /* 0x0011201601007387 */ /* 0x004fe20000100a00 */
[----:B------:R-:W-:Y:S02]  /*137c0*/  STL.64 [R1+0x1118], R20 ;  /* 0x0011181401007387 */ /* 0x000fe40000100a00 */
[----:B------:R-:W-:Y:S02]  /*137d0*/  STL.64 [R1+0x10e0], R10 ;  /* 0x0010e00a01007387 */ /* 0x000fe40000100a00 */
[----:B------:R0:W-:Y:S02]  /*137e0*/  STL.64 [R1+0x10d8], R8 ;  /* 0x0010d80801007387 */ /* 0x0001e40000100a00 */
[----:B0-----:R-:W2:Y:S01]  /*137f0*/  LDL.LU R8, [R1+0xe0] ;  /* 0x0000e00001087983 */ /* 0x001ea20000300800 */
[----:B------:R-:W2:Y:S02]  /*13800*/  LDL.LU R9, [R1+0xe4] ;  /* 0x0000e40001097983 */ /* 0x000ea40000300800 */
[----:B------:R-:W2:Y:S02]  /*13810*/  LDL.LU R10, [R1+0xe8] ;  /* 0x0000e800010a7983 */ /* 0x000ea40000300800 */
[----:B------:R-:W2:Y:S01]  /*13820*/  LDL.LU R11, [R1+0xec] ;  /* 0x0000ec00010b7983 */ /* 0x000ea20000300800 */
[----:B------:R-:W2:Y:S01]  /*13830*/  LDL.LU R20, [R1+0x20] ;  /* 0x0000200001147983 */ /* 0x000ea20000300800 */
[----:B------:R-:W2:Y:S02]  /*13840*/  LDL.LU R21, [R1+0x24] ;  /* 0x0000240001157983 */ /* 0x000ea40000300800 */
[----:B----4-:R-:W-:-:S02]  /*13850*/  IMAD.MOV.U32 R22, RZ, RZ, R0 ;  /* 0x000000ffff167224 */ /* 0x010fc400078e0000 */
[----:B---3--:R-:W-:Y:S01]  /*13860*/  IMAD.MOV.U32 R23, RZ, RZ, R2 ;  /* 0x000000ffff177224 */ /* 0x008fe200078e0002 */
[----:B------:R-:W3:Y:S01]  /*13870*/  LDL.LU R0, [R1+0x120c] ;  /* 0x00120c0001007983 */ /* 0x000ee20000300800 */
[----:B------:R-:W4:Y:S03]  /*13880*/  LDL.LU R2, [R1+0x1208] ;  /* 0x0012080001027983 */ /* 0x000f260000300800 */
[----:B------:R-:W-:Y:S04]  /*13890*/  STL.64 [R1+0x1150], R22 ;  /* 0x0011501601007387 */ /* 0x000fe80000100a00 */
[----:B--2---:R-:W-:Y:S01]  /*138a0*/  STL.64 [R1+0x1148], R20 ;  /* 0x0011481401007387 */ /* 0x004fe20000100a00 */
        /* <DEDUP_REMOVED lines=22> */
[----:B------:R-:W2:Y:S02]  /*13a10*/  LDL.LU R22, [R1+0x48] ;  /* 0x0000480001167983 */ /* 0x000ea40000300800 */
[----:B------:R-:W2:Y:S02]  /*13a20*/  LDL.LU R23, [R1+0x4c] ;  /* 0x00004c0001177983 */ /* 0x000ea40000300800 */
[----:B--2---:R4:W-:Y:S01]  /*13a30*/  STL.64 [R1+0x11a0], R22 ;  /* 0x0011a01601007387 */ /* 0x0049e20000100a00 */
[----:B------:R0:W-:Y:S02]  /*13a40*/  STL.64 [R1+0x1198], R20 ;  /* 0x0011981401007387 */ /* 0x0001e40000100a00 */
[----:B----4-:R-:W-:Y:S01]  /*13a50*/  IMAD.MOV.U32 R22, RZ, RZ, R0 ;  /* 0x000000ffff167224 */ /* 0x010fe200078e0000 */
[----:B0-----:R-:W2:Y:S01]  /*13a60*/  LDL.LU R20, [R1+0x50] ;  /* 0x0000500001147983 */ /* 0x001ea20000300800 */
[----:B------:R-:W2:Y:S02]  /*13a70*/  LDL.LU R21, [R1+0x54] ;  /* 0x0000540001157983 */ /* 0x000ea40000300800 */
[----:B------:R-:W4:Y:S02]  /*13a80*/  LDL.LU R0, [R1+0x11fc] ;  /* 0x0011fc0001007983 */ /* 0x000f240000300800 */
[----:B---3--:R-:W-:-:S02]  /*13a90*/  IMAD.MOV.U32 R23, RZ, RZ, R2 ;  /* 0x000000ffff177224 */ /* 0x008fc400078e0002 */
[----:B------:R-:W3:Y:S01]  /*13aa0*/  LDL.LU R2, [R1+0x11f8] ;  /* 0x0011f80001027983 */ /* 0x000ee20000300800 */
[----:B------:R-:W-:Y:S02]  /*13ab0*/  STL.64 [R1+0x1130], R10 ;  /* 0x0011300a01007387 */ /* 0x000fe40000100a00 */
[----:B------:R0:W-:Y:S02]  /*13ac0*/  STL.64 [R1+0x1128], R8 ;  /* 0x0011280801007387 */ /* 0x0001e40000100a00 */
[----:B0-----:R-:W2:Y:S01]  /*13ad0*/  LDL.LU R8, [R1+0x110] ;  /* 0x0001100001087983 */ /* 0x001ea20000300800 */
[----:B------:R-:W2:Y:S02]  /*13ae0*/  LDL.LU R9, [R1+0x114] ;  /* 0x0001140001097983 */ /* 0x000ea40000300800 */
[----:B------:R-:W2:Y:S02]  /*13af0*/  LDL.LU R10, [R1+0x118] ;  /* 0x00011800010a7983 */ /* 0x000ea40000300800 */
[----:B------:R-:W2:Y:S01]  /*13b00*/  LDL.LU R11, [R1+0x11c] ;  /* 0x00011c00010b7983 */ /* 0x000ea20000300800 */
[----:B------:R-:W3:Y:S01]  /*13b10*/  LDL.LU R24, [R1+0x160] ;  /* 0x0001600001187983 */ /* 0x000ee20000300800 */
[----:B------:R-:W3:Y:S02]  /*13b20*/  LDL.LU R25, [R1+0x164] ;  /* 0x0001640001197983 */ /* 0x000ee40000300800 */
[----:B------:R-:W3:Y:S02]  /*13b30*/  LDL.LU R26, [R1+0x168] ;  /* 0x00016800011a7983 */ /* 0x000ee40000300800 */
[----:B------:R-:W3:Y:S02]  /*13b40*/  LDL.LU R27, [R1+0x16c] ;  /* 0x00016c00011b7983 */ /* 0x000ee40000300800 */
[----:B------:R-:W-:-:S02]  /*13b50*/  IMAD.MOV.U32 R18, RZ, RZ, R3 ;  /* 0x000000ffff127224 */ /* 0x000fc400078e0003 */
[----:B------:R-:W3:Y:S01]  /*13b60*/  LDL.LU R3, [R1+0x11f4] ;  /* 0x0011f40001037983 */ /* 0x000ee20000300800 */
[----:B------:R-:W3:Y:S02]  /*13b70*/  LDL.LU R4, [R1+0xd0] ;  /* 0x0000d00001047983 */ /* 0x000ee40000300800 */
[----:B------:R-:W-:Y:S02]  /*13b80*/  IMAD.MOV.U32 R19, RZ, RZ, R6 ;  /* 0x000000ffff137224 */ /* 0x000fe400078e0006 */
[----:B------:R-:W3:Y:S01]  /*13b90*/  LDL.LU R5, [R1+0xd4] ;  /* 0x0000d40001057983 */ /* 0x000ee20000300800 */
[----:B------:R-:W3:Y:S01]  /*13ba0*/  LDL.LU R6, [R1+0xd8] ;  /* 0x0000d80001067983 */ /* 0x000ee20000300800 */
[----:B------:R-:W3:Y:S03]  /*13bb0*/  LDL.LU R7, [R1+0xdc] ;  /* 0x0000dc0001077983 */ /* 0x000ee60000300800 */
[----:B--2---:R-:W-:Y:S01]  /*13bc0*/  STL.64 [R1+0x1140], R10 ;  /* 0x0011400a01007387 */ /* 0x004fe20000100a00 */
[----:B------:R0:W-:Y:S03]  /*13bd0*/  STL.64 [R1+0x1138], R8 ;  /* 0x0011380801007387 */ /* 0x0001e60000100a00 */
[----:B0-----:R-:W2:Y:S01]  /*13be0*/  LDL.LU R8, [R1+0x170] ;  /* 0x0001700001087983 */ /* 0x001ea20000300800 */
[----:B---3--:R-:W-:-:S02]  /*13bf0*/  IMAD.MOV.U32 R10, RZ, RZ, R2 ;  /* 0x000000ffff0a7224 */ /* 0x008fc400078e0002 */
[----:B----4-:R-:W-:Y:S02]  /*13c00*/  IMAD.MOV.U32 R11, RZ, RZ, R0 ;  /* 0x000000ffff0b7224 */ /* 0x010fe400078e0000 */
[----:B------:R-:W-:Y:S02]  /*13c10*/  IMAD.MOV.U32 R9, RZ, RZ, R3 ;  /* 0x000000ffff097224 */ /* 0x000fe400078e0003 */
[----:B------:R-:W3:Y:S01]  /*13c20*/  LDL.LU R3, [R1+0x11f0] ;  /* 0x0011f00001037983 */ /* 0x000ee20000300800 */
[----:B------:R-:W4:Y:S02]  /*13c30*/  LDL.LU R2, [R1+0x11ec] ;  /* 0x0011ec0001027983 */ /* 0x000f240000300800 */
[----:B------:R-:W3:Y:S02]  /*13c40*/  LDL.LU R0, [R1+0x11e8] ;  /* 0x0011e80001007983 */ /* 0x000ee40000300800 */
[----:B------:R-:W-:Y:S01]  /*13c50*/  STL.64 [R1+0x1160], R10 ;  /* 0x0011600a01007387 */ /* 0x000fe20000100a00 */
[----:B--2---:R0:W-:Y:S04]  /*13c60*/  STL.64 [R1+0x1158], R8 ;  /* 0x0011580801007387 */ /* 0x0041e80000100a00 */
[----:B0-----:R-:W2:Y:S01]  /*13c70*/  LDL.LU R8, [R1+0x180] ;  /* 0x0001800001087983 */ /* 0x001ea20000300800 */
[----:B------:R-:W2:Y:S02]  /*13c80*/  LDL.LU R9, [R1+0x184] ;  /* 0x0001840001097983 */ /* 0x000ea40000300800 */
[----:B------:R-:W2:Y:S02]  /*13c90*/  LDL.LU R10, [R1+0x188] ;  /* 0x00018800010a7983 */ /* 0x000ea40000300800 */
[----:B------:R-:W2:Y:S02]  /*13ca0*/  LDL.LU R11, [R1+0x18c] ;  /* 0x00018c00010b7983 */ /* 0x000ea40000300800 */
[----:B--2---:R-:W-:Y:S01]  /*13cb0*/  STL.64 [R1+0x1180], R10 ;  /* 0x0011800a01007387 */ /* 0x004fe20000100a00 */
[----:B------:R0:W-:Y:S03]  /*13cc0*/  STL.64 [R1+0x1178], R8 ;  /* 0x0011780801007387 */ /* 0x0001e60000100a00 */
[----:B0-----:R-:W2:Y:S01]  /*13cd0*/  LDL.LU R8, [R1+0x140] ;  /* 0x0001400001087983 */ /* 0x001ea20000300800 */
[----:B----4-:R-:W-:-:S02]  /*13ce0*/  IMAD.MOV.U32 R10, RZ, RZ, R2 ;  /* 0x000000ffff0a7224 */ /* 0x010fc400078e0002 */
[----:B---3--:R-:W-:Y:S02]  /*13cf0*/  IMAD.MOV.U32 R11, RZ, RZ, R3 ;  /* 0x000000ffff0b7224 */ /* 0x008fe400078e0003 */
[----:B------:R-:W-:Y:S02]  /*13d00*/  IMAD.MOV.U32 R9, RZ, RZ, R0 ;  /* 0x000000ffff097224 */ /* 0x000fe400078e0000 */
[----:B------:R-:W3:Y:S01]  /*13d10*/  LDL.LU R0, [R1+0x11e4] ;  /* 0x0011e40001007983 */ /* 0x000ee20000300800 */
[----:B------:R-:W4:Y:S02]  /*13d20*/  LDL.LU R2, [R1+0x11e0] ;  /* 0x0011e00001027983 */ /* 0x000f240000300800 */
[----:B------:R-:W3:Y:S02]  /*13d30*/  LDL.LU R3, [R1+0x11dc] ;  /* 0x0011dc0001037983 */ /* 0x000ee40000300800 */
[----:B------:R-:W-:Y:S01]  /*13d40*/  STL.64 [R1+0x1190], R10 ;  /* 0x0011900a01007387 */ /* 0x000fe20000100a00 */
[----:B------:R-:W-:Y:S01]  /*13d50*/  HMMA.16816.F32.BF16 R16, R16, R14, R4 ;  /* 0x0000000e1010723c */ /* 0x000fe20000041804 */
[----:B--2---:R0:W-:Y:S04]  /*13d60*/  STL.64 [R1+0x1188], R8 ;  /* 0x0011880801007387 */ /* 0x0041e80000100a00 */
[----:B0-----:R-:W2:Y:S01]  /*13d70*/  LDL.LU R8, [R1+0x190] ;  /* 0x0001900001087983 */ /* 0x001ea20000300800 */
[----:B------:R-:W2:Y:S02]  /*13d80*/  LDL.LU R9, [R1+0x194] ;  /* 0x0001940001097983 */ /* 0x000ea40000300800 */
[----:B------:R-:W2:Y:S02]  /*13d90*/  LDL.LU R10, [R1+0x198] ;  /* 0x00019800010a7983 */ /* 0x000ea40000300800 */
[----:B------:R-:W2:Y:S02]  /*13da0*/  LDL.LU R11, [R1+0x19c] ;  /* 0x00019c00010b7983 */ /* 0x000ea40000300800 */
[----:B--2---:R4:W-:Y:S01]  /*13db0*/  STL.64 [R1+0x11b0], R10 ;  /* 0x0011b00a01007387 */ /* 0x0049e20000100a00 */
[----:B------:R0:W-:Y:S02]  /*13dc0*/  STL.64 [R1+0x11a8], R8 ;  /* 0x0011a80801007387 */ /* 0x0001e40000100a00 */
[----:B----4-:R-:W-:Y:S01]  /*13dd0*/  IMAD.MOV.U32 R10, RZ, RZ, R2 ;  /* 0x000000ffff0a7224 */ /* 0x010fe200078e0002 */
[----:B0-----:R-:W2:Y:S01]  /*13de0*/  LDL.LU R8, [R1+0x150] ;  /* 0x0001500001087983 */ /* 0x001ea20000300800 */
[----:B---3--:R-:W-:-:S02]  /*13df0*/  IMAD.MOV.U32 R11, RZ, RZ, R0 ;  /* 0x000000ffff0b7224 */ /* 0x008fc400078e0000 */
[----:B------:R-:W3:Y:S02]  /*13e00*/  LDL.LU R7, [R1+0x11d8] ;  /* 0x0011d80001077983 */ /* 0x000ee40000300800 */
[----:B------:R-:W4:Y:S03]  /*13e10*/  LDL.LU.64 R4, [R1+0x11d0] ;  /* 0x0011d00001047983 */ /* 0x000f260000300a00 */
[----:B------:R-:W-:Y:S02]  /*13e20*/  IMAD.MOV.U32 R2, RZ, RZ, R18 ;  /* 0x000000ffff027224 */ /* 0x000fe400078e0012 */
[----:B------:R-:W-:Y:S02]  /*13e30*/  IMAD.MOV.U32 R0, RZ, RZ, R19 ;  /* 0x000000ffff007224 */ /* 0x000fe400078e0013 */
[----:B------:R-:W2:Y:S02]  /*13e40*/  LDL.LU.64 R18, [R1+0x11c8] ;  /* 0x0011c80001127983 */ /* 0x000ea40000300a00 */
[----:B--2---:R-:W-:Y:S11]  /*13e50*/  HMMA.16816.F32.BF16 R24, R20, R18, R24 ;  /* 0x000000121418723c */ /* 0x004ff60000041818 */
[----:B------:R-:W-:Y:S11]  /*13e60*/  @!UPT UIADD3 URZ, URZ, URZ, URZ ;  /* 0x0000003f3f3ff290 */ /* 0x000ff6000fffe03f */
[----:B------:R-:W-:Y:S01]  /*13e70*/  @!UPT UIADD3 URZ, URZ, URZ, URZ ;  /* 0x0000003f3f3ff290 */ /* 0x000fe2000fffe03f */
[----:B------:R-:W-:Y:S01]  /*13e80*/  STL [R1+0xd4], R25 ;  /* 0x0000d41901007387 */ /* 0x000fe20000100800 */
[----:B------:R0:W-:Y:S02]  /*13e90*/  STL.64 [R1+0xd8], R26 ;  /* 0x0000d81a01007387 */ /* 0x0001e40000100a00 */
[----:B0-----:R-:W-:Y:S01]  /*13ea0*/  IMAD.MOV.U32 R27, RZ, RZ, R24 ;  /* 0x000000ffff1b7224 */ /* 0x001fe200078e0018 */
[----:B------:R-:W2:Y:S01]  /*13eb0*/  LDL.LU R26, [R1+0x11c0] ;  /* 0x0011c000011a7983 */ /* 0x000ea20000300800 */
[----:B------:R-:W3:Y:S02]  /*13ec0*/  LDL.LU.64 R24, [R1+0x11b8] ;  /* 0x0011b80001187983 */ /* 0x000ee40000300a00 */
[----:B------:R-:W-:-:S07]  /*13ed0*/  IMAD.MOV.U32 R9, RZ, RZ, R3 ;  /* 0x000000ffff097224 */ /* 0x000fce00078e0003 */
[----:B------:R-:W-:Y:S01]  /*13ee0*/  HMMA.16816.F32.BF16 R20, R20, R14, R8 ;  /* 0x0000000e1414723c */ /* 0x000fe20000041808 */
[----:B--2---:R-:W-:Y:S01]  /*13ef0*/  STL.64 [R1+0x10a8], R26 ;  /* 0x0010a81a01007387 */ /* 0x004fe20000100a00 */
[----:B---3--:R0:W-:Y:S03]  /*13f00*/  STL.64 [R1+0x10a0], R24 ;  /* 0x0010a01801007387 */ /* 0x0081e60000100a00 */
[----:B0-----:R-:W2:Y:S01]  /*13f10*/  LDL.LU R24, [R1+0x130] ;  /* 0x0001300001187983 */ /* 0x001ea20000300800 */
[----:B------:R-:W2:Y:S02]  /*13f20*/  LDL.LU R25, [R1+0x134] ;  /* 0x0001340001197983 */ /* 0x000ea40000300800 */
[----:B------:R-:W2:Y:S02]  /*13f30*/  LDL.LU R26, [R1+0x138] ;  /* 0x00013800011a7983 */ /* 0x000ea40000300800 */
[----:B------:R-:W2:Y:S01]  /*13f40*/  LDL.LU R27, [R1+0x13c] ;  /* 0x00013c00011b7983 */ /* 0x000ea20000300800 */
[----:B------:R-:W3:Y:S01]  /*13f50*/  LDL.LU.64 R10, [R1+0x11b0] ;  /* 0x0011b000010a7983 */ /* 0x000ee20000300a00 */
[----:B------:R-:W3:Y:S11]  /*13f60*/  LDL.LU.64 R8, [R1+0x11a8] ;  /* 0x0011a80001087983 */ /* 0x000ef60000300a00 */
[----:B------:R-:W-:Y:S02]  /*13f70*/  STL.64 [R1+0x50], R20 ;  /* 0x0000501401007387 */ /* 0x000fe40000100a00 */
[----:B------:R0:W-:Y:S02]  /*13f80*/  STL.64 [R1+0x58], R22 ;  /* 0x0000581601007387 */ /* 0x0001e40000100a00 */
[----:B0-----:R-:W3:Y:S01]  /*13f90*/  LDL.LU.64 R22, [R1+0x11a0] ;  /* 0x0011a00001167983 */ /* 0x001ee20000300a00 */
[----:B------:R-:W3:Y:S02]  /*13fa0*/  LDL.LU.64 R20, [R1+0x1198] ;  /* 0x0011980001147983 */ /* 0x000ee40000300a00 */
[----:B------:R-:W-:-:S02]  /*13fb0*/  IMAD.MOV.U32 R6, RZ, RZ, R16 ;  /* 0x000000ffff067224 */ /* 0x000fc400078e0010 */
[----:B------:R-:W-:Y:S01]  /*13fc0*/  IMAD.MOV.U32 R3, RZ, RZ, R17 ;  /* 0x000000ffff037224 */ /* 0x000fe200078e0011 */
[C---:B---3--:R-:W-:Y:S11]  /*13fd0*/  HMMA.16816.F32.BF16 R8, R20.reuse, R18, R8 ;  /* 0x000000121408723c */ /* 0x048ff60000041808 */
[----:B------:R-:W-:Y:S11]  /*13fe0*/  @!UPT UIADD3 URZ, URZ, URZ, URZ ;  /* 0x0000003f3f3ff290 */ /* 0x000ff6000fffe03f */
[----:B------:R-:W-:Y:S01]  /*13ff0*/  @!UPT UIADD3 URZ, URZ, URZ, URZ ;  /* 0x0000003f3f3ff290 */ /* 0x000fe2000fffe03f */
[----:B------:R0:W-:Y:S01]  /*14000*/  STL.64 [R1+0x160], R8 ;  /* 0x0001600801007387 */ /* 0x0001e20000100a00 */
[----:B------:R-:W-:Y:S02]  /*14010*/  IMAD.MOV.U32 R17, RZ, RZ, R10 ;  /* 0x000000ffff117224 */ /* 0x000fe400078e000a */
[----:B------:R-:W-:Y:S02]  /*14020*/  IMAD.MOV.U32 R16, RZ, RZ, R11 ;  /* 0x000000ffff107224 */ /* 0x000fe400078e000b */
[----:B------:R-:W3:Y:S04]  /*14030*/  LDL.LU.64 R10, [R1+0x1190] ;  /* 0x00119000010a7983 */ /* 0x000ee80000300a00 */
[----:B0-----:R-:W3:Y:S01]  /*14040*/  LDL.LU.64 R8, [R1+0x1188] ;  /* 0x0011880001087983 */ /* 0x001ee20000300a00 */
[----:B------:R-:W-:Y:S01]  /*14050*/  STL [R1+0x1088], R17 ;  /* 0x0010881101007387 */ /* 0x000fe20000100800 */
[----:B---3--:R-:W-:Y:S02]  /*14060*/  HMMA.16816.F32.BF16 R20, R20, R14, R8 ;  /* 0x0000000e1414723c */ /* 0x008fe40000041808 */
[----:B------:R-:W3:Y:S01]  /*14070*/  LDL.LU.64 R10, [R1+0x1180] ;  /* 0x00118000010a7983 */ /* 0x000ee20000300a00 */
[----:B------:R-:W3:Y:S11]  /*14080*/  LDL.LU.64 R8, [R1+0x1178] ;  /* 0x0011780001087983 */ /* 0x000ef60000300a00 */
[----:B------:R-:W-:Y:S09]  /*14090*/  @!UPT UIADD3 URZ, URZ, URZ, URZ ;  /* 0x0000003f3f3ff290 */ /* 0x000ff2000fffe03f */
[----:B------:R-:W-:Y:S01]  /*140a0*/  STL.64 [R1+0x1a0], R20 ;  /* 0x0001a01401007387 */ /* 0x000fe20000100a00 */
[----:B------:R0:W-:Y:S03]  /*140b0*/  STL.64 [R1+0x1a8], R22 ;  /* 0x0001a81601007387 */ /* 0x0001e60000100a00 */
[----:B0-----:R-:W3:Y:S01]  /*140c0*/  LDL.LU.64 R22, [R1+0x1170] ;  /* 0x0011700001167983 */ /* 0x001ee20000300a00 */
[----:B------:R-:W3:Y:S02]  /*140d0*/  LDL.LU.64 R20, [R1+0x1168] ;  /* 0x0011680001147983 */ /* 0x000ee40000300a00 */
[C---:B---3--:R-:W-:Y:S08]  /*140e0*/  HMMA.16816.F32.BF16 R8, R20.reuse, R18, R8 ;  /* 0x000000121408723c */ /* 0x048ff00000041808 */
[----:B--2---:R-:W-:Y:S11]  /*140f0*/  HMMA.16816.F32.BF16 R20, R20, R14, R24 ;  /* 0x0000000e1414723c */ /* 0x004ff60000041818 */
[----:B------:R-:W-:Y:S04]  /*14100*/  @!UPT UIADD3 URZ, URZ, URZ, URZ ;  /* 0x0000003f3f3ff290 */ /* 0x000fe8000fffe03f */
[----:B------:R-:W-:Y:S01]  /*14110*/  STL.64 [R1+0x1d0], R8 ;  /* 0x0001d00801007387 */ /* 0x000fe20000100a00 */
[----:B------:R0:W-:Y:S03]  /*14120*/  STL.64 [R1+0x1d8], R10 ;  /* 0x0001d80a01007387 */ /* 0x0001e60000100a00 */
[----:B0-----:R-:W2:Y:S01]  /*14130*/  LDL.LU.64 R10, [R1+0x1160] ;  /* 0x00116000010a7983 */ /* 0x001ea20000300a00 */
[----:B------:R-:W2:Y:S02]  /*14140*/  LDL.LU.64 R8, [R1+0x1158] ;  /* 0x0011580001087983 */ /* 0x000ea40000300a00 */
[----:B------:R-:W3:Y:S02]  /*14150*/  LDL.LU R24, [R1+0xa0] ;  /* 0x0000a00001187983 */ /* 0x000ee40000300800 */
[----:B------:R-:W-:Y:S01]  /*14160*/  STL.64 [R1+0x1c0], R20 ;  /* 0x0001c01401007387 */ /* 0x000fe20000100a00 */
[----:B------:R-:W-:Y:S02]  /*14170*/  STL.64 [R1+0x1c8], R22 ;  /* 0x0001c81601007387 */ /* 0x000fe40000100a00 */
[----:B------:R-:W0:Y:S04]  /*14180*/  LDSM.16.MT88.4 R20, [R29+0x4180] ;  /* 0x004180001d14783b */ /* 0x000e280000004200 */
[----:B------:R-:W3:Y:S02]  /*14190*/  LDL.LU R25, [R1+0xa4] ;  /* 0x0000a40001197983 */ /* 0x000ee40000300800 */
[----:B------:R-:W3:Y:S01]  /*141a0*/  LDL.LU R26, [R1+0xa8] ;  /* 0x0000a800011a7983 */ /* 0x000ee20000300800 */
[----:B------:R-:W3:Y:S04]  /*141b0*/  LDL.LU R27, [R1+0xac] ;  /* 0x0000ac00011b7983 */ /* 0x000ee80000300800 */
[----:B0-----:R-:W-:Y:S01]  /*141c0*/  STL [R1+0x84], R21 ;  /* 0x0000841501007387 */ /* 0x001fe20000100800 */
[----:B------:R0:W-:Y:S02]  /*141d0*/  STL.64 [R1+0x88], R22 ;  /* 0x0000881601007387 */ /* 0x0001e40000100a00 */
[----:B------:R-:W-:Y:S01]  /*141e0*/  IMAD.MOV.U32 R17, RZ, RZ, R20 ;  /* 0x000000ffff117224 */ /* 0x000fe200078e0014 */
[----:B0-----:R-:W2:Y:S01]  /*141f0*/  LDL.LU.64 R22, [R1+0x1150] ;  /* 0x0011500001167983 */ /* 0x001ea20000300a00 */
[----:B------:R-:W2:Y:S02]  /*14200*/  LDL.LU.64 R20, [R1+0x1148] ;  /* 0x0011480001147983 */ /* 0x000ea40000300a00 */
        /* <DEDUP_REMOVED lines=30> */
[----:B--2---:R-:W-:Y:S11]  /*143f0*/  HMMA.16816.F32.BF16 R8, R20, R18, R8 ;  /* 0x000000121408723c */ /* 0x004ff60000041808 */
[----:B------:R-:W-:Y:S11]  /*14400*/  @!UPT UIADD3 URZ, URZ, URZ, URZ ;  /* 0x0000003f3f3ff290 */ /* 0x000ff6000fffe03f */
[----:B------:R-:W-:Y:S01]  /*14410*/  @!UPT UIADD3 URZ, URZ, URZ, URZ ;  /* 0x0000003f3f3ff290 */ /* 0x000fe2000fffe03f */
[----:B------:R-:W-:Y:S01]  /*14420*/  STL.64 [R1+0x150], R8 ;  /* 0x0001500801007387 */ /* 0x000fe20000100a00 */
[----:B------:R0:W-:Y:S03]  /*14430*/  STL.64 [R1+0x158], R10 ;  /* 0x0001580a01007387 */ /* 0x0001e60000100a00 */
[----:B0-----:R-:W2:Y:S01]  /*14440*/  LDL.LU.64 R10, [R1+0x10e0] ;  /* 0x0010e000010a7983 */ /* 0x001ea20000300a00 */
[----:B------:R-:W2:Y:S02]  /*14450*/  LDL.LU.64 R8, [R1+0x10d8] ;  /* 0x0010d80001087983 */ /* 0x000ea40000300a00 */
[----:B------:R0:W-:Y:S02]  /*14460*/  STL.64 [R1+0x1090], R16 ;  /* 0x0010901001007387 */ /* 0x0001e40000100a00 */
[----:B------:R-:W-:Y:S02]  /*14470*/  IMAD.MOV.U32 R18, RZ, RZ, R12 ;  /* 0x000000ffff127224 */ /* 0x000fe400078e000c */
[----:B0-----:R-:W-:-:S02]  /*14480*/  IMAD.MOV.U32 R16, RZ, RZ, R13 ;  /* 0x000000ffff107224 */ /* 0x001fc400078e000d */
[----:B------:R-:W-:Y:S01]  /*14490*/  IMAD.MOV.U32 R17, RZ, RZ, R28 ;  /* 0x000000ffff117224 */ /* 0x000fe200078e001c */
[----:B------:R-:W3:Y:S01]  /*144a0*/  LDL.LU R13, [R1+0x10d0] ;  /* 0x0010d000010d7983 */ /* 0x000ee20000300800 */
[----:B------:R-:W3:Y:S02]  /*144b0*/  LDL.LU R28, [R1+0x10cc] ;  /* 0x0010cc00011c7983 */ /* 0x000ee40000300800 */
[----:B------:R-:W3:Y:S01]  /*144c0*/  LDL.LU R12, [R1+0x10c8] ;  /* 0x0010c800010c7983 */ /* 0x000ee20000300800 */
[----:B--2---:R-:W-:Y:S01]  /*144d0*/  HMMA.16816.F32.BF16 R20, R20, R14, R8 ;  /* 0x0000000e1414723c */ /* 0x004fe20000041808 */
[----:B------:R-:W4:Y:S01]  /*144e0*/  LDL.LU.64 R10, [R1+0x10c0] ;  /* 0x0010c000010a7983 */ /* 0x000f220000300a00 */
[----:B------:R-:W4:Y:S11]  /*144f0*/  LDL.LU.64 R8, [R1+0x10b8] ;  /* 0x0010b80001087983 */ /* 0x000f360000300a00 */
[----:B------:R-:W-:Y:S10]  /*14500*/  @!UPT UIADD3 URZ, URZ, URZ, URZ ;  /* 0x0000003f3f3ff290 */ /* 0x000ff4000fffe03f */
[----:B------:R0:W-:Y:S01]  /*14510*/  STL.64 [R1+0x140], R20 ;  /* 0x0001401401007387 */ /* 0x0001e20000100a00 */
[----:B------:R1:W-:Y:S03]  /*14520*/  STL.64 [R1+0x148], R22 ;  /* 0x0001481601007387 */ /* 0x0003e60000100a00 */
[----:B0-----:R-:W4:Y:S01]  /*14530*/  LDL.LU R20, [R1] ;  /* 0x0000000001147983 */ /* 0x001f220000300800 */
[----:B---3--:R-:W-:Y:S02]  /*14540*/  IMAD.MOV.U32 R21, RZ, RZ, R28 ;  /* 0x000000ffff157224 */ /* 0x008fe400078e001c */
[----:B-1----:R-:W-:Y:S02]  /*14550*/  IMAD.MOV.U32 R22, RZ, RZ, R13 ;  /* 0x000000ffff167224 */ /* 0x002fe400078e000d */
[----:B------:R-:W-:Y:S02]  /*14560*/  IMAD.MOV.U32 R23, RZ, RZ, R12 ;  /* 0x000000ffff177224 */ /* 0x000fe400078e000c */
[----:B------:R-:W-:-:S05]  /*14570*/  IMAD.MOV.U32 R15, RZ, RZ, R0 ;  /* 0x000000ffff0f7224 */ /* 0x000fca00078e0000 */
[----:B----4-:R-:W-:Y:S11]  /*14580*/  HMMA.16816.F32.BF16 R8, R20, R4, R8 ;  /* 0x000000041408723c */ /* 0x010ff60000041808 */
[----:B------:R-:W-:Y:S11]  /*14590*/  @!UPT UIADD3 URZ, URZ, URZ, URZ ;  /* 0x0000003f3f3ff290 */ /* 0x000ff6000fffe03f */
[----:B------:R-:W-:Y:S02]  /*145a0*/  @!UPT UIADD3 URZ, URZ, URZ, URZ ;  /* 0x0000003f3f3ff290 */ /* 0x000fe4000fffe03f */
[----:B------:R-:W-:Y:S02]  /*145b0*/  IMAD.MOV.U32 R0, RZ, RZ, R8 ;  /* 0x000000ffff007224 */ /* 0x000fe400078e0008 */
[----:B------:R-:W-:Y:S02]  /*145c0*/  IMAD.MOV.U32 R28, RZ, RZ, R9 ;  /* 0x000000ffff1c7224 */ /* 0x000fe400078e0009 */
[----:B------:R-:W2:Y:S01]  /*145d0*/  LDL.LU.64 R8, [R1+0x10b0] ;  /* 0x0010b00001087983 */ /* 0x000ea20000300a00 */
[----:B------:R-:W-:Y:S02]  /*145e0*/  IMAD.MOV.U32 R14, RZ, RZ, R2 ;  /* 0x000000ffff0e7224 */ /* 0x000fe400078e0002 */
[----:B------:R-:W-:Y:S02]  /*145f0*/  IMAD.MOV.U32 R13, RZ, RZ, R3 ;  /* 0x000000ffff0d7224 */ /* 0x000fe400078e0003 */
[----:B------:R-:W-:Y:S02]  /*14600*/  IMAD.MOV.U32 R2, RZ, RZ, R11 ;  /* 0x000000ffff027224 */ /* 0x000fe400078e000b */
[----:B------:R-:W-:-:S03]  /*14610*/  IMAD.MOV.U32 R3, RZ, RZ, R10 ;  /* 0x000000ffff037224 */ /* 0x000fc600078e000a */
[----:B------:R-:W-:Y:S02]  /*14620*/  STL [R1+0xf8c], R2 ;  /* 0x000f8c0201007387 */ /* 0x000fe40000100800 */
[----:B------:R-:W-:Y:S02]  /*14630*/  STL [R1+0xf88], R3 ;  /* 0x000f880301007387 */ /* 0x000fe40000100800 */
[----:B------:R-:W-:Y:S02]  /*14640*/  STL [R1+0xf84], R28 ;  /* 0x000f841c01007387 */ /* 0x000fe40000100800 */
[----:B------:R-:W-:Y:S01]  /*14650*/  STL [R1+0xf80], R0 ;  /* 0x000f800001007387 */ /* 0x000fe20000100800 */
[----:B--2---:R-:W-:Y:S01]  /*14660*/  HMMA.16816.F32.BF16 R20, R20, R8, R24 ;  /* 0x000000081414723c */ /* 0x004fe20000041818 */
[----:B------:R-:W2:Y:S01]  /*14670*/  LDL.LU.64 R26, [R1+0x10a8] ;  /* 0x0010a800011a7983 */ /* 0x000ea20000300a00 */
[----:B------:R-:W3:Y:S11]  /*14680*/  LDL.LU.64 R24, [R1+0x10a0] ;  /* 0x0010a00001187983 */ /* 0x000ef60000300a00 */
[----:B------:R-:W-:Y:S11]  /*14690*/  @!UPT UIADD3 URZ, URZ, URZ, URZ ;  /* 0x0000003f3f3ff290 */ /* 0x000ff6000fffe03f */
[----:B------:R-:W-:Y:S02]  /*146a0*/  IMAD.MOV.U32 R10, RZ, RZ, R20 ;  /* 0x000000ffff0a7224 */ /* 0x000fe400078e0014 */
[----:B--2---:R-:W-:Y:S02]  /*146b0*/  IMAD.MOV.U32 R20, RZ, RZ, R27 ;  /* 0x000000ffff147224 */ /* 0x004fe400078e001b */
[----:B------:R-:W3:Y:S01]  /*146c0*/  LDL.LU R27, [R1+0x1098] ;  /* 0x00109800011b7983 */ /* 0x000ee20000300800 */
[----:B------:R-:W-:Y:S02]  /*146d0*/  IMAD.MOV.U32 R12, RZ, RZ, R6 ;  /* 0x000000ffff0c7224 */ /* 0x000fe400078e0006 */
[----:B------:R-:W-:Y:S02]  /*146e0*/  IMAD.MOV.U32 R19, RZ, RZ, R7 ;  /* 0x000000ffff137224 */ /* 0x000fe400078e0007 */
[----:B------:R-:W-:Y:S02]  /*146f0*/  IMAD.MOV.U32 R7, RZ, RZ, R23 ;  /* 0x000000ffff077224 */ /* 0x000fe400078e0017 */
[----:B------:R-:W-:-:S02]  /*14700*/  IMAD.MOV.U32 R11, RZ, RZ, R21 ;  /* 0x000000ffff0b7224 */ /* 0x000fc400078e0015 */
[----:B------:R-:W-:Y:S01]  /*14710*/  IMAD.MOV.U32 R6, RZ, RZ, R22 ;  /* 0x000000ffff067224 */ /* 0x000fe200078e0016 */
[----:B------:R-:W2:Y:S01]  /*14720*/  LDL.LU R21, [R1+0xd4] ;  /* 0x0000d40001157983 */ /* 0x000ea20000300800 */
[----:B------:R-:W2:Y:S02]  /*14730*/  LDL.LU R22, [R1+0xd8] ;  /* 0x0000d80001167983 */ /* 0x000ea40000300800 */
[----:B------:R-:W2:Y:S02]  /*14740*/  LDL.LU R23, [R1+0xdc] ;  /* 0x0000dc0001177983 */ /* 0x000ea40000300800 */
[----:B------:R0:W-:Y:S01]  /*14750*/  STL [R1+0xf9c], R7 ;  /* 0x000f9c0701007387 */ /* 0x0001e20000100800 */
[----:B------:R1:W-:Y:S01]  /*14760*/  STL [R1+0xf98], R6 ;  /* 0x000f980601007387 */ /* 0x0003e20000100800 */
[----:B------:R4:W-:Y:S02]  /*14770*/  STL [R1+0xf94], R11 ;  /* 0x000f940b01007387 */ /* 0x0009e40000100800 */
[----:B------:R0:W-:Y:S01]  /*14780*/  STL [R1+0xf90], R10 ;  /* 0x000f900a01007387 */ /* 0x0001e20000100800 */
[C---:B---3--:R-:W-:Y:S08]  /*14790*/  HMMA.16816.F32.BF16 R12, R24.reuse, R8, R12 ;  /* 0x00000008180c723c */ /* 0x048ff0000004180c */
[----:B------:R-:W-:Y:S07]  /*147a0*/  HMMA.16816.F32.BF16 R16, R24, R4, R16 ;  /* 0x000000041810723c */ /* 0x000fee0000041810 */
[----:B------:R-:W-:-:S09]  /*147b0*/  LOP3.LUT R27, R29, 0x40, RZ, 0x3c, !PT ;  /* 0x000000401d1b7812 */ /* 0x000fd200078e3cff */
[----:B0-----:R-:W-:Y:S02]  /*147c0*/  IMAD.MOV.U32 R7, RZ, RZ, R12 ;  /* 0x000000ffff077224 */ /* 0x001fe400078e000c */
[----:B-1----:R-:W-:Y:S02]  /*147d0*/  IMAD.MOV.U32 R6, RZ, RZ, R13 ;  /* 0x000000ffff067224 */ /* 0x002fe400078e000d */
[----:B----4-:R-:W-:Y:S02]  /*147e0*/  IMAD.MOV.U32 R11, RZ, RZ, R14 ;  /* 0x000000ffff0b7224 */ /* 0x010fe400078e000e */
[----:B------:R-:W-:Y:S02]  /*147f0*/  IMAD.MOV.U32 R10, RZ, RZ, R15 ;  /* 0x000000ffff0a7224 */ /* 0x000fe400078e000f */
[----:B------:R-:W0:Y:S01]  /*14800*/  LDSM.16.MT88.4 R12, [R27+0x4000] ;  /* 0x004000001b0c783b */ /* 0x000e220000004200 */
[----:B------:R-:W-:Y:S02]  /*14810*/  IMAD.MOV.U32 R0, RZ, RZ, R19 ;  /* 0x000000ffff007224 */ /* 0x000fe400078e0013 */
[----:B------:R-:W-:-:S02]  /*14820*/  IMAD.MOV.U32 R28, RZ, RZ, R18 ;  /* 0x000000ffff1c7224 */ /* 0x000fc400078e0012 */
[----:B------:R-:W-:Y:S02]  /*14830*/  IMAD.MOV.U32 R3, RZ, RZ, R17 ;  /* 0x000000ffff037224 */ /* 0x000fe400078e0011 */
[----:B------:R-:W-:Y:S02]  /*14840*/  IMAD.MOV.U32 R2, RZ, RZ, R16 ;  /* 0x000000ffff027224 */ /* 0x000fe400078e0010 */
[----:B------:R-:W3:Y:S01]  /*14850*/  LDL.LU.64 R16, [R1+0x1090] ;  /* 0x0010900001107983 */ /* 0x000ee20000300a00 */
[----:B------:R-:W-:Y:S02]  /*14860*/  STL [R1+0xfac], R0 ;  /* 0x000fac0001007387 */ /* 0x000fe40000100800 */
[----:B------:R-:W-:Y:S02]  /*14870*/  STL [R1+0xfa8], R28 ;  /* 0x000fa81c01007387 */ /* 0x000fe40000100800 */
[----:B------:R-:W-:Y:S01]  /*14880*/  STL [R1+0xfa4], R3 ;  /* 0x000fa40301007387 */ /* 0x000fe20000100800 */
[----:B------:R-:W-:Y:S01]  /*14890*/  STL [R1+0xfa0], R2 ;  /* 0x000fa00201007387 */ /* 0x000fe20000100800 */
[----:B------:R-:W-:Y:S02]  /*148a0*/  STL [R1+0xfbc], R10 ;  /* 0x000fbc0a01007387 */ /* 0x000fe40000100800 */
[----:B------:R-:W-:Y:S02]  /*148b0*/  STL [R1+0x1080], R29 ;  /* 0x0010801d01007387 */ /* 0x000fe40000100800 */
[----:B------:R-:W-:Y:S01]  /*148c0*/  STL [R1+0xfb8], R11 ;  /* 0x000fb80b01007387 */ /* 0x000fe20000100800 */
[----:B------:R-:W-:Y:S01]  /*148d0*/  STL [R1+0xfb4], R6 ;  /* 0x000fb40601007387 */ /* 0x000fe20000100800 */
[----:B------:R-:W-:Y:S02]  /*148e0*/  STL [R1+0xfb0], R7 ;  /* 0x000fb00701007387 */ /* 0x000fe40000100800 */
[----:B0-----:R-:W-:-:S02]  /*148f0*/  IMAD.MOV.U32 R26, RZ, RZ, R13 ;  /* 0x000000ffff1a7224 */ /* 0x001fc400078e000d */
[----:B------:R-:W-:Y:S01]  /*14900*/  IMAD.MOV.U32 R25, RZ, RZ, R14 ;  /* 0x000000ffff197224 */ /* 0x000fe200078e000e */
[----:B------:R-:W-:Y:S01]  /*14910*/  STL [R1+0x30], R12 ;  /* 0x0000300c01007387 */ /* 0x000fe20000100800 */
[----:B------:R-:W-:Y:S02]  /*14920*/  IMAD.MOV.U32 R24, RZ, RZ, R15 ;  /* 0x000000ffff187224 */ /* 0x000fe400078e000f */
[----:B------:R-:W0:Y:S04]  /*14930*/  LDSM.16.MT88.4 R12, [R27+0x4080] ;  /* 0x004080001b0c783b */ /* 0x000e280000004200 */
[----:B------:R-:W-:Y:S01]  /*14940*/  STL [R1+0x1084], R26 ;  /* 0x0010841a01007387 */ /* 0x000fe20000100800 */
[----:B0-----:R-:W-:Y:S01]  /*14950*/  STL.64 [R1+0x10], R12 ;  /* 0x0000100c01007387 */ /* 0x001fe20000100a00 */
[----:B------:R-:W-:Y:S02]  /*14960*/  STL.64 [R1+0x18], R14 ;  /* 0x0000180e01007387 */ /* 0x000fe40000100a00 */
[----:B------:R-:W0:Y:S02]  /*14970*/  LDSM.16.MT88.4 R12, [R27+0x4100] ;  /* 0x004100001b0c783b */ /* 0x000e240000004200 */
[----:B0-----:R-:W-:Y:S02]  /*14980*/  STL.64 [R1+0x1048], R14 ;  /* 0x0010480e01007387 */ /* 0x001fe40000100a00 */
[----:B------:R0:W-:Y:S02]  /*14990*/  STL.64 [R1+0x1040], R12 ;  /* 0x0010400c01007387 */ /* 0x0001e40000100a00 */
[----:B0-----:R-:W2:Y:S01]  /*149a0*/  LDL.LU.64 R12, [R1+0x70] ;  /* 0x00007000010c7983 */ /* 0x001ea20000300a00 */
[----:B------:R-:W2:Y:S02]  /*149b0*/  LDL.LU.64 R14, [R1+0x78] ;  /* 0x00007800010e7983 */ /* 0x000ea40000300a00 */
[----:B------:R0:W-:Y:S01]  /*149c0*/  STL.64 [R1+0x1078], R4 ;  /* 0x0010780401007387 */ /* 0x0001e20000100a00 */
[----:B--2---:R-:W-:Y:S01]  /*149d0*/  HMMA.16816.F32.BF16 R20, R12, R4, R20 ;  /* 0x000000040c14723c */ /* 0x004fe20000041814 */
[----:B0-----:R-:W2:Y:S01]  /*149e0*/  LDL.LU R4, [R1+0x50] ;  /* 0x0000500001047983 */ /* 0x001ea20000300800 */
[----:B------:R-:W2:Y:S02]  /*149f0*/  LDL.LU R5, [R1+0x54] ;  /* 0x0000540001057983 */ /* 0x000ea40000300800 */
[----:B------:R-:W-:-:S02]  /*14a00*/  IMAD.MOV.U32 R26, RZ, RZ, R12 ;  /* 0x000000ffff1a7224 */ /* 0x000fc400078e000c */
[----:B------:R-:W2:Y:S01]  /*14a10*/  LDL.LU R6, [R1+0x58] ;  /* 0x0000580001067983 */ /* 0x000ea20000300800 */
[----:B------:R-:W2:Y:S01]  /*14a20*/  LDL.LU R7, [R1+0x5c] ;  /* 0x00005c0001077983 */ /* 0x000ea20000300800 */
[----:B---3--:R-:W-:-:S03]  /*14a30*/  IMAD.MOV.U32 R12, RZ, RZ, R17 ;  /* 0x000000ffff0c7224 */ /* 0x008fc600078e0011 */
[----:B------:R-:W3:Y:S11]  /*14a40*/  LDL.LU R17, [R1+0x1088] ;  /* 0x0010880001117983 */ /* 0x000ef60000300800 */
[----:B------:R-:W-:Y:S02]  /*14a50*/  @!UPT UIADD3 URZ, URZ, URZ, URZ ;  /* 0x0000003f3f3ff290 */ /* 0x000fe4000fffe03f */
[----:B------:R-:W-:Y:S02]  /*14a60*/  IMAD.MOV.U32 R3, RZ, RZ, R22 ;  /* 0x000000ffff037224 */ /* 0x000fe400078e0016 */
[----:B------:R-:W-:Y:S02]  /*14a70*/  IMAD.MOV.U32 R2, RZ, RZ, R23 ;  /* 0x000000ffff027224 */ /* 0x000fe400078e0017 */
[----:B------:R-:W-:Y:S02]  /*14a80*/  IMAD.MOV.U32 R23, RZ, RZ, R16 ;  /* 0x000000ffff177224 */ /* 0x000fe400078e0010 */
[----:B------:R-:W-:Y:S02]  /*14a90*/  IMAD.MOV.U32 R29, RZ, RZ, R13 ;  /* 0x000000ffff1d7224 */ /* 0x000fe400078e000d */
[----:B------:R-:W-:Y:S01]  /*14aa0*/  IMAD.MOV.U32 R11, RZ, RZ, R14 ;  /* 0x000000ffff0b7224 */ /* 0x000fe200078e000e */
[----:B------:R-:W4:Y:S01]  /*14ab0*/  LDL.LU R13, [R1+0x84] ;  /* 0x00008400010d7983 */ /* 0x000f220000300800 */
[----:B------:R-:W-:-:S02]  /*14ac0*/  IMAD.MOV.U32 R10, RZ, RZ, R15 ;  /* 0x000000ffff0a7224 */ /* 0x000fc400078e000f */
[----:B------:R-:W4:Y:S02]  /*14ad0*/  LDL.LU R14, [R1+0x88] ;  /* 0x00008800010e7983 */ /* 0x000f240000300800 */
[----:B------:R-:W-:Y:S02]  /*14ae0*/  IMAD.MOV.U32 R0, RZ, RZ, R20 ;  /* 0x000000ffff007224 */ /* 0x000fe400078e0014 */
[----:B------:R-:W-:Y:S01]  /*14af0*/  IMAD.MOV.U32 R28, RZ, RZ, R21 ;  /* 0x000000ffff1c7224 */ /* 0x000fe200078e0015 */
[----:B------:R-:W4:Y:S01]  /*14b00*/  LDL.LU R15, [R1+0x8c] ;  /* 0x00008c00010f7983 */ /* 0x000f220000300800 */
[----:B------:R-:W4:Y:S02]  /*14b10*/  LDL.LU R20, [R1+0x160] ;  /* 0x0001600001147983 */ /* 0x000f240000300800 */
[----:B------:R-:W4:Y:S02]  /*14b20*/  LDL.LU R21, [R1+0x164] ;  /* 0x0001640001157983 */ /* 0x000f240000300800 */
[----:B------:R-:W-:Y:S01]  /*14b30*/  STL [R1+0xfcc], R2 ;  /* 0x000fcc0201007387 */ /* 0x000fe20000100800 */
[----:B------:R-:W-:Y:S01]  /*14b40*/  STL [R1+0xfc8], R3 ;  /* 0x000fc80301007387 */ /* 0x000fe20000100800 */
[----:B------:R-:W-:Y:S02]  /*14b50*/  STL [R1+0xfc4], R28 ;  /* 0x000fc41c01007387 */ /* 0x000fe40000100800 */
[----:B------:R-:W-:Y:S02]  /*14b60*/  STL [R1+0xfc0], R0 ;  /* 0x000fc00001007387 */ /* 0x000fe40000100800 */
[----:B---3--:R-:W-:-:S02]  /*14b70*/  IMAD.MOV.U32 R22, RZ, RZ, R17 ;  /* 0x000000ffff167224 */ /* 0x008fc400078e0011 */
[----:B------:R-:W0:Y:S04]  /*14b80*/  LDSM.16.MT88.4 R16, [R27+0x4180] ;  /* 0x004180001b10783b */ /* 0x000e280000004200 */
[----:B0-----:R0:W-:Y:S01]  /*14b90*/  STL [R1+0xfdc], R16 ;  /* 0x000fdc1001007387 */ /* 0x0011e20000100800 */
[----:B------:R1:W-:Y:S02]  /*14ba0*/  STL [R1+0xfd8], R17 ;  /* 0x000fd81101007387 */ /* 0x0003e40000100800 */
[----:B------:R3:W-:Y:S02]  /*14bb0*/  STL [R1+0xfd4], R18 ;  /* 0x000fd41201007387 */ /* 0x0007e40000100800 */
[----:B------:R2:W-:Y:S02]  /*14bc0*/  STL [R1+0xfd0], R19 ;  /* 0x000fd01301007387 */ /* 0x0005e40000100800 */
[----:B0-----:R-:W-:-:S02]  /*14bd0*/  IMAD.MOV.U32 R16, RZ, RZ, R26 ;  /* 0x000000ffff107224 */ /* 0x001fc400078e001a */
[----:B-1----:R-:W-:Y:S01]  /*14be0*/  IMAD.MOV.U32 R17, RZ, RZ, R29 ;  /* 0x000000ffff117224 */ /* 0x002fe200078e001d */
[----:B------:R-:W4:Y:S01]  /*14bf0*/  LDL.LU R26, [R1+0x1084] ;  /* 0x00108400011a7983 */ /* 0x000f220000300800 */
[----:B------:R-:W4:Y:S02]  /*14c00*/  LDL.LU R29, [R1+0x1080] ;  /* 0x00108000011d7983 */ /* 0x000f240000300800 */
[----:B---3--:R-:W-:Y:S02]  /*14c10*/  IMAD.MOV.U32 R18, RZ, RZ, R11 ;  /* 0x000000ffff127224 */ /* 0x008fe400078e000b */
[----:B--2---:R-:W-:-:S07]  /*14c20*/  IMAD.MOV.U32 R19, RZ, RZ, R10 ;  /* 0x000000ffff137224 */ /* 0x004fce00078e000a */
[----:B------:R-:W-:Y:S01]  /*14c30*/  HMMA.16816.F32.BF16 R16, R16, R8, R4 ;  /* 0x000000081010723c */ /* 0x000fe20000041804 */
[----:B------:R-:W2:Y:S11]  /*14c40*/  LDL.LU.64 R4, [R1+0x1078] ;  /* 0x0010780001047983 */ /* 0x000eb60000300a00 */
[----:B------:R-:W-:Y:S11]  /*14c50*/  @!UPT UIADD3 URZ, URZ, URZ, URZ ;  /* 0x0000003f3f3ff290 */ /* 0x000ff6000fffe03f */
[----:B------:R-:W-:Y:S01]  /*14c60*/  @!UPT UIADD3 URZ, URZ, URZ, URZ ;  /* 0x0000003f3f3ff290 */ /* 0x000fe2000fffe03f */
[----:B------:R-:W-:Y:S02]  /*14c70*/  IMAD.MOV.U32 R10, RZ, RZ, R16 ;  /* 0x000000ffff0a7224 */ /* 0x000fe400078e0010 */
[----:B------:R-:W-:Y:S02]  /*14c80*/  IMAD.MOV.U32 R11, RZ, RZ, R17 ;  /* 0x000000ffff0b7224 */ /* 0x000fe400078e0011 */
[----:B------:R-:W-:Y:S02]  /*14c90*/  IMAD.MOV.U32 R6, RZ, RZ, R18 ;  /* 0x000000ffff067224 */ /* 0x000fe400078e0012 */
[----:B------:R-:W-:-:S05]  /*14ca0*/  IMAD.MOV.U32 R7, RZ, RZ, R19 ;  /* 0x000000ffff077224 */ /* 0x000fca00078e0013 */
[----:B------:R-:W-:Y:S01]  /*14cb0*/  STL [R1+0xfec], R7 ;  /* 0x000fec0701007387 */ /* 0x000fe20000100800 */
[----:B------:R-:W-:Y:S02]  /*14cc0*/  STL [R1+0xfe8], R6 ;  /* 0x000fe80601007387 */ /* 0x000fe40000100800 */
[----:B------:R-:W-:Y:S02]  /*14cd0*/  STL [R1+0xfe4], R11 ;  /* 0x000fe40b01007387 */ /* 0x000fe40000100800 */
[----:B------:R-:W-:Y:S01]  /*14ce0*/  STL [R1+0xfe0], R10 ;  /* 0x000fe00a01007387 */ /* 0x000fe20000100800 */
[----:B----4-:R-:W0:Y:S02]  /*14cf0*/  LDSM.16.MT88.4 R16, [R29+0x6000] ;  /* 0x006000001d10783b */ /* 0x010e240000004200 */
[----:B0-----:R-:W-:Y:S02]  /*14d00*/  IMAD.MOV.U32 R2, RZ, RZ, R16 ;  /* 0x000000ffff027224 */ /* 0x001fe400078e0010 */
[----:B------:R-:W-:-:S02]  /*14d10*/  IMAD.MOV.U32 R3, RZ, RZ, R17 ;  /* 0x000000ffff037224 */ /* 0x000fc400078e0011 */
[----:B------:R-:W-:Y:S02]  /*14d20*/  IMAD.MOV.U32 R28, RZ, RZ, R18 ;  /* 0x000000ffff1c7224 */ /* 0x000fe400078e0012 */
[----:B------:R-:W-:Y:S02]  /*14d30*/  IMAD.MOV.U32 R0, RZ, RZ, R19 ;  /* 0x000000ffff007224 */ /* 0x000fe400078e0013 */
[----:B------:R-:W0:Y:S04]  /*14d40*/  LDSM.16.MT88.4 R16, [R29+0x6080] ;  /* 0x006080001d10783b */ /* 0x000e280000004200 */
[----:B------:R-:W-:Y:S01]  /*14d50*/  STL [R1+0xffc], R0 ;  /* 0x000ffc0001007387 */ /* 0x000fe20000100800 */
[----:B------:R-:W-:Y:S02]  /*14d60*/  STL [R1+0xff8], R28 ;  /* 0x000ff81c01007387 */ /* 0x000fe40000100800 */
[----:B------:R-:W-:Y:S02]  /*14d70*/  STL [R1+0xff4], R3 ;  /* 0x000ff40301007387 */ /* 0x000fe40000100800 */
[----:B------:R-:W-:Y:S01]  /*14d80*/  STL [R1+0xff0], R2 ;  /* 0x000ff00201007387 */ /* 0x000fe20000100800 */
[----:B0-----:R-:W-:Y:S01]  /*14d90*/  STL.64 [R1+0x60], R16 ;  /* 0x0000601001007387 */ /* 0x001fe20000100a00 */
[----:B------:R-:W-:Y:S02]  /*14da0*/  STL [R1+0x68], R18 ;  /* 0x0000681201007387 */ /* 0x000fe40000100800 */
[----:B------:R-:W-:-:S02]  /*14db0*/  IMAD.MOV.U32 R7, RZ, RZ, R19 ;  /* 0x000000ffff077224 */ /* 0x000fc400078e0013 */
[----:B------:R-:W0:Y:S04]  /*14dc0*/  LDSM.16.MT88.4 R16, [R29+0x6100] ;  /* 0x006100001d10783b */ /* 0x000e280000004200 */
[----:B------:R-:W-:Y:S01]  /*14dd0*/  STL [R1+0x1000], R7 ;  /* 0x0010000701007387 */ /* 0x000fe20000100800 */
[----:B--2---:R-:W-:Y:S03]  /*14de0*/  HMMA.16816.F32.BF16 R20, R12, R4, R20 ;  /* 0x000000040c14723c */ /* 0x004fe60000041814 */
[----:B0-----:R-:W-:Y:S01]  /*14df0*/  STL.64 [R1+0x50], R16 ;  /* 0x0000501001007387 */ /* 0x001fe20000100a00 */
[----:B------:R-:W-:Y:S02]  /*14e00*/  STL.64 [R1+0x58], R18 ;  /* 0x0000581201007387 */ /* 0x000fe40000100a00 */
[----:B------:R-:W0:Y:S04]  /*14e10*/  LDSM.16.MT88.4 R16, [R29+0x6180] ;  /* 0x006180001d10783b */ /* 0x000e280000004200 */
[----:B------:R1:W-:Y:S11]  /*14e20*/  STL [R1+0xd64], R29 ;  /* 0x000d641d01007387 */ /* 0x0003f60000100800 */
[----:B------:R-:W-:Y:S03]  /*14e30*/  @!UPT UIADD3 URZ, URZ, URZ, URZ ;  /* 0x0000003f3f3ff290 */ /* 0x000fe6000fffe03f */
[----:B-1----:R-:W-:Y:S01]  /*14e40*/  IMAD.MOV.U32 R29, RZ, RZ, R23 ;  /* 0x000000ffff1d7224 */ /* 0x002fe200078e0017 */
[----:B0-----:R-:W-:Y:S01]  /*14e50*/  STL.64 [R1+0x40], R16 ;  /* 0x0000401001007387 */ /* 0x001fe20000100a00 */
[----:B------:R0:W-:Y:S03]  /*14e60*/  STL.64 [R1+0x48], R18 ;  /* 0x0000481201007387 */ /* 0x0001e60000100a00 */
[----:B------:R-:W-:Y:S02]  /*14e70*/  STL [R1+0x1010], R29 ;  /* 0x0010101d01007387 */ /* 0x000fe40000100800 */
[----:B0-----:R-:W-:Y:S02]  /*14e80*/  IMAD.MOV.U32 R19, RZ, RZ, R22 ;  /* 0x000000ffff137224 */ /* 0x001fe400078e0016 */
[----:B------:R-:W-:Y:S02]  /*14e90*/  IMAD.MOV.U32 R18, RZ, RZ, R21 ;  /* 0x000000ffff127224 */ /* 0x000fe400078e0015 */
[----:B------:R-:W-:-:S02]  /*14ea0*/  IMAD.MOV.U32 R17, RZ, RZ, R20 ;  /* 0x000000ffff117224 */ /* 0x000fc400078e0014 */
[----:B------:R-:W0:Y:S04]  /*14eb0*/  LDSM.16.MT88.4 R20, [R27+0x6000] ;  /* 0x006000001b14783b */ /* 0x000e280000004200 */
[----:B------:R-:W-:Y:S01]  /*14ec0*/  STL [R1+0x100c], R19 ;  /* 0x00100c1301007387 */ /* 0x000fe20000100800 */
[----:B------:R-:W-:Y:S02]  /*14ed0*/  STL [R1+0x1008], R18 ;  /* 0x0010081201007387 */ /* 0x000fe40000100800 */
[----:B------:R1:W-:Y:S02]  /*14ee0*/  STL [R1+0x1004], R17 ;  /* 0x0010041101007387 */ /* 0x0003e40000100800 */
[----:B------:R-:W2:Y:S01]  /*14ef0*/  LDL.LU R16, [R1+0x1a0] ;  /* 0x0001a00001107983 */ /* 0x000ea20000300800 */
[----:B-1----:R-:W2:Y:S01]  /*14f00*/  LDL.LU R17, [R1+0x1a4] ;  /* 0x0001a40001117983 */ /* 0x002ea20000300800 */
[----:B------:R-:W2:Y:S02]  /*14f10*/  LDL.LU R18, [R1+0x1a8] ;  /* 0x0001a80001127983 */ /* 0x000ea40000300800 */
[----:B------:R-:W2:Y:S01]  /*14f20*/  LDL.LU R19, [R1+0x1ac] ;  /* 0x0001ac0001137983 */ /* 0x000ea20000300800 */
[----:B0-----:R-:W-:Y:S01]  /*14f30*/  STL.64 [R1+0x20], R20 ;  /* 0x0000201401007387 */ /* 0x001fe20000100a00 */
[----:B------:R-:W-:Y:S02]  /*14f40*/  STL.64 [R1+0x28], R22 ;  /* 0x0000281601007387 */ /* 0x000fe40000100a00 */
[----:B------:R-:W0:Y:S04]  /*14f50*/  LDSM.16.MT88.4 R20, [R27+0x6080] ;  /* 0x006080001b14783b */ /* 0x000e280000004200 */
[----:B0-----:R-:W-:-:S02]  /*14f60*/  IMAD.MOV.U32 R7, RZ, RZ, R20 ;  /* 0x000000ffff077224 */ /* 0x001fc400078e0014 */
[----:B------:R-:W-:Y:S02]  /*14f70*/  IMAD.MOV.U32 R3, RZ, RZ, R21 ;  /* 0x000000ffff037224 */ /* 0x000fe400078e0015 */
[----:B------:R-:W-:Y:S02]  /*14f80*/  IMAD.MOV.U32 R2, RZ, RZ, R22 ;  /* 0x000000ffff027224 */ /* 0x000fe400078e0016 */
[----:B------:R-:W-:Y:S02]  /*14f90*/  IMAD.MOV.U32 R0, RZ, RZ, R23 ;  /* 0x000000ffff007224 */ /* 0x000fe400078e0017 */
[----:B------:R-:W0:Y:S04]  /*14fa0*/  LDSM.16.MT88.4 R20, [R27+0x6100] ;  /* 0x006100001b14783b */ /* 0x000e280000004200 */
[----:B0-----:R0:W-:Y:S01]  /*14fb0*/  STL.64 [R1+0xe50], R22 ;  /* 0x000e501601007387 */ /* 0x0011e20000100a00 */
[----:B------:R1:W-:Y:S02]  /*14fc0*/  STL.64 [R1+0xe48], R20 ;  /* 0x000e481401007387 */ /* 0x0003e40000100a00 */
[----:B0-----:R-:W-:-:S02]  /*14fd0*/  IMAD.MOV.U32 R22, RZ, RZ, R2 ;  /* 0x000000ffff167224 */ /* 0x001fc400078e0002 */
[----:B------:R-:W-:Y:S02]  /*14fe0*/  IMAD.MOV.U32 R23, RZ, RZ, R0 ;  /* 0x000000ffff177224 */ /* 0x000fe400078e0000 */
[----:B-1----:R-:W-:Y:S02]  /*14ff0*/  IMAD.MOV.U32 R20, RZ, RZ, R7 ;  /* 0x000000ffff147224 */ /* 0x002fe400078e0007 */
[----:B------:R-:W-:Y:S01]  /*15000*/  IMAD.MOV.U32 R21, RZ, RZ, R3 ;  /* 0x000000ffff157224 */ /* 0x000fe200078e0003 */
[----:B--2---:R-:W-:Y:S11]  /*15010*/  HMMA.16816.F32.BF16 R12, R12, R8, R16 ;  /* 0x000000080c0c723c */ /* 0x004ff60000041810 */
[----:B------:R-:W-:Y:S11]  /*15020*/  @!UPT UIADD3 URZ, URZ, URZ, URZ ;  /* 0x0000003f3f3ff290 */ /* 0x000ff6000fffe03f */
[----:B------:R-:W-:Y:S02]  /*15030*/  @!UPT UIADD3 URZ, URZ, URZ, URZ ;  /* 0x0000003f3f3ff290 */ /* 0x000fe4000fffe03f */
[----:B------:R-:W-:Y:S02]  /*15040*/  IMAD.MOV.U32 R16, RZ, RZ, R15 ;  /* 0x000000ffff107224 */ /* 0x000fe400078e000f */
[----:B------:R-:W-:Y:S02]  /*15050*/  IMAD.MOV.U32 R10, RZ, RZ, R14 ;  /* 0x000000ffff0a7224 */ /* 0x000fe400078e000e */
[----:B------:R-:W-:Y:S02]  /*15060*/  IMAD.MOV.U32 R11, RZ, RZ, R13 ;  /* 0x000000ffff0b7224 */ /* 0x000fe400078e000d */
[----:B------:R-:W-:Y:S01]  /*15070*/  IMAD.MOV.U32 R6, RZ, RZ, R12 ;  /* 0x000000ffff067224 */ /* 0x000fe200078e000c */
[----:B------:R0:W-:Y:S04]  /*15080*/  STL [R1+0x1020], R16 ;  /* 0x0010201001007387 */ /* 0x0001e80000100800 */
[----:B0-----:R-:W2:Y:S01]  /*15090*/  LDL.LU R16, [R1+0x30] ;  /* 0x0000300001107983 */ /* 0x001ea20000300800 */
[----:B------:R-:W-:Y:S02]  /*150a0*/  STL [R1+0x101c], R10 ;  /* 0x00101c0a01007387 */ /* 0x000fe40000100800 */
[----:B------:R-:W-:Y:S02]  /*150b0*/  STL [R1+0x1018], R11 ;  /* 0x0010180b01007387 */ /* 0x000fe40000100800 */
[----:B------:R0:W-:Y:S01]  /*150c0*/  STL.64 [R1+0x1070], R8 ;  /* 0x0010700801007387 */ /* 0x0001e20000100a00 */
[----:B------:R-:W-:Y:S04]  /*150d0*/  STL [R1+0x1014], R6 ;  /* 0x0010140601007387 */ /* 0x000fe80000100800 */
[----:B0-----:R-:W2:Y:S01]  /*150e0*/  LDL.LU R8, [R1+0x1d0] ;  /* 0x0001d00001087983 */ /* 0x001ea20000300800 */
[----:B------:R-:W2:Y:S02]  /*150f0*/  LDL.LU R9, [R1+0x1d4] ;  /* 0x0001d40001097983 */ /* 0x000ea40000300800 */
[----:B------:R-:W2:Y:S02]  /*15100*/  LDL.LU R10, [R1+0x1d8] ;  /* 0x0001d800010a7983 */ /* 0x000ea40000300800 */
[----:B------:R-:W2:Y:S01]  /*15110*/  LDL.LU R11, [R1+0x1dc] ;  /* 0x0001dc00010b7983 */ /* 0x000ea20000300800 */
[----:B------:R-:W-:Y:S01]  /*15120*/  STL.64 [R1+0xe80], R22 ;  /* 0x000e801601007387 */ /* 0x000fe20000100a00 */
[----:B------:R0:W-:Y:S03]  /*15130*/  STL.64 [R1+0xe78], R20 ;  /* 0x000e781401007387 */ /* 0x0001e60000100a00 */
[----:B0-----:R-:W3:Y:S01]  /*15140*/  LDL.LU R20, [R1+0x170] ;  /* 0x0001700001147983 */ /* 0x001ee20000300800 */
[----:B------:R-:W3:Y:S02]  /*15150*/  LDL.LU R21, [R1+0x174] ;  /* 0x0001740001157983 */ /* 0x000ee40000300800 */
[----:B------:R-:W4:Y:S02]  /*15160*/  LDL.LU R22, [R1+0x178] ;  /* 0x0001780001167983 */ /* 0x000f240000300800 */
[----:B------:R-:W4:Y:S02]  /*15170*/  LDL.LU R23, [R1+0x17c] ;  /* 0x00017c0001177983 */ /* 0x000f240000300800 */
[----:B------:R-:W-:-:S02]  /*15180*/  IMAD.MOV.U32 R17, RZ, RZ, R26 ;  /* 0x000000ffff117224 */ /* 0x000fc400078e001a */
[----:B------:R-:W-:Y:S02]  /*15190*/  IMAD.MOV.U32 R18, RZ, RZ, R25 ;  /* 0x000000ffff127224 */ /* 0x000fe400078e0019 */
[----:B------:R-:W-:Y:S02]  /*151a0*/  IMAD.MOV.U32 R19, RZ, RZ, R24 ;  /* 0x000000ffff137224 */ /* 0x000fe400078e0018 */
[----:B------:R-:W0:Y:S04]  /*151b0*/  LDSM.16.MT88.4 R24, [R27+0x6180] ;  /* 0x006180001b18783b */ /* 0x000e280000004200 */
[----:B----4-:R-:W-:Y:S01]  /*151c0*/  STL.64 [R1+0x1058], R22 ;  /* 0x0010581601007387 */ /* 0x010fe20000100a00 */
[----:B---3--:R1:W-:Y:S03]  /*151d0*/  STL.64 [R1+0x1050], R20 ;  /* 0x0010501401007387 */ /* 0x0083e60000100a00 */
[----:B-1----:R-:W3:Y:S01]  /*151e0*/  LDL.LU R20, [R1+0x1b0] ;  /* 0x0001b00001147983 */ /* 0x002ee20000300800 */
[----:B------:R-:W3:Y:S02]  /*151f0*/  LDL.LU R21, [R1+0x1b4] ;  /* 0x0001b40001157983 */ /* 0x000ee40000300800 */
[----:B------:R-:W4:Y:S02]  /*15200*/  LDL.LU R22, [R1+0x1b8] ;  /* 0x0001b80001167983 */ /* 0x000f240000300800 */
[----:B------:R-:W4:Y:S01]  /*15210*/  LDL.LU R23, [R1+0x1bc] ;  /* 0x0001bc0001177983 */ /* 0x000f220000300800 */
[----:B--2---:R-:W-:Y:S11]  /*15220*/  HMMA.16816.F32.BF16 R8, R16, R4, R8 ;  /* 0x000000041008723c */ /* 0x004ff60000041808 */
[----:B------:R-:W-:Y:S11]  /*15230*/  @!UPT UIADD3 URZ, URZ, URZ, URZ ;  /* 0x0000003f3f3ff290 */ /* 0x000ff6000fffe03f */
[----:B------:R-:W-:Y:S02]  /*15240*/  @!UPT UIADD3 URZ, URZ, URZ, URZ ;  /* 0x0000003f3f3ff290 */ /* 0x000fe4000fffe03f */
[----:B------:R-:W-:Y:S02]  /*15250*/  IMAD.MOV.U32 R0, RZ, RZ, R8 ;  /* 0x000000ffff007224 */ /* 0x000fe400078e0008 */
[----:B------:R-:W-:Y:S01]  /*15260*/  IMAD.MOV.U32 R28, RZ, RZ, R9 ;  /* 0x000000ffff1c7224 */ /* 0x000fe200078e0009 */
[----:B----4-:R-:W-:Y:S01]  /*15270*/  STL.64 [R1+0x1068], R22 ;  /* 0x0010681601007387 */ /* 0x010fe20000100a00 */
[----:B---3--:R1:W-:Y:S03]  /*15280*/  STL.64 [R1+0x1060], R20 ;  /* 0x0010601401007387 */ /* 0x0083e60000100a00 */
[----:B-1----:R-:W2:Y:S01]  /*15290*/  LDL.LU R20, [R1+0x1c0] ;  /* 0x0001c00001147983 */ /* 0x002ea20000300800 */
[----:B------:R-:W2:Y:S02]  /*152a0*/  LDL.LU R21, [R1+0x1c4] ;  /* 0x0001c40001157983 */ /* 0x000ea40000300800 */
[----:B------:R-:W2:Y:S02]  /*152b0*/  LDL.LU R22, [R1+0x1c8] ;  /* 0x0001c80001167983 */ /* 0x000ea40000300800 */
[----:B------:R-:W2:Y:S01]  /*152c0*/  LDL.LU R23, [R1+0x1cc] ;  /* 0x0001cc0001177983 */ /* 0x000ea20000300800 */
[----:B------:R-:W3:Y:S01]  /*152d0*/  LDL.LU R12, [R1+0x190] ;  /* 0x00019000010c7983 */ /* 0x000ee20000300800 */
[----:B------:R-:W3:Y:S02]  /*152e0*/  LDL.LU R13, [R1+0x194] ;  /* 0x00019400010d7983 */ /* 0x000ee40000300800 */
[----:B------:R-:W3:Y:S02]  /*152f0*/  LDL.LU R14, [R1+0x198] ;  /* 0x00019800010e7983 */ /* 0x000ee40000300800 */
[----:B------:R-:W3:Y:S01]  /*15300*/  LDL.LU R15, [R1+0x19c] ;  /* 0x00019c00010f7983 */ /* 0x000ee20000300800 */
[----:B0-----:R-:W-:Y:S01]  /*15310*/  STL.64 [R1+0xe30], R26 ;  /* 0x000e301a01007387 */ /* 0x001fe20000100a00 */
[----:B------:R0:W-:Y:S03]  /*15320*/  STL.64 [R1+0xe28], R24 ;  /* 0x000e281801007387 */ /* 0x0001e60000100a00 */
[----:B0-----:R-:W4:Y:S01]  /*15330*/  LDL.LU R24, [R1+0x180] ;  /* 0x0001800001187983 */ /* 0x001f220000300800 */
[----:B------:R-:W4:Y:S02]  /*15340*/  LDL.LU R25, [R1+0x184] ;  /* 0x0001840001197983 */ /* 0x000f240000300800 */
[----:B------:R-:W4:Y:S02]  /*15350*/  LDL.LU R26, [R1+0x188] ;  /* 0x00018800011a7983 */ /* 0x000f240000300800 */
[----:B------:R-:W4:Y:S01]  /*15360*/  LDL.LU R27, [R1+0x18c] ;  /* 0x00018c00011b7983 */ /* 0x000f220000300800 */
[----:B------:R-:W2:Y:S01]  /*15370*/  LDL.LU.64 R8, [R1+0x1070] ;  /* 0x0010700001087983 */ /* 0x000ea20000300a00 */
[----:B------:R-:W-:-:S02]  /*15380*/  IMAD.MOV.U32 R2, RZ, RZ, R11 ;  /* 0x000000ffff027224 */ /* 0x000fc400078e000b */
[----:B------:R-:W-:-:S03]  /*15390*/  IMAD.MOV.U32 R3, RZ, RZ, R10 ;  /* 0x000000ffff037224 */ /* 0x000fc600078e000a */
[----:B------:R-:W-:Y:S02]  /*153a0*/  STL [R1+0x1030], R2 ;  /* 0x0010300201007387 */ /* 0x000fe40000100800 */
[----:B------:R-:W-:Y:S02]  /*153b0*/  STL [R1+0x102c], R3 ;  /* 0x00102c0301007387 */ /* 0x000fe40000100800 */
[----:B------:R-:W-:Y:S02]  /*153c0*/  STL [R1+0x1028], R28 ;  /* 0x0010281c01007387 */ /* 0x000fe40000100800 */
[----:B------:R-:W-:Y:S01]  /*153d0*/  STL [R1+0x1024], R0 ;  /* 0x0010240001007387 */ /* 0x000fe20000100800 */
[----:B--2---:R-:W-:Y:S11]  /*153e0*/  HMMA.16816.F32.BF16 R20, R16, R8, R20 ;  /* 0x000000081014723c */ /* 0x004ff60000041814 */
[----:B------:R-:W-:Y:S11]  /*153f0*/  @!UPT UIADD3 URZ, URZ, URZ, URZ ;  /* 0x0000003f3f3ff290 */ /* 0x000ff6000fffe03f */
[----:B------:R-:W-:Y:S02]  /*15400*/  @!UPT UIADD3 URZ, URZ, URZ, URZ ;  /* 0x0000003f3f3ff290 */ /* 0x000fe4000fffe03f */
[----:B------:R-:W-:Y:S02]  /*15410*/  IMAD.MOV.U32 R17, RZ, RZ, R22 ;  /* 0x000000ffff117224 */ /* 0x000fe400078e0016 */
[----:B------:R-:W-:Y:S02]  /*15420*/  IMAD.MOV.U32 R18, RZ, RZ, R21 ;  /* 0x000000ffff127224 */ /* 0x000fe400078e0015 */
[----:B------:R-:W-:Y:S02]  /*15430*/  IMAD.MOV.U32 R19, RZ, RZ, R20 ;  /* 0x000000ffff137224 */ /* 0x000fe400078e0014 */
[----:B------:R-:W-:Y:S02]  /*15440*/  IMAD.MOV.U32 R7, RZ, RZ, R23 ;  /* 0x000000ffff077224 */ /* 0x000fe400078e0017 */
[----:B------:R-:W2:Y:S01]  /*15450*/  LDL.LU.64 R22, [R1+0x1068] ;  /* 0x0010680001167983 */ /* 0x000ea20000300a00 */
[----:B------:R-:W2:Y:S02]  /*15460*/  LDL.LU.64 R20, [R1+0x1060] ;  /* 0x0010600001147983 */ /* 0x000ea40000300a00 */
[----:B------:R0:W-:Y:S02]  /*15470*/  STL [R1+0x103c], R17 ;  /* 0x00103c1101007387 */ /* 0x0001e40000100800 */
[----:B------:R1:W-:Y:S01]  /*15480*/  STL [R1+0x1038], R18 ;  /* 0x0010381201007387 */ /* 0x0003e20000100800 */
[----:B------:R3:W-:Y:S01]  /*15490*/  STL [R1+0x1034], R19 ;  /* 0x0010341301007387 */ /* 0x0007e20000100800 */
[----:B------:R-:W2:Y:S03]  /*154a0*/  LDL.LU R16, [R1+0x10] ;  /* 0x0000100001107983 */ /* 0x000ea60000300800 */
[----:B0-----:R-:W2:Y:S01]  /*154b0*/  LDL.LU R17, [R1+0x14] ;  /* 0x0000140001117983 */ /* 0x001ea20000300800 */
[----:B-1----:R-:W2:Y:S02]  /*154c0*/  LDL.LU R18, [R1+0x18] ;  /* 0x0000180001127983 */ /* 0x002ea40000300800 */
[----:B---3--:R-:W2:Y:S02]  /*154d0*/  LDL.LU R19, [R1+0x1c] ;  /* 0x00001c0001137983 */ /* 0x008ea40000300800 */
[C---:B--2---:R-:W-:Y:S08]  /*154e0*/  HMMA.16816.F32.BF16 R20, R16.reuse, R4, R20 ;  /* 0x000000041014723c */ /* 0x044ff00000041814 */
[----:B------:R-:W-:Y:S11]  /*154f0*/  HMMA.16816.F32.BF16 R16, R16, R8, R12 ;  /* 0x000000081010723c */ /* 0x000ff6000004180c */
[----:B------:R-:W-:Y:S05]  /*15500*/  @!UPT UIADD3 URZ, URZ, URZ, URZ ;  /* 0x0000003f3f3ff290 */ /* 0x000fea000fffe03f */
[----:B------:R-:W-:Y:S02]  /*15510*/  IMAD.MOV.U32 R6, RZ, RZ, R22 ;  /* 0x000000ffff067224 */ /* 0x000fe400078e0016 */
[----:B------:R-:W-:Y:S02]  /*15520*/  IMAD.MOV.U32 R29, RZ, RZ, R23 ;  /* 0x000000ffff1d7224 */ /* 0x000fe400078e0017 */
[----:B------:R-:W-:Y:S02]  /*15530*/  IMAD.MOV.U32 R10, RZ, RZ, R20 ;  /* 0x000000ffff0a7224 */ /* 0x000fe400078e0014 */
[----:B------:R-:W-:Y:S01]  /*15540*/  IMAD.MOV.U32 R11, RZ, RZ, R21 ;  /* 0x000000ffff0b7224 */ /* 0x000fe200078e0015 */
[----:B------:R-:W2:Y:S01]  /*15550*/  LDL.LU.64 R22, [R1+0x1058] ;  /* 0x0010580001167983 */ /* 0x000ea20000300a00 */
[----:B------:R-:W2:Y:S02]  /*15560*/  LDL.LU.64 R20, [R1+0x1050] ;  /* 0x0010500001147983 */ /* 0x000ea40000300a00 */
[----:B------:R-:W4:Y:S02]  /*15570*/  LDL.LU.64 R14, [R1+0x1048] ;  /* 0x00104800010e7983 */ /* 0x000f240000300a00 */
[----:B------:R-:W4:Y:S02]  /*15580*/  LDL.LU.64 R12, [R1+0x1040] ;  /* 0x00104000010c7983 */ /* 0x000f240000300a00 */
[----:B------:R-:W-:-:S02]  /*15590*/  IMAD.MOV.U32 R3, RZ, RZ, R16 ;  /* 0x000000ffff037224 */ /* 0x000fc400078e0010 */
[----:B------:R-:W-:Y:S02]  /*155a0*/  IMAD.MOV.U32 R28, RZ, RZ, R17 ;  /* 0x000000ffff1c7224 */ /* 0x000fe400078e0011 */
[----:B------:R-:W-:Y:S02]  /*155b0*/  IMAD.MOV.U32 R0, RZ, RZ, R18 ;  /* 0x000000ffff007224 */ /* 0x000fe400078e0012 */
[----:B------:R-:W-:Y:S01]  /*155c0*/  IMAD.MOV.U32 R16, RZ, RZ, R19 ;  /* 0x000000ffff107224 */ /* 0x000fe200078e0013 */
[C---:B----4-:R-:W-:Y:S11]  /*155d0*/  HMMA.16816.F32.BF16 R24, R12.reuse, R4, R24 ;  /* 0x000000040c18723c */ /* 0x050ff60000041818 */
[----:B------:R-:W-:Y:S11]  /*155e0*/  @!UPT UIADD3 URZ, URZ, URZ, URZ ;  /* 0x0000003f3f3ff290 */ /* 0x000ff6000fffe03f */
[----:B------:R-:W-:Y:S02]  /*155f0*/  @!UPT UIADD3 URZ, URZ, URZ, URZ ;  /* 0x0000003f3f3ff290 */ /* 0x000fe4000fffe03f */
[----:B------:R-:W-:Y:S02]  /*15600*/  IMAD.MOV.U32 R17, RZ, RZ, R24 ;  /* 0x000000ffff117224 */ /* 0x000fe400078e0018 */
[----:B------:R-:W-:Y:S02]  /*15610*/  IMAD.MOV.U32 R18, RZ, RZ, R25 ;  /* 0x000000ffff127224 */ /* 0x000fe400078e0019 */
[----:B------:R-:W-:Y:S02]  /*15620*/  IMAD.MOV.U32 R19, RZ, RZ, R26 ;  /* 0x000000ffff137224 */ /* 0x000fe400078e001a */
[----:B------:R-:W-:Y:S02]  /*15630*/  IMAD.MOV.U32 R2, RZ, RZ, R27 ;  /* 0x000000ffff027224 */ /* 0x000fe400078e001b */
[----:B--2---:R-:W-:Y:S01]  /*15640*/  HMMA.16816.F32.BF16 R24, R12, R8, R20 ;  /* 0x000000080c18723c */ /* 0x004fe20000041814 */
[----:B------:R-:W2:Y:S01]  /*15650*/  LDL.LU R20, [R1+0x20] ;  /* 0x0000200001147983 */ /* 0x000ea20000300800 */
[----:B------:R-:W2:Y:S02]  /*15660*/  LDL.LU R21, [R1+0x24] ;  /* 0x0000240001157983 */ /* 0x000ea40000300800 */
[----:B------:R-:W3:Y:S02]  /*15670*/  LDL.LU R22, [R1+0x28] ;  /* 0x0000280001167983 */ /* 0x000ee40000300800 */
[----:B------:R-:W3:Y:S02]  /*15680*/  LDL.LU R23, [R1+0x2c] ;  /* 0x00002c0001177983 */ /* 0x000ee40000300800 */
[----:B---3--:R-:W-:Y:S01]  /*15690*/  STL.64 [R1+0xeb0], R22 ;  /* 0x000eb01601007387 */ /* 0x008fe20000100a00 */
[----:B--2---:R-:W-:Y:S11]  /*156a0*/  STL.64 [R1+0xea8], R20 ;  /* 0x000ea81401007387 */ /* 0x004ff60000100a00 */
[----:B------:R-:W-:Y:S03]  /*156b0*/  @!UPT UIADD3 URZ, URZ, URZ, URZ ;  /* 0x0000003f3f3ff290 */ /* 0x000fe6000fffe03f */
[----:B------:R0:W-:Y:S02]  /*156c0*/  STL.64 [R1+0xe40], R26 ;  /* 0x000e401a01007387 */ /* 0x0001e40000100a00 */
[----:B------:R1:W-:Y:S02]  /*156d0*/  STL.64 [R1+0xe38], R24 ;  /* 0x000e381801007387 */ /* 0x0003e40000100a00 */
[----:B0-----:R-:W-:Y:S02]  /*156e0*/  IMAD.MOV.U32 R26, RZ, RZ, R19 ;  /* 0x000000ffff1a7224 */ /* 0x001fe400078e0013 */
[----:B-1----:R-:W-:Y:S02]  /*156f0*/  IMAD.MOV.U32 R24, RZ, RZ, R17 ;  /* 0x000000ffff187224 */ /* 0x002fe400078e0011 */
[----:B------:R-:W-:Y:S01]  /*15700*/  IMAD.MOV.U32 R27, RZ, RZ, R2 ;  /* 0x000000ffff1b7224 */ /* 0x000fe200078e0002 */
[----:B------:R-:W2:Y:S01]  /*15710*/  LDL.LU R17, [R1+0x103c] ;  /* 0x00103c0001117983 */ /* 0x000ea20000300800 */
[----:B------:R-:W-:-:S02]  /*15720*/  IMAD.MOV.U32 R25, RZ, RZ, R18 ;  /* 0x000000ffff197224 */ /* 0x000fc400078e0012 */
[----:B------:R-:W3:Y:S02]  /*15730*/  LDL.LU R18, [R1+0x1038] ;  /* 0x0010380001127983 */ /* 0x000ee40000300800 */
[----:B------:R-:W4:Y:S01]  /*15740*/  LDL.LU R19, [R1+0x1034] ;  /* 0x0010340001137983 */ /* 0x000f220000300800 */
[----:B------:R-:W2:Y:S01]  /*15750*/  LDL.LU R2, [R1+0x1030] ;  /* 0x0010300001027983 */ /* 0x000ea20000300800 */
[----:B------:R-:W-:Y:S02]  /*15760*/  STL.64 [R1+0xe60], R26 ;  /* 0x000e601a01007387 */ /* 0x000fe40000100a00 */
[----:B------:R0:W-:Y:S02]  /*15770*/  STL.64 [R1+0xe58], R24 ;  /* 0x000e581801007387 */ /* 0x0001e40000100a00 */
[----:B0-----:R-:W-:Y:S02]  /*15780*/  IMAD.MOV.U32 R24, RZ, RZ, R3 ;  /* 0x000000ffff187224 */ /* 0x001fe400078e0003 */
[----:B------:R-:W-:Y:S01]  /*15790*/  IMAD.MOV.U32 R25, RZ, RZ, R28 ;  /* 0x000000ffff197224 */ /* 0x000fe200078e001c */
[----:B------:R-:W2:Y:S01]  /*157a0*/  LDL.LU R3, [R1+0x102c] ;  /* 0x00102c0001037983 */ /* 0x000ea20000300800 */
[----:B------:R-:W2:Y:S02]  /*157b0*/  LDL.LU R28, [R1+0x1028] ;  /* 0x00102800011c7983 */ /* 0x000ea40000300800 */
[----:B------:R-:W-:-:S02]  /*157c0*/  IMAD.MOV.U32 R26, RZ, RZ, R0 ;  /* 0x000000ffff1a7224 */ /* 0x000fc400078e0000 */
[----:B------:R-:W-:Y:S01]  /*157d0*/  IMAD.MOV.U32 R27, RZ, RZ, R16 ;  /* 0x000000ffff1b7224 */ /* 0x000fe200078e0010 */
[----:B------:R-:W2:Y:S01]  /*157e0*/  LDL.LU R0, [R1+0x1024] ;  /* 0x0010240001007983 */ /* 0x000ea20000300800 */
[----:B------:R-:W2:Y:S02]  /*157f0*/  LDL.LU R16, [R1+0x1020] ;  /* 0x0010200001107983 */ /* 0x000ea40000300800 */
[----:B------:R-:W2:Y:S02]  /*15800*/  LDL.LU R20, [R1+0x40] ;  /* 0x0000400001147983 */ /* 0x000ea40000300800 */
[----:B------:R-:W2:Y:S01]  /*15810*/  LDL.LU R21, [R1+0x44] ;  /* 0x0000440001157983 */ /* 0x000ea20000300800 */
[----:B------:R-:W2:Y:S01]  /*15820*/  LDL.LU R22, [R1+0x48] ;  /* 0x0000480001167983 */ /* 0x000ea20000300800 */
[----:B------:R-:W2:Y:S03]  /*15830*/  LDL.LU R23, [R1+0x4c] ;  /* 0x00004c0001177983 */ /* 0x000ea60000300800 */
[----:B--2---:R-:W-:Y:S01]  /*15840*/  STL.64 [R1+0xee0], R22 ;  /* 0x000ee01601007387 */ /* 0x004fe20000100a00 */
[----:B------:R-:W-:Y:S02]  /*15850*/  STL.64 [R1+0xed8], R20 ;  /* 0x000ed81401007387 */ /* 0x000fe40000100a00 */
[----:B------:R0:W-:Y:S02]  /*15860*/  STL.64 [R1+0xe70], R26 ;  /* 0x000e701a01007387 */ /* 0x0001e40000100a00 */
[----:B------:R1:W-:Y:S02]  /*15870*/  STL.64 [R1+0xe68], R24 ;  /* 0x000e681801007387 */ /* 0x0003e40000100a00 */
[----:B0-----:R-:W-:-:S02]  /*15880*/  IMAD.MOV.U32 R26, RZ, RZ, R6 ;  /* 0x000000ffff1a7224 */ /* 0x001fc400078e0006 */
[----:B-1----:R-:W-:Y:S02]  /*15890*/  IMAD.MOV.U32 R24, RZ, RZ, R10 ;  /* 0x000000ffff187224 */ /* 0x002fe400078e000a */
[----:B------:R-:W-:Y:S01]  /*158a0*/  IMAD.MOV.U32 R27, RZ, RZ, R29 ;  /* 0x000000ffff1b7224 */ /* 0x000fe200078e001d */
[----:B------:R-:W2:Y:S01]  /*158b0*/  LDL.LU R10, [R1+0x101c] ;  /* 0x00101c00010a7983 */ /* 0x000ea20000300800 */
[----:B------:R-:W-:Y:S02]  /*158c0*/  IMAD.MOV.U32 R25, RZ, RZ, R11 ;  /* 0x000000ffff197224 */ /* 0x000fe400078e000b */
[----:B------:R-:W2:Y:S02]  /*158d0*/  LDL.LU R11, [R1+0x1018] ;  /* 0x00101800010b7983 */ /* 0x000ea40000300800 */
[----:B------:R-:W2:Y:S01]  /*158e0*/  LDL.LU R6, [R1+0x1014] ;  /* 0x0010140001067983 */ /* 0x000ea20000300800 */
[----:B------:R-:W2:Y:S01]  /*158f0*/  LDL.LU R29, [R1+0x1010] ;  /* 0x00101000011d7983 */ /* 0x000ea20000300800 */
[----:B------:R-:W-:Y:S02]  /*15900*/  STL.64 [R1+0xe90], R26 ;  /* 0x000e901a01007387 */ /* 0x000fe40000100a00 */
[----:B------:R4:W-:Y:S02]  /*15910*/  STL.64 [R1+0xe88], R24 ;  /* 0x000e881801007387 */ /* 0x0009e40000100a00 */
[----:B----4-:R-:W-:-:S02]  /*15920*/  IMAD.MOV.U32 R24, RZ, RZ, R19 ;  /* 0x000000ffff187224 */ /* 0x010fc400078e0013 */
[----:B---3--:R-:W-:Y:S01]  /*15930*/  IMAD.MOV.U32 R25, RZ, RZ, R18 ;  /* 0x000000ffff197224 */ /* 0x008fe200078e0012 */
[----:B------:R-:W3:Y:S01]  /*15940*/  LDL.LU R19, [R1+0x100c] ;  /* 0x00100c0001137983 */ /* 0x000ee20000300800 */
[----:B------:R-:W4:Y:S02]  /*15950*/  LDL.LU R18, [R1+0x1008] ;  /* 0x0010080001127983 */ /* 0x000f240000300800 */
[----:B------:R-:W-:Y:S02]  /*15960*/  IMAD.MOV.U32 R26, RZ, RZ, R17 ;  /* 0x000000ffff1a7224 */ /* 0x000fe400078e0011 */
        /* <DEDUP_REMOVED lines=11> */
[----:B0-----:R-:W-:-:S02]  /*15a20*/  IMAD.MOV.U32 R24, RZ, RZ, R0 ;  /* 0x000000ffff187224 */ /* 0x001fc400078e0000 */
[----:B------:R-:W-:Y:S01]  /*15a30*/  IMAD.MOV.U32 R25, RZ, RZ, R28 ;  /* 0x000000ffff197224 */ /* 0x000fe200078e001c */
[----:B------:R-:W2:Y:S01]  /*15a40*/  LDL.LU R0, [R1+0xffc] ;  /* 0x000ffc0001007983 */ /* 0x000ea20000300800 */
[----:B------:R-:W2:Y:S02]  /*15a50*/  LDL.LU R28, [R1+0xff8] ;  /* 0x000ff800011c7983 */ /* 0x000ea40000300800 */
[----:B------:R-:W-:Y:S02]  /*15a60*/  IMAD.MOV.U32 R26, RZ, RZ, R3 ;  /* 0x000000ffff1a7224 */ /* 0x000fe400078e0003 */
[----:B------:R-:W-:Y:S01]  /*15a70*/  IMAD.MOV.U32 R27, RZ, RZ, R2 ;  /* 0x000000ffff1b7224 */ /* 0x000fe200078e0002 */
[----:B------:R-:W2:Y:S01]  /*15a80*/  LDL.LU R3, [R1+0xff4] ;  /* 0x000ff40001037983 */ /* 0x000ea20000300800 */
[----:B------:R-:W2:Y:S02]  /*15a90*/  LDL.LU R2, [R1+0xff0] ;  /* 0x000ff00001027983 */ /* 0x000ea40000300800 */
[----:B------:R-:W2:Y:S02]  /*15aa0*/  LDL.LU R20, [R1+0x60] ;  /* 0x0000600001147983 */ /* 0x000ea40000300800 */
[----:B------:R-:W2:Y:S01]  /*15ab0*/  LDL.LU R21, [R1+0x64] ;  /* 0x0000640001157983 */ /* 0x000ea20000300800 */
[----:B------:R-:W2:Y:S01]  /*15ac0*/  LDL.LU R22, [R1+0x68] ;  /* 0x0000680001167983 */ /* 0x000ea20000300800 */
[----:B------:R-:W-:-:S02]  /*15ad0*/  IMAD.MOV.U32 R23, RZ, RZ, R7 ;  /* 0x000000ffff177224 */ /* 0x000fc400078e0007 */
[----:B------:R-:W3:Y:S03]  /*15ae0*/  LDL.LU R7, [R1+0xfec] ;  /* 0x000fec0001077983 */ /* 0x000ee60000300800 */
        /* <DEDUP_REMOVED lines=9> */
[----:B------:R-:W2:Y:S01]  /*15b80*/  LDL.LU R10, [R1+0xfe0] ;  /* 0x000fe000010a7983 */ /* 0x000ea20000300800 */
[----:B------:R-:W-:Y:S02]  /*15b90*/  IMAD.MOV.U32 R27, RZ, RZ, R16 ;  /* 0x000000ffff1b7224 */ /* 0x000fe400078e0010 */
[----:B------:R-:W2:Y:S03]  /*15ba0*/  LDL.LU R16, [R1+0xfdc] ;  /* 0x000fdc0001107983 */ /* 0x000ea60000300800 */
[----:B------:R-:W-:Y:S01]  /*15bb0*/  STL.64 [R1+0xed0], R26 ;  /* 0x000ed01a01007387 */ /* 0x000fe20000100a00 */
[----:B------:R0:W-:Y:S02]  /*15bc0*/  STL.64 [R1+0xec8], R24 ;  /* 0x000ec81801007387 */ /* 0x0001e40000100a00 */
[----:B------:R-:W-:-:S02]  /*15bd0*/  IMAD.MOV.U32 R20, RZ, RZ, R2 ;  /* 0x000000ffff147224 */ /* 0x000fc400078e0002 */
[----:B------:R-:W-:Y:S02]  /*15be0*/  IMAD.MOV.U32 R22, RZ, RZ, R28 ;  /* 0x000000ffff167224 */ /* 0x000fe400078e001c */
[----:B------:R-:W-:Y:S02]  /*15bf0*/  IMAD.MOV.U32 R23, RZ, RZ, R0 ;  /* 0x000000ffff177224 */ /* 0x000fe400078e0000 */
[----:B------:R-:W-:Y:S02]  /*15c00*/  IMAD.MOV.U32 R21, RZ, RZ, R3 ;  /* 0x000000ffff157224 */ /* 0x000fe400078e0003 */
[----:B0-----:R-:W-:Y:S02]  /*15c10*/  IMAD.MOV.U32 R24, RZ, RZ, R17 ;  /* 0x000000ffff187224 */ /* 0x001fe400078e0011 */
[----:B----4-:R-:W-:Y:S01]  /*15c20*/  IMAD.MOV.U32 R25, RZ, RZ, R18 ;  /* 0x000000ffff197224 */ /* 0x010fe200078e0012 */
[----:B------:R-:W4:Y:S01]  /*15c30*/  LDL.LU R17, [R1+0xfd8] ;  /* 0x000fd80001117983 */ /* 0x000f220000300800 */
[----:B------:R-:W4:Y:S02]  /*15c40*/  LDL.LU R18, [R1+0xfd4] ;  /* 0x000fd40001127983 */ /* 0x000f240000300800 */
[----:B---3--:R-:W-:-:S02]  /*15c50*/  IMAD.MOV.U32 R26, RZ, RZ, R19 ;  /* 0x000000ffff1a7224 */ /* 0x008fc400078e0013 */
[----:B------:R-:W4:Y:S01]  /*15c60*/  LDL.LU R19, [R1+0xfd0] ;  /* 0x000fd00001137983 */ /* 0x000f220000300800 */
[----:B------:R-:W3:Y:S02]  /*15c70*/  LDL.LU R2, [R1+0xfcc] ;  /* 0x000fcc0001027983 */ /* 0x000ee40000300800 */
[----:B------:R-:W4:Y:S02]  /*15c80*/  LDL.LU R3, [R1+0xfc8] ;  /* 0x000fc80001037983 */ /* 0x000f240000300800 */
[----:B------:R-:W4:Y:S01]  /*15c90*/  LDL.LU R28, [R1+0xfc4] ;  /* 0x000fc400011c7983 */ /* 0x000f220000300800 */
[----:B------:R-:W4:Y:S01]  /*15ca0*/  LDL.LU R0, [R1+0xfc0] ;  /* 0x000fc00001007983 */ /* 0x000f220000300800 */
[----:B------:R-:W-:Y:S02]  /*15cb0*/  STL.64 [R1+0xf68], R22 ;  /* 0x000f681601007387 */ /* 0x000fe40000100a00 */
[----:B------:R0:W-:Y:S02]  /*15cc0*/  STL.64 [R1+0xf60], R20 ;  /* 0x000f601401007387 */ /* 0x0001e40000100a00 */
[----:B------:R-:W-:Y:S01]  /*15cd0*/  IMAD.MOV.U32 R27, RZ, RZ, R29 ;  /* 0x000000ffff1b7224 */ /* 0x000fe200078e001d */
[----:B0-----:R-:W4:Y:S01]  /*15ce0*/  LDL.LU R20, [R1+0x140] ;  /* 0x0001400001147983 */ /* 0x001f220000300800 */
[----:B------:R-:W4:Y:S02]  /*15cf0*/  LDL.LU R21, [R1+0x144] ;  /* 0x0001440001157983 */ /* 0x000f240000300800 */
[----:B------:R-:W4:Y:S02]  /*15d00*/  LDL.LU R22, [R1+0x148] ;  /* 0x0001480001167983 */ /* 0x000f240000300800 */
[----:B------:R-:W4:Y:S01]  /*15d10*/  LDL.LU R23, [R1+0x14c] ;  /* 0x00014c0001177983 */ /* 0x000f220000300800 */
[----:B------:R-:W4:Y:S01]  /*15d20*/  LDL.LU R12, [R1+0x150] ;  /* 0x00015000010c7983 */ /* 0x000f220000300800 */
[----:B------:R-:W4:Y:S02]  /*15d30*/  LDL.LU R13, [R1+0x154] ;  /* 0x00015400010d7983 */ /* 0x000f240000300800 */
[----:B------:R-:W4:Y:S02]  /*15d40*/  LDL.LU R14, [R1+0x158] ;  /* 0x00015800010e7983 */ /* 0x000f240000300800 */
[----:B------:R-:W4:Y:S01]  /*15d50*/  LDL.LU R15, [R1+0x15c] ;  /* 0x00015c00010f7983 */ /* 0x000f220000300800 */
[----:B------:R0:W-:Y:S01]  /*15d60*/  STL.64 [R1+0xef0], R26 ;  /* 0x000ef01a01007387 */ /* 0x0001e20000100a00 */
[----:B------:R1:W-:Y:S02]  /*15d70*/  STL.64 [R1+0xee8], R24 ;  /* 0x000ee81801007387 */ /* 0x0003e40000100a00 */
[----:B0-----:R-:W-:-:S02]  /*15d80*/  IMAD.MOV.U32 R27, RZ, RZ, R7 ;  /* 0x000000ffff1b7224 */ /* 0x001fc400078e0007 */
[----:B--2---:R-:W-:Y:S02]  /*15d90*/  IMAD.MOV.U32 R26, RZ, RZ, R6 ;  /* 0x000000ffff1a7224 */ /* 0x004fe400078e0006 */
[----:B-1----:R-:W-:Y:S02]  /*15da0*/  IMAD.MOV.U32 R25, RZ, RZ, R11 ;  /* 0x000000ffff197224 */ /* 0x002fe400078e000b */
[----:B------:R-:W-:Y:S02]  /*15db0*/  IMAD.MOV.U32 R24, RZ, RZ, R10 ;  /* 0x000000ffff187224 */ /* 0x000fe400078e000a */
[----:B------:R-:W2:Y:S01]  /*15dc0*/  LDL.LU R10, [R1+0xfbc] ;  /* 0x000fbc00010a7983 */ /* 0x000ea20000300800 */
[----:B------:R-:W2:Y:S02]  /*15dd0*/  LDL.LU R11, [R1+0xfb8] ;  /* 0x000fb800010b7983 */ /* 0x000ea40000300800 */
[----:B------:R-:W2:Y:S02]  /*15de0*/  LDL.LU R6, [R1+0xfb4] ;  /* 0x000fb40001067983 */ /* 0x000ea40000300800 */
[----:B------:R-:W2:Y:S01]  /*15df0*/  LDL.LU R7, [R1+0xfb0] ;  /* 0x000fb00001077983 */ /* 0x000ea20000300800 */
[----:B------:R3:W-:Y:S01]  /*15e00*/  STL.64 [R1+0xf00], R26 ;  /* 0x000f001a01007387 */ /* 0x0007e20000100a00 */
[----:B------:R0:W-:Y:S02]  /*15e10*/  STL.64 [R1+0xef8], R24 ;  /* 0x000ef81801007387 */ /* 0x0001e40000100a00 */
[----:B---3--:R-:W-:-:S02]  /*15e20*/  IMAD.MOV.U32 R27, RZ, RZ, R2 ;  /* 0x000000ffff1b7224 */ /* 0x008fc400078e0002 */
[----:B----4-:R-:W-:Y:S02]  /*15e30*/  IMAD.MOV.U32 R26, RZ, RZ, R3 ;  /* 0x000000ffff1a7224 */ /* 0x010fe400078e0003 */
[----:B0-----:R-:W-:Y:S02]  /*15e40*/  IMAD.MOV.U32 R25, RZ, RZ, R28 ;  /* 0x000000ffff197224 */ /* 0x001fe400078e001c */
[----:B------:R-:W-:Y:S02]  /*15e50*/  IMAD.MOV.U32 R24, RZ, RZ, R0 ;  /* 0x000000ffff187224 */ /* 0x000fe400078e0000 */
[----:B------:R-:W3:Y:S01]  /*15e60*/  LDL.LU R0, [R1+0xfac] ;  /* 0x000fac0001007983 */ /* 0x000ee20000300800 */
[----:B------:R-:W4:Y:S02]  /*15e70*/  LDL.LU R28, [R1+0xfa8] ;  /* 0x000fa800011c7983 */ /* 0x000f240000300800 */
[----:B------:R-:W4:Y:S02]  /*15e80*/  LDL.LU R3, [R1+0xfa4] ;  /* 0x000fa40001037983 */ /* 0x000f240000300800 */
[----:B------:R-:W4:Y:S01]  /*15e90*/  LDL.LU R2, [R1+0xfa0] ;  /* 0x000fa00001027983 */ /* 0x000f220000300800 */
[----:B------:R2:W-:Y:S01]  /*15ea0*/  STL.64 [R1+0xf20], R26 ;  /* 0x000f201a01007387 */ /* 0x0005e20000100a00 */
[----:B------:R0:W-:Y:S02]  /*15eb0*/  STL.64 [R1+0xf18], R24 ;  /* 0x000f181801007387 */ /* 0x0001e40000100a00 */
[----:B--2---:R-:W-:-:S02]  /*15ec0*/  IMAD.MOV.U32 R27, RZ, RZ, R10 ;  /* 0x000000ffff1b7224 */ /* 0x004fc400078e000a */
[----:B------:R-:W-:Y:S02]  /*15ed0*/  IMAD.MOV.U32 R26, RZ, RZ, R11 ;  /* 0x000000ffff1a7224 */ /* 0x000fe400078e000b */
[----:B0-----:R-:W-:Y:S02]  /*15ee0*/  IMAD.MOV.U32 R25, RZ, RZ, R6 ;  /* 0x000000ffff197224 */ /* 0x001fe400078e0006 */
[----:B------:R-:W-:Y:S02]  /*15ef0*/  IMAD.MOV.U32 R24, RZ, RZ, R7 ;  /* 0x000000ffff187224 */ /* 0x000fe400078e0007 */
[----:B------:R-:W2:Y:S01]  /*15f00*/  LDL.LU R7, [R1+0xf9c] ;  /* 0x000f9c0001077983 */ /* 0x000ea20000300800 */
[----:B------:R-:W2:Y:S02]  /*15f10*/  LDL.LU R6, [R1+0xf98] ;  /* 0x000f980001067983 */ /* 0x000ea40000300800 */
[----:B------:R-:W2:Y:S02]  /*15f20*/  LDL.LU R11, [R1+0xf94] ;  /* 0x000f9400010b7983 */ /* 0x000ea40000300800 */
[----:B------:R-:W2:Y:S01]  /*15f30*/  LDL.LU R10, [R1+0xf90] ;  /* 0x000f9000010a7983 */ /* 0x000ea20000300800 */
[----:B------:R3:W-:Y:S01]  /*15f40*/  STL.64 [R1+0xf30], R26 ;  /* 0x000f301a01007387 */ /* 0x0007e20000100a00 */
[----:B------:R0:W-:Y:S01]  /*15f50*/  STL.64 [R1+0xf28], R24 ;  /* 0x000f281801007387 */ /* 0x0001e20000100a00 */
[C---:B------:R-:W-:Y:S08]  /*15f60*/  HMMA.16816.F32.BF16 R12, R16.reuse, R4, R12 ;  /* 0x00000004100c723c */ /* 0x040ff0000004180c */
[----:B------:R-:W-:Y:S01]  /*15f70*/  HMMA.16816.F32.BF16 R16, R16, R8, R20 ;  /* 0x000000081010723c */ /* 0x000fe20000041814 */
        /* <DEDUP_REMOVED lines=18> */
[----:B------:R-:W2:Y:S01]  /*160a0*/  LDL.LU.64 R4, [R1+0x1f8] ;  /* 0x0001f80001047983 */ /* 0x000ea20000300a00 */
[----:B------:R-:W2:Y:S02]  /*160b0*/  LDL.LU.64 R22, [R1+0xf68] ;  /* 0x000f680001167983 */ /* 0x000ea40000300a00 */
[----:B------:R-:W2:Y:S02]  /*160c0*/  LDL.LU.64 R20, [R1+0xf60] ;  /* 0x000f600001147983 */ /* 0x000ea40000300a00 */
[----:B------:R-:W2:Y:S01]  /*160d0*/  LDL.LU.64 R8, [R1+0x1f0] ;  /* 0x0001f00001087983 */ /* 0x000ea20000300a00 */
[----:B------:R-:W-:Y:S01]  /*160e0*/  STL.64 [R1+0xe20], R16 ;  /* 0x000e201001007387 */ /* 0x000fe20000100a00 */
[----:B------:R3:W-:Y:S02]  /*160f0*/  STL.64 [R1+0xe18], R18 ;  /* 0x000e181201007387 */ /* 0x0007e40000100a00 */
[----:B---3--:R-:W-:-:S02]  /*16100*/  IMAD.MOV.U32 R19, RZ, RZ, R2 ;  /* 0x000000ffff137224 */ /* 0x008fc400078e0002 */
[----:B----4-:R-:W-:Y:S02]  /*16110*/  IMAD.MOV.U32 R18, RZ, RZ, R3 ;  /* 0x000000ffff127224 */ /* 0x010fe400078e0003 */
[----:B------:R-:W-:Y:S02]  /*16120*/  IMAD.MOV.U32 R17, RZ, RZ, R28 ;  /* 0x000000ffff117224 */ /* 0x000fe400078e001c */
[----:B------:R-:W-:Y:S02]  /*16130*/  IMAD.MOV.U32 R16, RZ, RZ, R0 ;  /* 0x000000ffff107224 */ /* 0x000fe400078e0000 */
[----:B------:R-:W3:Y:S05]  /*16140*/  LDL.LU R0, [R1+0xf58] ;  /* 0x000f580001007983 */ /* 0x000eea0000300800 */
[C---:B--2---:R-:W-:Y:S08]  /*16150*/  HMMA.16816.F32.BF16 R16, R20.reuse, R6, R16 ;  /* 0x000000061410723c */ /* 0x044ff00000041810 */
[----:B------:R-:W-:Y:S11]  /*16160*/  HMMA.16816.F32.BF16 R20, R20, R10, R24 ;  /* 0x0000000a1414723c */ /* 0x000ff60000041818 */
[----:B------:R-:W-:Y:S04]  /*16170*/  @!UPT UIADD3 URZ, URZ, URZ, URZ ;  /* 0x0000003f3f3ff290 */ /* 0x000fe8000fffe03f */
[----:B------:R0:W-:Y:S01]  /*16180*/  STL.64 [R1+0x1c0], R16 ;  /* 0x0001c01001007387 */ /* 0x0001e20000100a00 */
[----:B------:R-:W-:Y:S03]  /*16190*/  STL.64 [R1+0x1c8], R18 ;  /* 0x0001c81201007387 */ /* 0x000fe60000100a00 */
[----:B0-----:R-:W2:Y:S01]  /*161a0*/  LDL.LU.64 R16, [R1+0x1e8] ;  /* 0x0001e80001107983 */ /* 0x001ea20000300a00 */
[----:B------:R-:W4:Y:S02]  /*161b0*/  LDL.LU.64 R26, [R1+0xf50] ;  /* 0x000f5000011a7983 */ /* 0x000f240000300a00 */
[----:B------:R-:W4:Y:S02]  /*161c0*/  LDL.LU.64 R24, [R1+0xf48] ;  /* 0x000f480001187983 */ /* 0x000f240000300a00 */
[----:B------:R-:W-:Y:S01]  /*161d0*/  STL.64 [R1+0x190], R20 ;  /* 0x0001901401007387 */ /* 0x000fe20000100a00 */
[----:B------:R0:W-:Y:S04]  /*161e0*/  STL.64 [R1+0x198], R22 ;  /* 0x0001981601007387 */ /* 0x0001e80000100a00 */
[----:B0-----:R-:W4:Y:S01]  /*161f0*/  LDL.LU.64 R22, [R1+0xf40] ;  /* 0x000f400001167983 */ /* 0x001f220000300a00 */
[----:B------:R-:W4:Y:S02]  /*16200*/  LDL.LU.64 R20, [R1+0xf38] ;  /* 0x000f380001147983 */ /* 0x000f240000300a00 */
[C---:B----4-:R-:W-:Y:S11]  /*16210*/  HMMA.16816.F32.BF16 R24, R20.reuse, R6, R24 ;  /* 0x000000061418723c */ /* 0x050ff60000041818 */
[----:B------:R-:W-:Y:S11]  /*16220*/  @!UPT UIADD3 URZ, URZ, URZ, URZ ;  /* 0x0000003f3f3ff290 */ /* 0x000ff6000fffe03f */
[----:B------:R-:W-:Y:S01]  /*16230*/  @!UPT UIADD3 URZ, URZ, URZ, URZ ;  /* 0x0000003f3f3ff290 */ /* 0x000fe2000fffe03f */
[----:B------:R-:W-:Y:S01]  /*16240*/  STL.64 [R1+0x120], R24 ;  /* 0x0001201801007387 */ /* 0x000fe20000100a00 */
[----:B------:R0:W-:Y:S03]  /*16250*/  STL.64 [R1+0x128], R26 ;  /* 0x0001281a01007387 */ /* 0x0001e60000100a00 */
[----:B0-----:R-:W4:Y:S01]  /*16260*/  LDL.LU.64 R26, [R1+0xf30] ;  /* 0x000f3000011a7983 */ /* 0x001f220000300a00 */
[----:B------:R-:W4:Y:S02]  /*16270*/  LDL.LU.64 R24, [R1+0xf28] ;  /* 0x000f280001187983 */ /* 0x000f240000300a00 */
[----:B------:R-:W2:Y:S01]  /*16280*/  LDL.LU.64 R18, [R1+0x1e0] ;  /* 0x0001e00001127983 */ /* 0x000ea20000300a00 */
[----:B----4-:R-:W-:Y:S01]  /*16290*/  HMMA.16816.F32.BF16 R20, R20, R10, R24 ;  /* 0x0000000a1414723c */ /* 0x010fe20000041818 */
[----:B------:R-:W4:Y:S01]  /*162a0*/  LDL.LU.64 R26, [R1+0xf20] ;  /* 0x000f2000011a7983 */ /* 0x000f220000300a00 */
[----:B------:R-:W4:Y:S11]  /*162b0*/  LDL.LU.64 R24, [R1+0xf18] ;  /* 0x000f180001187983 */ /* 0x000f360000300a00 */
[----:B------:R-:W-:Y:S10]  /*162c0*/  @!UPT UIADD3 URZ, URZ, URZ, URZ ;  /* 0x0000003f3f3ff290 */ /* 0x000ff4000fffe03f */
[----:B------:R-:W-:Y:S01]  /*162d0*/  STL.64 [R1+0x160], R20 ;  /* 0x0001601401007387 */ /* 0x000fe20000100a00 */
[----:B------:R0:W-:Y:S03]  /*162e0*/  STL.64 [R1+0x168], R22 ;  /* 0x0001681601007387 */ /* 0x0001e60000100a00 */
        /* <DEDUP_REMOVED lines=71> */
[----:B------:R-:W4:Y:S02]  /*16760*/  LDL.LU.64 R24, [R1+0xe28] ;  /* 0x000e280001187983 */ /* 0x000f240000300a00 */
[----:B------:R-:W-:-:S04]  /*16770*/  IMAD.MOV.U32 R28, RZ, RZ, c[0x0][0x188] ;  /* 0x00006200ff1c7624 */ /* 0x000fc800078e00ff */
[----:B------:R-:W-:-:S04]  /*16780*/  IMAD.SHL.U32 R28, R28, 0x40, RZ ;  /* 0x000000401c1c7824 */ /* 0x000fc800078e00ff */
[----:B------:R-:W-:-:S05]  /*16790*/  IMAD.SHL.U32 R28, R28, 0x2, RZ ;  /* 0x000000021c1c7824 */ /* 0x000fca00078e00ff */
[----:B------:R-:W-:-:S06]  /*167a0*/  IADD3 R3, P0, R4, R28, RZ ;  /* 0x0000001c04037210 */ /* 0x000fcc0007f1e0ff */
[----:B------:R0:W-:Y:S01]  /*167b0*/  STL.64 [R1+0xf0], R20 ;  /* 0x0000f01401007387 */ /* 0x0001e20000100a00 */
[----:B------:R1:W-:Y:S02]  /*167c0*/  STL.64 [R1+0xf8], R22 ;  /* 0x0000f81601007387 */ /* 0x0003e40000100a00 */
[----:B0-----:R-:W-:-:S05]  /*167d0*/  IMAD.MOV.U32 R21, RZ, RZ, R20 ;  /* 0x000000ffff157224 */ /* 0x001fca00078e0014 */
[----:B------:R-:W-:Y:S01]  /*167e0*/  STL [R1+0xd68], R21 ;  /* 0x000d681501007387 */ /* 0x000fe20000100800 */
[----:B----4-:R-:W-:Y:S07]  /*167f0*/  HMMA.16816.F32.BF16 R12, R24, R6, R12 ;  /* 0x00000006180c723c */ /* 0x010fee000004180c */
[----:B------:R-:W-:Y:S02]  /*16800*/  IMAD.MOV.U32 R7, RZ, RZ, R5 ;  /* 0x000000ffff077224 */ /* 0x000fe400078e0005 */
[----:B------:R-:W-:Y:S01]  /*16810*/  IMAD.MOV.U32 R6, RZ, RZ, R4 ;  /* 0x000000ffff067224 */ /* 0x000fe200078e0004 */
[-C--:B------:R-:W-:Y:S01]  /*16820*/  IADD3 R4, P1, R8, R28.reuse, RZ ;  /* 0x0000001c08047210 */ /* 0x080fe20007f3e0ff */
[----:B---3--:R-:W-:Y:S01]  /*16830*/  IMAD.X R5, R7, 0x1, R0, P0 ;  /* 0x0000000107057824 */ /* 0x008fe200000e0600 */
[----:B--2---:R-:W-:-:S02]  /*16840*/  IADD3 R6, P0, R16, R28, RZ ;  /* 0x0000001c10067210 */ /* 0x004fc40007f1e0ff */
[----:B------:R-:W-:-:S09]  /*16850*/  IADD3 R7, P2, R18, R28, RZ ;  /* 0x0000001c12077210 */ /* 0x000fd20007f5e0ff */
[----:B------:R0:W-:Y:S01]  /*16860*/  STL.64 [R1+0x1a0], R12 ;  /* 0x0001a00c01007387 */ /* 0x0001e20000100a00 */
[----:B------:R2:W-:Y:S02]  /*16870*/  STL.64 [R1+0x1a8], R14 ;  /* 0x0001a80e01007387 */ /* 0x0005e40000100a00 */
[----:B-1----:R-:W-:Y:S02]  /*16880*/  IMAD.MOV.U32 R22, RZ, RZ, R12 ;  /* 0x000000ffff167224 */ /* 0x002fe400078e000c */
[--C-:B------:R-:W-:Y:S01]  /*16890*/  IMAD.X R8, R9, 0x1, R0.reuse, P1 ;  /* 0x0000000109087824 */ /* 0x100fe200008e0600 */
[----:B0-----:R-:W3:Y:S01]  /*168a0*/  LDL.LU R13, [R1+0xb8c] ;  /* 0x000b8c00010d7983 */ /* 0x001ee20000300800 */
[----:B--2---:R-:W2:Y:S02]  /*168b0*/  LDL.LU R14, [R1+0xb84] ;  /* 0x000b8400010e7983 */ /* 0x004ea40000300800 */
[----:B------:R-:W4:Y:S02]  /*168c0*/  LDL.LU R15, [R1+0xb7c] ;  /* 0x000b7c00010f7983 */ /* 0x000f240000300800 */
[----:B------:R-:W4:Y:S01]  /*168d0*/  LDL.LU R21, [R1+0xb74] ;  /* 0x000b740001157983 */ /* 0x000f220000300800 */
[----:B------:R-:W4:Y:S01]  /*168e0*/  LDL.LU R20, [R1+0xb98] ;  /* 0x000b980001147983 */ /* 0x000f220000300800 */
[----:B------:R-:W4:Y:S02]  /*168f0*/  LDL.LU R29, [R1+0xb6c] ;  /* 0x000b6c00011d7983 */ /* 0x000f240000300800 */
[----:B------:R-:W4:Y:S02]  /*16900*/  LDL.LU R2, [R1+0xb90] ;  /* 0x000b900001027983 */ /* 0x000f240000300800 */
[----:B------:R0:W-:Y:S02]  /*16910*/  STL [R1+0xd6c], R22 ;  /* 0x000d6c1601007387 */ /* 0x0001e40000100800 */
[----:B------:R-:W-:-:S02]  /*16920*/  IMAD.X R9, R17, 0x1, R0, P0 ;  /* 0x0000000111097824 */ /* 0x000fc400000e0600 */
[----:B------:R-:W-:Y:S01]  /*16930*/  IMAD.X R12, R19, 0x1, R0, P2 ;  /* 0x00000001130c7824 */ /* 0x000fe200010e0600 */
[----:B0-----:R-:W4:Y:S01]  /*16940*/  LDL.LU R22, [R1+0xb94] ;  /* 0x000b940001167983 */ /* 0x001f220000300800 */
[----:B------:R0:W-:Y:S03]  /*16950*/  STL [R1+0xd70], R6 ;  /* 0x000d700601007387 */ /* 0x0001e60000100800 */
[----:B0-----:R-:W4:Y:S01]  /*16960*/  LDL.LU R6, [R1+0xb9c] ;  /* 0x000b9c0001067983 */ /* 0x001f220000300800 */
[----:B------:R0:W-:Y:S03]  /*16970*/  STL [R1+0xd74], R7 ;  /* 0x000d740701007387 */ /* 0x0001e60000100800 */
[----:B0-----:R-:W4:Y:S01]  /*16980*/  LDL.LU R7, [R1+0x4c8] ;  /* 0x0004c80001077983 */ /* 0x001f220000300800 */
[----:B------:R-:W4:Y:S02]  /*16990*/  LDL.LU.64 R16, [R1+0xe20] ;  /* 0x000e200001107983 */ /* 0x000f240000300a00 */
[----:B------:R-:W-:Y:S02]  /*169a0*/  STL [R1+0xd78], R9 ;  /* 0x000d780901007387 */ /* 0x000fe40000100800 */
[----:B------:R-:W4:Y:S01]  /*169b0*/  LDL.LU.64 R18, [R1+0xe18] ;  /* 0x000e180001127983 */ /* 0x000f220000300a00 */
[----:B---3--:R-:W-:-:S02]  /*169c0*/  IADD3 R13, P4, R13, R28, RZ ;  /* 0x0000001c0d0d7210 */ /* 0x008fc40007f9e0ff */
[-C--:B--2---:R-:W-:Y:S02]  /*169d0*/  IADD3 R14, P5, R14, R28.reuse, RZ ;  /* 0x0000001c0e0e7210 */ /* 0x084fe40007fbe0ff */
[-C--:B----4-:R-:W-:Y:S02]  /*169e0*/  IADD3 R15, P6, R15, R28.reuse, RZ ;  /* 0x0000001c0f0f7210 */ /* 0x090fe40007fde0ff */
[----:B------:R-:W-:Y:S01]  /*169f0*/  IADD3 R21, P1, R21, R28, RZ ;  /* 0x0000001c15157210 */ /* 0x000fe20007f3e0ff */
[----:B------:R-:W-:Y:S01]  /*16a00*/  HMMA.16816.F32.BF16 R16, R24, R10, R16 ;  /* 0x0000000a1810723c */ /* 0x000fe20000041810 */
[----:B------:R-:W-:-:S05]  /*16a10*/  IADD3 R7, R7, 0x1, RZ ;  /* 0x0000000107077810 */ /* 0x000fca0007ffe0ff */
[----:B------:R-:W-:Y:S01]  /*16a20*/  STL [R1+0x4c8], R7 ;  /* 0x0004c80701007387 */ /* 0x000fe20000100800 */
[----:B------:R-:W-:Y:S02]  /*16a30*/  STL [R1+0xd7c], R12 ;  /* 0x000d7c0c01007387 */ /* 0x000fe40000100800 */
[----:B------:R-:W-:Y:S02]  /*16a40*/  IMAD.MOV.U32 R11, RZ, RZ, R5 ;  /* 0x000000ffff0b7224 */ /* 0x000fe400078e0005 */
[----:B------:R-:W-:Y:S01]  /*16a50*/  IMAD.MOV.U32 R5, RZ, RZ, R8 ;  /* 0x000000ffff057224 */ /* 0x000fe200078e0008 */
[-C--:B------:R-:W-:Y:S02]  /*16a60*/  IADD3 R6, P2, R6, R28.reuse, RZ ;  /* 0x0000001c06067210 */ /* 0x080fe40007f5e0ff */
[----:B------:R-:W-:-:S10]  /*16a70*/  IADD3 R22, P3, R22, R28, RZ ;  /* 0x0000001c16167210 */ /* 0x000fd40007f7e0ff */
[----:B------:R-:W-:Y:S02]  /*16a80*/  IMAD.MOV.U32 R23, RZ, RZ, R16 ;  /* 0x000000ffff177224 */ /* 0x000fe400078e0010 */
[----:B------:R-:W-:Y:S02]  /*16a90*/  IMAD.MOV.U32 R27, RZ, RZ, R18 ;  /* 0x000000ffff1b7224 */ /* 0x000fe400078e0012 */
[----:B------:R-:W-:Y:S01]  /*16aa0*/  IMAD.MOV.U32 R10, RZ, RZ, R19 ;  /* 0x000000ffff0a7224 */ /* 0x000fe200078e0013 */
[----:B------:R-:W-:Y:S01]  /*16ab0*/  STL.64 [R1+0xa0], R16 ;  /* 0x0000a01001007387 */ /* 0x000fe20000100a00 */
[----:B------:R-:W-:Y:S02]  /*16ac0*/  STL.64 [R1+0xa8], R18 ;  /* 0x0000a81201007387 */ /* 0x000fe40000100a00 */
[----:B------:R-:W-:Y:S02]  /*16ad0*/  STL [R1+0xd88], R23 ;  /* 0x000d881701007387 */ /* 0x000fe40000100800 */
[----:B------:R-:W-:Y:S01]  /*16ae0*/  STL [R1+0xd84], R27 ;  /* 0x000d841b01007387 */ /* 0x000fe20000100800 */
[----:B------:R0:W-:Y:S01]  /*16af0*/  STL [R1+0xd80], R10 ;  /* 0x000d800a01007387 */ /* 0x0001e20000100800 */
[----:B------:R-:W-:-:S02]  /*16b00*/  IMAD.X R20, R20, 0x1, R0, P2 ;  /* 0x0000000114147824 */ /* 0x000fc400010e0600 */
[----:B0-----:R-:W-:-:S05]  /*16b10*/  IMAD.MOV.U32 R10, RZ, RZ, R3 ;  /* 0x000000ffff0a7224 */ /* 0x001fca00078e0003 */
[----:B------:R-:W-:Y:S01]  /*16b20*/  STL.64 [R1+0x1f8], R10 ;  /* 0x0001f80a01007387 */ /* 0x000fe20000100a00 */
[----:B------:R-:W-:Y:S02]  /*16b30*/  STL.64 [R1+0x1f0], R4 ;  /* 0x0001f00401007387 */ /* 0x000fe40000100a00 */
[----:B------:R-:W-:Y:S02]  /*16b40*/  STL [R1+0xb9c], R6 ;  /* 0x000b9c0601007387 */ /* 0x000fe40000100800 */
[----:B------:R-:W-:Y:S01]  /*16b50*/  STL [R1+0xb94], R22 ;  /* 0x000b941601007387 */ /* 0x000fe20000100800 */
[----:B------:R-:W-:Y:S01]  /*16b60*/  STL [R1+0xb8c], R13 ;  /* 0x000b8c0d01007387 */ /* 0x000fe20000100800 */
[----:B------:R-:W-:Y:S01]  /*16b70*/  STL [R1+0xb84], R14 ;  /* 0x000b840e01007387 */ /* 0x000fe20000100800 */
[----:B------:R-:W-:Y:S01]  /*16b80*/  IADD3 R29, P2, R29, R28, RZ ;  /* 0x0000001c1d1d7210 */ /* 0x000fe20007f5e0ff */
[----:B------:R-:W-:Y:S01]  /*16b90*/  STL [R1+0xb7c], R15 ;  /* 0x000b7c0f01007387 */ /* 0x000fe20000100800 */
[----:B------:R-:W-:Y:S01]  /*16ba0*/  STL [R1+0xb74], R21 ;  /* 0x000b741501007387 */ /* 0x000fe20000100800 */
[----:B------:R0:W-:Y:S02]  /*16bb0*/  STL [R1+0xe14], R0 ;  /* 0x000e140001007387 */ /* 0x0001e40000100800 */
[----:B------:R-:W-:-:S02]  /*16bc0*/  IMAD.X R2, R2, 0x1, R0, P3 ;  /* 0x0000000102027824 */ /* 0x000fc400018e0600 */
[----:B------:R-:W-:Y:S01]  /*16bd0*/  STL [R1+0xb98], R20 ;  /* 0x000b981401007387 */ /* 0x000fe20000100800 */
[----:B0-----:R-:W2:Y:S01]  /*16be0*/  LDL.LU R0, [R1+0xb64] ;  /* 0x000b640001007983 */ /* 0x001ea20000300800 */
[----:B------:R-:W-:Y:S02]  /*16bf0*/  STL [R1+0xb6c], R29 ;  /* 0x000b6c1d01007387 */ /* 0x000fe40000100800 */
[----:B------:R-:W3:Y:S02]  /*16c00*/  LDL.LU R4, [R1+0xb54] ;  /* 0x000b540001047983 */ /* 0x000ee40000300800 */
[----:B------:R-:W-:Y:S01]  /*16c10*/  STL [R1+0xb90], R2 ;  /* 0x000b900201007387 */ /* 0x000fe20000100800 */
[----:B------:R-:W-:Y:S01]  /*16c20*/  ISETP.NE.U32.AND P0, PT, R7, UR5, PT ;  /* 0x0000000507007c0c */ /* 0x000fe2000bf05070 */
[----:B---3--:R0:W-:Y:S04]  /*16c30*/  STL [R1+0xe10], R4 ;  /* 0x000e100401007387 */ /* 0x0081e80000100800 */
[----:B0-----:R-:W3:Y:S01]  /*16c40*/  LDL.LU R4, [R1+0xb5c] ;  /* 0x000b5c0001047983 */ /* 0x001ee20000300800 */
[----:B------:R-:W4:Y:S02]  /*16c50*/  LDL.LU R8, [R1+0xb78] ;  /* 0x000b780001087983 */ /* 0x000f240000300800 */
        /* <DEDUP_REMOVED lines=20> */
[----:B------:R-:W3:Y:S01]  /*16da0*/  LDL.LU R15, [R1+0xafc] ;  /* 0x000afc00010f7983 */ /* 0x000ee20000300800 */
[----:B--2---:R-:W-:Y:S01]  /*16db0*/  IADD3 R0, P3, R0, R28, RZ ;  /* 0x0000001c00007210 */ /* 0x004fe20007f7e0ff */
[----:B------:R-:W2:Y:S01]  /*16dc0*/  LDL.LU R21, [R1+0xb20] ;  /* 0x000b200001157983 */ /* 0x000ea20000300800 */
[----:B------:R-:W2:Y:S02]  /*16dd0*/  LDL.LU R20, [R1+0xaf4] ;  /* 0x000af40001147983 */ /* 0x000ea40000300800 */
[----:B------:R-:W2:Y:S02]  /*16de0*/  LDL.LU R29, [R1+0xb18] ;  /* 0x000b1800011d7983 */ /* 0x000ea40000300800 */
[----:B------:R-:W2:Y:S01]  /*16df0*/  LDL.LU R2, [R1+0xaec] ;  /* 0x000aec0001027983 */ /* 0x000ea20000300800 */
[----:B------:R0:W-:Y:S04]  /*16e00*/  STL [R1+0xb64], R0 ;  /* 0x000b640001007387 */ /* 0x0001e80000100800 */
[----:B0-----:R-:W2:Y:S01]  /*16e10*/  LDL.LU R0, [R1+0xe14] ;  /* 0x000e140001007983 */ /* 0x001ea20000300800 */
[----:B------:R-:W2:Y:S02]  /*16e20*/  LDL.LU R28, [R1+0xb88] ;  /* 0x000b8800011c7983 */ /* 0x000ea40000300800 */
[----:B--2---:R-:W-:-:S05]  /*16e30*/  IMAD.X R28, R28, 0x1, R0, P4 ;  /* 0x000000011c1c7824 */ /* 0x004fca00020e0600 */
[----:B------:R0:W-:Y:S02]  /*16e40*/  STL [R1+0xb88], R28 ;  /* 0x000b881c01007387 */ /* 0x0001e40000100800 */
[----:B0-----:R-:W-:-:S04]  /*16e50*/  IMAD.MOV.U32 R28, RZ, RZ, c[0x0][0x188] ;  /* 0x00006200ff1c7624 */ /* 0x001fc800078e00ff */
[----:B------:R-:W-:-:S04]  /*16e60*/  IMAD.SHL.U32 R28, R28, 0x40, RZ ;  /* 0x000000401c1c7824 */ /* 0x000fc800078e00ff */
[----:B------:R-:W-:-:S05]  /*16e70*/  IMAD.SHL.U32 R28, R28, 0x2, RZ ;  /* 0x000000021c1c7824 */ /* 0x000fca00078e00ff */
[----:B---3--:R-:W-:-:S05]  /*16e80*/  IADD3 R4, P4, R4, R28, RZ ;  /* 0x0000001c04047210 */ /* 0x008fca0007f9e0ff */
[----:B------:R0:W-:Y:S04]  /*16e90*/  STL [R1+0xb5c], R4 ;  /* 0x000b5c0401007387 */ /* 0x0001e80000100800 */
[----:B0-----:R-:W2:Y:S01]  /*16ea0*/  LDL.LU R4, [R1+0xe10] ;  /* 0x000e100001047983 */ /* 0x001ea20000300800 */
[----:B------:R-:W3:Y:S02]  /*16eb0*/  LDL.LU R28, [R1+0xb80] ;  /* 0x000b8000011c7983 */ /* 0x000ee40000300800 */
[--C-:B----4-:R-:W-:Y:S02]  /*16ec0*/  IMAD.X R8, R8, 0x1, R0.reuse, P6 ;  /* 0x0000000108087824 */ /* 0x110fe400030e0600 */
[--C-:B------:R-:W-:Y:S02]  /*16ed0*/  IMAD.X R5, R5, 0x1, R0.reuse, P1 ;  /* 0x0000000105057824 */ /* 0x100fe400008e0600 */
[----:B------:R-:W-:-:S02]  /*16ee0*/  IMAD.X R27, R27, 0x1, R0, P2 ;  /* 0x000000011b1b7824 */ /* 0x000fc400010e0600 */
[--C-:B------:R-:W-:Y:S02]  /*16ef0*/  IMAD.X R24, R24, 0x1, R0.reuse, P3 ;  /* 0x0000000118187824 */ /* 0x100fe400018e0600 */
[--C-:B------:R-:W-:Y:S02]  /*16f00*/  IMAD.X R26, R26, 0x1, R0.reuse, P4 ;  /* 0x000000011a1a7824 */ /* 0x100fe400020e0600 */
[----:B---3--:R-:W-:-:S05]  /*16f10*/  IMAD.X R28, R28, 0x1, R0, P5 ;  /* 0x000000011c1c7824 */ /* 0x008fca00028e0600 */
[----:B------:R0:W-:Y:S02]  /*16f20*/  STL [R1+0xb80], R28 ;  /* 0x000b801c01007387 */ /* 0x0001e40000100800 */
[----:B0-----:R-:W-:-:S04]  /*16f30*/  IMAD.MOV.U32 R28, RZ, RZ, c[0x0][0x188] ;  /* 0x00006200ff1c7624 */ /* 0x001fc800078e00ff */
[----:B------:R-:W-:-:S04]  /*16f40*/  IMAD.SHL.U32 R28, R28, 0x40, RZ ;  /* 0x000000401c1c7824 */ /* 0x000fc800078e00ff */
[----:B------:R-:W-:-:S05]  /*16f50*/  IMAD.SHL.U32 R28, R28, 0x2, RZ ;  /* 0x000000021c1c7824 */ /* 0x000fca00078e00ff */
[-C--:B--2---:R-:W-:Y:S02]  /*16f60*/  IADD3 R4, P5, R4, R28.reuse, RZ ;  /* 0x0000001c04047210 */ /* 0x084fe40007fbe0ff */
[-C--:B------:R-:W-:Y:S02]  /*16f70*/  IADD3 R3, P6, R3, R28.reuse, RZ ;  /* 0x0000001c03037210 */ /* 0x080fe40007fde0ff */
[-C--:B------:R-:W-:Y:S02]  /*16f80*/  IADD3 R10, P1, R10, R28.reuse, RZ ;  /* 0x0000001c0a0a7210 */ /* 0x080fe40007f3e0ff */
[-C--:B------:R-:W-:Y:S01]  /*16f90*/  IADD3 R23, P2, R23, R28.reuse, RZ ;  /* 0x0000001c17177210 */ /* 0x080fe20007f5e0ff */
[----:B------:R0:W-:Y:S01]  /*16fa0*/  STL [R1+0xb54], R4 ;  /* 0x000b540401007387 */ /* 0x0001e20000100800 */
[----:B------:R-:W-:Y:S02]  /*16fb0*/  STL [R1+0xb78], R8 ;  /* 0x000b780801007387 */ /* 0x000fe40000100800 */
[----:B------:R-:W-:Y:S02]  /*16fc0*/  STL [R1+0xb4c], R3 ;  /* 0x000b4c0301007387 */ /* 0x000fe40000100800 */
[----:B------:R-:W-:Y:S01]  /*16fd0*/  STL [R1+0xb70], R5 ;  /* 0x000b700501007387 */ /* 0x000fe20000100800 */
[-C--:B------:R-:W-:Y:S01]  /*16fe0*/  IADD3 R25, P3, R25, R28.reuse, RZ ;  /* 0x0000001c19197210 */ /* 0x080fe20007f7e0ff */
[----:B------:R-:W-:Y:S01]  /*16ff0*/  STL [R1+0xb44], R10 ;  /* 0x000b440a01007387 */ /* 0x000fe20000100800 */
[----:B------:R-:W-:Y:S01]  /*17000*/  STL [R1+0xb68], R27 ;  /* 0x000b681b01007387 */ /* 0x000fe20000100800 */
[-C--:B------:R-:W-:Y:S01]  /*17010*/  IADD3 R11, P4, R11, R28.reuse, RZ ;  /* 0x0000001c0b0b7210 */ /* 0x080fe20007f9e0ff */
[----:B------:R-:W-:Y:S02]  /*17020*/  STL [R1+0xb3c], R23 ;  /* 0x000b3c1701007387 */ /* 0x000fe40000100800 */
[--C-:B------:R-:W-:Y:S01]  /*17030*/  IMAD.X R16, R16, 0x1, R0.reuse, P5 ;  /* 0x0000000110107824 */ /* 0x100fe200028e0600 */
        /* <DEDUP_REMOVED lines=25> */
[----:B------:R-:W-:Y:S01]  /*171d0*/  STL [R1+0xb04], R13 ;  /* 0x000b040d01007387 */ /* 0x000fe20000100800 */
[-C--:B------:R-:W-:Y:S01]  /*171e0*/  IADD3 R20, P5, R20, R28.reuse, RZ ;  /* 0x0000001c14147210 */ /* 0x080fe20007fbe0ff */
[----:B------:R-:W-:Y:S02]  /*171f0*/  STL [R1+0xb28], R14 ;  /* 0x000b280e01007387 */ /* 0x000fe40000100800 */
[--C-:B------:R-:W-:Y:S01]  /*17200*/  IMAD.X R29, R29, 0x1, R0.reuse, P6 ;  /* 0x000000011d1d7824 */ /* 0x100fe200030e0600 */
[----:B------:R-:W-:Y:S01]  /*17210*/  STL [R1+0xafc], R15 ;  /* 0x000afc0f01007387 */ /* 0x000fe20000100800 */
[----:B------:R-:W-:Y:S01]  /*17220*/  IADD3 R2, P6, R2, R28, RZ ;  /* 0x0000001c02027210 */ /* 0x000fe20007fde0ff */
[----:B------:R-:W-:Y:S02]  /*17230*/  STL [R1+0xb20], R21 ;  /* 0x000b201501007387 */ /* 0x000fe40000100800 */
[----:B------:R-:W2:Y:S01]  /*17240*/  LDL.LU R28, [R1+0xb10] ;  /* 0x000b1000011c7983 */ /* 0x000ea20000300800 */
[----:B------:R-:W-:Y:S01]  /*17250*/  STL [R1+0xaf4], R20 ;  /* 0x000af41401007387 */ /* 0x000fe20000100800 */
[----:B0-----:R-:W3:Y:S02]  /*17260*/  LDL.LU R4, [R1+0xb00] ;  /* 0x000b000001047983 */ /* 0x001ee40000300800 */
[----:B------:R-:W-:Y:S01]  /*17270*/  STL [R1+0xb18], R29 ;  /* 0x000b181d01007387 */ /* 0x000fe20000100800 */
[----:B---3--:R0:W-:Y:S01]  /*17280*/  STL [R1+0xe08], R4 ;  /* 0x000e080401007387 */ /* 0x0081e20000100800 */
[----:B------:R-:W-:Y:S03]  /*17290*/  STL [R1+0xaec], R2 ;  /* 0x000aec0201007387 */ /* 0x000fe60000100800 */
[----:B0-----:R-:W3:Y:S01]  /*172a0*/  LDL.LU R4, [R1+0xadc] ;  /* 0x000adc0001047983 */ /* 0x001ee20000300800 */
[----:B--2---:R-:W-:-:S03]  /*172b0*/  IMAD.X R28, R28, 0x1, R0, P1 ;  /* 0x000000011c1c7824 */ /* 0x004fc600008e0600 */
        /* <DEDUP_REMOVED lines=28> */
[----:B------:R0:W-:Y:S02]  /*17480*/  STL [R1+0xb10], R28 ;  /* 0x000b101c01007387 */ /* 0x0001e40000100800 */
[----:B0-----:R-:W-:-:S04]  /*17490*/  IMAD.MOV.U32 R28, RZ, RZ, c[0x0][0x188] ;  /* 0x00006200ff1c7624 */ /* 0x001fc800078e00ff */
[----:B------:R-:W-:-:S04]  /*174a0*/  IMAD.SHL.U32 R28, R28, 0x40, RZ ;  /* 0x000000401c1c7824 */ /* 0x000fc800078e00ff */
[----:B------:R-:W-:-:S05]  /*174b0*/  IMAD.SHL.U32 R28, R28, 0x2, RZ ;  /* 0x000000021c1c7824 */ /* 0x000fca00078e00ff */
[----:B--2---:R-:W-:-:S05]  /*174c0*/  IADD3 R4, P1, R4, R28, RZ ;  /* 0x0000001c04047210 */ /* 0x004fca0007f3e0ff */
        /* <DEDUP_REMOVED lines=8> */
[----:B------:R-:W-:-:S05]  /*17550*/  IADD3 R4, P2, R4, R28, RZ ;  /* 0x0000001c04047210 */ /* 0x000fca0007f5e0ff */
[----:B------:R0:W-:Y:S04]  /*17560*/  STL [R1+0xadc], R4 ;  /* 0x000adc0401007387 */ /* 0x0001e80000100800 */
[----:B0-----:R-:W2:Y:S01]  /*17570*/  LDL.LU R4, [R1+0xe08] ;  /* 0x000e080001047983 */ /* 0x001ea20000300800 */
[--C-:B----4-:R-:W-:Y:S01]  /*17580*/  IMAD.X R3, R3, 0x1, R0.reuse, P4 ;  /* 0x0000000103037824 */ /* 0x110fe200020e0600 */
[-C--:B---3--:R-:W-:Y:S01]  /*17590*/  IADD3 R5, P4, R5, R28.reuse, RZ ;  /* 0x0000001c05057210 */ /* 0x088fe20007f9e0ff */
[--C-:B------:R-:W-:Y:S01]  /*175a0*/  IMAD.X R10, R10, 0x1, R0.reuse, P5 ;  /* 0x000000010a0a7824 */ /* 0x100fe200028e0600 */
[-C--:B------:R-:W-:Y:S01]  /*175b0*/  IADD3 R27, P5, R27, R28.reuse, RZ ;  /* 0x0000001c1b1b7210 */ /* 0x080fe20007fbe0ff */
        /* <DEDUP_REMOVED lines=15> */
[----:B------:R-:W-:Y:S01]  /*176b0*/  IADD3 R21, P2, R21, R28, RZ ;  /* 0x0000001c15157210 */ /* 0x000fe20007f5e0ff */
[----:B------:R-:W-:-:S02]  /*176c0*/  IMAD.X R2, R2, 0x1, R0, P4 ;  /* 0x0000000102027824 */ /* 0x000fc400020e0600 */
[----:B--2---:R-:W-:Y:S01]  /*176d0*/  IMAD.X R4, R4, 0x1, R0, P3 ;  /* 0x0000000104047824 */ /* 0x004fe200018e0600 */
[----:B------:R-:W-:-:S04]  /*176e0*/  IADD3 R8, P3, R8, R28, RZ ;  /* 0x0000001c08087210 */ /* 0x000fc80007f7e0ff */
[----:B------:R-:W-:Y:S01]  /*176f0*/  STL [R1+0xb00], R4 ;  /* 0x000b000401007387 */ /* 0x000fe20000100800 */
[----:B------:R-:W-:Y:S02]  /*17700*/  STL [R1+0xad4], R8 ;  /* 0x000ad40801007387 */ /* 0x000fe40000100800 */
[----:B------:R-:W-:Y:S02]  /*17710*/  STL [R1+0xaf8], R3 ;  /* 0x000af80301007387 */ /* 0x000fe40000100800 */
[----:B------:R-:W-:Y:S01]  /*17720*/  STL [R1+0xacc], R5 ;  /* 0x000acc0501007387 */ /* 0x000fe20000100800 */
[----:B------:R-:W-:Y:S01]  /*17730*/  STL [R1+0xaf0], R10 ;  /* 0x000af00a01007387 */ /* 0x000fe20000100800 */
[----:B------:R-:W-:Y:S02]  /*17740*/  STL [R1+0xac4], R27 ;  /* 0x000ac41b01007387 */ /* 0x000fe40000100800 */
[----:B------:R-:W-:Y:S02]  /*17750*/  STL [R1+0xae8], R23 ;  /* 0x000ae81701007387 */ /* 0x000fe40000100800 */
[----:B------:R-:W-:Y:S02]  /*17760*/  STL [R1+0xabc], R24 ;  /* 0x000abc1801007387 */ /* 0x000fe40000100800 */
[--C-:B------:R-:W-:Y:S01]  /*17770*/  IMAD.X R17, R17, 0x1, R0.reuse, P3 ;  /* 0x0000000111117824 */ /* 0x100fe200018e0600 */
[----:B------:R-:W-:Y:S01]  /*17780*/  STL [R1+0xae0], R25 ;  /* 0x000ae01901007387 */ /* 0x000fe20000100800 */
[----:B------:R-:W-:Y:S01]  /*17790*/  IADD3 R18, P3, R18, R28, RZ ;  /* 0x0000001c12127210 */ /* 0x000fe20007f7e0ff */
        /* <DEDUP_REMOVED lines=12> */
[----:B------:R-:W-:-:S02]  /*17860*/  IMAD.X R20, R20, 0x1, R0, P3 ;  /* 0x0000000114147824 */ /* 0x000fc400018e0600 */
[----:B------:R-:W-:Y:S01]  /*17870*/  STL [R1+0xa84], R14 ;  /* 0x000a840e01007387 */ /* 0x000fe20000100800 */
[-C--:B------:R-:W-:Y:S01]  /*17880*/  IADD3 R29, P3, R29, R28.reuse, RZ ;  /* 0x0000001c1d1d7210 */ /* 0x080fe20007f7e0ff */
[----:B------:R-:W-:Y:S01]  /*17890*/  STL [R1+0xaa8], R15 ;  /* 0x000aa80f01007387 */ /* 0x000fe20000100800 */
[----:B------:R-:W-:Y:S02]  /*178a0*/  STL [R1+0xa7c], R21 ;  /* 0x000a7c1501007387 */ /* 0x000fe40000100800 */
[----:B------:R0:W-:Y:S02]  /*178b0*/  STL [R1+0xe04], R0 ;  /* 0x000e040001007387 */ /* 0x0001e40000100800 */
[----:B------:R-:W-:Y:S01]  /*178c0*/  STL [R1+0xaa0], R20 ;  /* 0x000aa01401007387 */ /* 0x000fe20000100800 */
[----:B0-----:R-:W2:Y:S01]  /*178d0*/  LDL.LU R0, [R1+0xa6c] ;  /* 0x000a6c0001007983 */ /* 0x001ea20000300800 */
[----:B------:R-:W-:Y:S02]  /*178e0*/  STL [R1+0xa74], R29 ;  /* 0x000a741d01007387 */ /* 0x000fe40000100800 */
[----:B------:R-:W3:Y:S02]  /*178f0*/  LDL.LU R4, [R1+0xa5c] ;  /* 0x000a5c0001047983 */ /* 0x000ee40000300800 */
[----:B------:R-:W-:Y:S01]  /*17900*/  STL [R1+0xa98], R2 ;  /* 0x000a980201007387 */ /* 0x000fe20000100800 */
        /* <DEDUP_REMOVED lines=1401> */
[--C-:B------:R-:W-:Y:S01]  /*1d0a0*/  IMAD.X R13, R13, 0x1, R0.reuse, P2 ;  /* 0x000000010d0d7824 */ /* 0x100fe200010e0600 */
[----:B------:R-:W-:Y:S01]  /*1d0b0*/  IADD3 R14, P2, R14, UR10, RZ ;  /* 0x0000000a0e0e7c10 */ /* 0x000fe2000ff5e0ff */
[--C-:B------:R-:W-:Y:S01]  /*1d0c0*/  IMAD.X R15, R15, 0x1, R0.reuse, P3 ;  /* 0x000000010f0f7824 */ /* 0x100fe200018e0600 */
[----:B------:R-:W-:Y:S01]  /*1d0d0*/  IADD3 R21, P3, R21, UR10, RZ ;  /* 0x0000000a15157c10 */ /* 0x000fe2000ff7e0ff */
        /* <DEDUP_REMOVED lines=28> */
[----:B------:R-:W-:Y:S01]  /*1d2a0*/  IADD3 R29, P4, R29, UR10, RZ ;  /* 0x0000000a1d1d7c10 */ /* 0x000fe2000ff9e0ff */
        /* <DEDUP_REMOVED lines=10> */
[----:B--2---:R-:W-:-:S03]  /*1d350*/  IADD3 R0, P5, R0, UR10, RZ ;  /* 0x0000000a00007c10 */ /* 0x004fc6000ffbe0ff */
[----:B---3--:R0:W-:Y:S04]  /*1d360*/  STL [R1+0xd90], R23 ;  /* 0x000d901701007387 */ /* 0x0081e80000100800 */
[----:B0-----:R-:W2:Y:S01]  /*1d370*/  LDL.LU R23, [R1+0xcb0] ;  /* 0x000cb00001177983 */ /* 0x001ea20000300800 */
[----:B------:R-:W3:Y:S02]  /*1d380*/  LDL.LU R27, [R1+0xd24] ;  /* 0x000d2400011b7983 */ /* 0x000ee40000300800 */
[----:B------:R-:W4:Y:S02]  /*1d390*/  LDL.LU R10, [R1+0xcf8] ;  /* 0x000cf800010a7983 */ /* 0x000f240000300800 */
        /* <DEDUP_REMOVED lines=25> */
[----:B------:R0:W-:Y:S04]  /*1d530*/  STL [R1+0xd1c], R0 ;  /* 0x000d1c0001007387 */ /* 0x0001e80000100800 */
[----:B0-----:R-:W2:Y:S02]  /*1d540*/  LDL.LU R0, [R1+0xd94] ;  /* 0x000d940001007983 */ /* 0x001ea40000300800 */
[----:B--2---:R-:W-:-:S05]  /*1d550*/  IMAD.X R23, R23, 0x1, R0, P6 ;  /* 0x0000000117177824 */ /* 0x004fca00030e0600 */
[----:B------:R0:W-:Y:S04]  /*1d560*/  STL [R1+0xcb0], R23 ;  /* 0x000cb01701007387 */ /* 0x0001e80000100800 */
[----:B0-----:R-:W2:Y:S02]  /*1d570*/  LDL.LU R23, [R1+0xd90] ;  /* 0x000d900001177983 */ /* 0x001ea40000300800 */
[----:B--2---:R-:W-:-:S05]  /*1d580*/  IADD3 R23, P6, R23, UR10, RZ ;  /* 0x0000000a17177c10 */ /* 0x004fca000ffde0ff */
[----:B------:R0:W-:Y:S04]  /*1d590*/  STL [R1+0xd20], R23 ;  /* 0x000d201701007387 */ /* 0x0001e80000100800 */
[----:B0-----:R-:W2:Y:S01]  /*1d5a0*/  LDL.LU R23, [R1+0xd8c] ;  /* 0x000d8c0001177983 */ /* 0x001ea20000300800 */
[----:B----4-:R-:W-:Y:S01]  /*1d5b0*/  IADD3.X R10, R10, UR6, RZ, P2, !PT ;  /* 0x000000060a0a7c10 */ /* 0x010fe200097fe4ff */
[----:B------:R-:W-:Y:S01]  /*1d5c0*/  IADD3 R12, P2, R12, UR10, RZ ;  /* 0x0000000a0c0c7c10 */ /* 0x000fe2000ff5e0ff */
[----:B------:R-:W-:Y:S01]  /*1d5d0*/  IADD3.X R9, R9, UR6, RZ, P3, !PT ;  /* 0x0000000609097c10 */ /* 0x000fe20009ffe4ff */
[----:B------:R-:W-:Y:S01]  /*1d5e0*/  IADD3 R7, P3, R7, UR10, RZ ;  /* 0x0000000a07077c10 */ /* 0x000fe2000ff7e0ff */
[----:B------:R-:W-:Y:S01]  /*1d5f0*/  IADD3.X R6, R6, UR6, RZ, P4, !PT ;  /* 0x0000000606067c10 */ /* 0x000fe2000a7fe4ff */
[----:B------:R-:W-:-:S02]  /*1d600*/  IADD3 R22, P4, R22, UR10, RZ ;  /* 0x0000000a16167c10 */ /* 0x000fc4000ff9e0ff */
[----:B--2---:R-:W-:Y:S01]  /*1d610*/  IMAD.X R23, R23, 0x1, R0, P1 ;  /* 0x0000000117177824 */ /* 0x004fe200008e0600 */
[----:B---3--:R-:W-:-:S04]  /*1d620*/  IADD3 R27, P1, R27, UR10, RZ ;  /* 0x0000000a1b1b7c10 */ /* 0x008fc8000ff3e0ff */
[----:B------:R0:W-:Y:S04]  /*1d630*/  STL [R1+0xcc0], R23 ;  /* 0x000cc01701007387 */ /* 0x0001e80000100800 */
[----:B0-----:R0:W5:Y:S01]  /*1d640*/  LDL.LU R23, [R1+0xd88] ;  /* 0x000d880001177983 */ /* 0x0011620000300800 */
[----:B------:R1:W-:Y:S03]  /*1d650*/  STL [R1+0xd24], R27 ;  /* 0x000d241b01007387 */ /* 0x0003e60000100800 */
[----:B-1----:R0:W5:Y:S01]  /*1d660*/  LDL.LU R27, [R1+0xd84] ;  /* 0x000d8400011b7983 */ /* 0x0021620000300800 */
[----:B------:R1:W-:Y:S03]  /*1d670*/  STL [R1+0xcf8], R10 ;  /* 0x000cf80a01007387 */ /* 0x0003e60000100800 */
[----:B-1----:R0:W5:Y:S01]  /*1d680*/  LDL.LU R10, [R1+0xd80] ;  /* 0x000d8000010a7983 */ /* 0x0021620000300800 */
[----:B------:R1:W-:Y:S03]  /*1d690*/  STL [R1+0xd28], R12 ;  /* 0x000d280c01007387 */ /* 0x0003e60000100800 */
[----:B-1----:R-:W2:Y:S01]  /*1d6a0*/  LDL.LU R12, [R1+0xd7c] ;  /* 0x000d7c00010c7983 */ /* 0x002ea20000300800 */
[----:B------:R1:W-:Y:S03]  /*1d6b0*/  STL [R1+0xd00], R9 ;  /* 0x000d000901007387 */ /* 0x0003e60000100800 */
[----:B-1----:R-:W3:Y:S01]  /*1d6c0*/  LDL.LU R9, [R1+0xd78] ;  /* 0x000d780001097983 */ /* 0x002ee20000300800 */
[----:B------:R1:W-:Y:S03]  /*1d6d0*/  STL [R1+0xd10], R7 ;  /* 0x000d100701007387 */ /* 0x0003e60000100800 */
[----:B-1----:R-:W4:Y:S01]  /*1d6e0*/  LDL.LU R7, [R1+0xd74] ;  /* 0x000d740001077983 */ /* 0x002f220000300800 */
[----:B------:R1:W-:Y:S03]  /*1d6f0*/  STL [R1+0xcf4], R6 ;  /* 0x000cf40601007387 */ /* 0x0003e60000100800 */
[----:B-1----:R-:W3:Y:S01]  /*1d700*/  LDL.LU R6, [R1+0xd70] ;  /* 0x000d700001067983 */ /* 0x002ee20000300800 */
[----:B------:R-:W-:Y:S01]  /*1d710*/  IADD3.X R21, R21, UR6, RZ, P5, !PT ;  /* 0x0000000615157c10 */ /* 0x000fe2000affe4ff */
[----:B------:R-:W-:-:S02]  /*1d720*/  IADD3 R29, P5, R29, UR10, RZ ;  /* 0x0000000a1d1d7c10 */ /* 0x000fc4000ffbe0ff */
[----:B------:R1:W-:Y:S01]  /*1d730*/  STL [R1+0xce4], R22 ;  /* 0x000ce41601007387 */ /* 0x0003e20000100800 */
[----:B------:R-:W-:Y:S01]  /*1d740*/  IADD3.X R28, R28, UR6, RZ, P6, !PT ;  /* 0x000000061c1c7c10 */ /* 0x000fe2000b7fe4ff */
[----:B------:R-:W-:Y:S01]  /*1d750*/  IADD3 R2, P6, R2, UR10, RZ ;  /* 0x0000000a02027c10 */ /* 0x000fe2000ffde0ff */
[----:B------:R-:W-:Y:S01]  /*1d760*/  IADD3.X R4, R4, UR6, RZ, P1, !PT ;  /* 0x0000000604047c10 */ /* 0x000fe20008ffe4ff */
[----:B------:R-:W-:Y:S01]  /*1d770*/  IADD3 R8, P1, R8, UR10, RZ ;  /* 0x0000000a08087c10 */ /* 0x000fe2000ff3e0ff */
[----:B------:R-:W-:Y:S01]  /*1d780*/  IADD3.X R3, R3, UR6, RZ, P2, !PT ;  /* 0x0000000603037c10 */ /* 0x000fe200097fe4ff */
[----:B-1----:R0:W5:Y:S01]  /*1d790*/  LDL.LU R22, [R1+0xd6c] ;  /* 0x000d6c0001167983 */ /* 0x0021620000300800 */
[----:B------:R1:W-:Y:S01]  /*1d7a0*/  STL [R1+0xcf0], R21 ;  /* 0x000cf01501007387 */ /* 0x0003e20000100800 */
[----:B------:R-:W-:Y:S02]  /*1d7b0*/  IADD3 R5, P2, R5, UR10, RZ ;  /* 0x0000000a05057c10 */ /* 0x000fe4000ff5e0ff */
[----:B------:R-:W-:Y:S01]  /*1d7c0*/  IADD3.X R24, R24, UR6, RZ, P3, !PT ;  /* 0x0000000618187c10 */ /* 0x000fe20009ffe4ff */
[----:B------:R-:W-:Y:S01]  /*1d7d0*/  IADD3 R25, P3, R25, UR10, RZ ;  /* 0x0000000a19197c10 */ /* 0x000fe2000ff7e0ff */
[----:B------:R-:W-:Y:S01]  /*1d7e0*/  IADD3.X R26, R26, UR6, RZ, P4, !PT ;  /* 0x000000061a1a7c10 */ /* 0x000fe2000a7fe4ff */
[----:B-1----:R0:W5:Y:S01]  /*1d7f0*/  LDL.LU R21, [R1+0xd68] ;  /* 0x000d680001157983 */ /* 0x0021620000300800 */
[----:B------:R1:W-:Y:S01]  /*1d800*/  STL [R1+0xcdc], R29 ;  /* 0x000cdc1d01007387 */ /* 0x0003e20000100800 */
[----:B------:R-:W-:-:S02]  /*1d810*/  IADD3 R11, P4, R11, UR10, RZ ;  /* 0x0000000a0b0b7c10 */ /* 0x000fc4000ff9e0ff */
[----:B------:R-:W-:Y:S01]  /*1d820*/  IADD3.X R16, R16, UR6, RZ, P5, !PT ;  /* 0x0000000610107c10 */ /* 0x000fe2000affe4ff */
[----:B------:R-:W-:Y:S01]  /*1d830*/  IADD3 R17, P5, R17, UR10, RZ ;  /* 0x0000000a11117c10 */ /* 0x000fe2000ffbe0ff */
[----:B-1----:R0:W5:Y:S01]  /*1d840*/  LDL.LU R29, [R1+0xd64] ;  /* 0x000d6400011d7983 */ /* 0x0021620000300800 */
[----:B------:R-:W-:Y:S02]  /*1d850*/  STL [R1+0xcec], R28 ;  /* 0x000cec1c01007387 */ /* 0x000fe40000100800 */
[----:B------:R1:W-:Y:S02]  /*1d860*/  STL [R1+0xcd4], R2 ;  /* 0x000cd40201007387 */ /* 0x0003e40000100800 */
[----:B------:R-:W-:Y:S01]  /*1d870*/  STL [R1+0xd04], R4 ;  /* 0x000d040401007387 */ /* 0x000fe20000100800 */
[----:B------:R-:W-:Y:S01]  /*1d880*/  STL [R1+0xccc], R8 ;  /* 0x000ccc0801007387 */ /* 0x000fe20000100800 */
[----:B------:R-:W-:Y:S02]  /*1d890*/  STL [R1+0xce8], R3 ;  /* 0x000ce80301007387 */ /* 0x000fe40000100800 */
[----:B------:R2:W-:Y:S02]  /*1d8a0*/  STL [R1+0xcbc], R5 ;  /* 0x000cbc0501007387 */ /* 0x0005e40000100800 */
[----:B------:R0:W-:Y:S01]  /*1d8b0*/  STL [R1+0xd0c], R24 ;  /* 0x000d0c1801007387 */ /* 0x0001e20000100800 */
[----:B------:R0:W-:Y:S01]  /*1d8c0*/  STL [R1+0x4e0], R25 ;  /* 0x0004e01901007387 */ /* 0x0001e20000100800 */
[----:B------:R-:W-:Y:S01]  /*1d8d0*/  IADD3.X R18, R18, UR6, RZ, P6, !PT ;  /* 0x0000000612127c10 */ /* 0x000fe2000b7fe4ff */
[----:B------:R0:W-:Y:S01]  /*1d8e0*/  STL [R1+0xce0], R26 ;  /* 0x000ce01a01007387 */ /* 0x0001e20000100800 */
[----:B------:R-:W-:Y:S01]  /*1d8f0*/  IADD3.X R19, R19, UR6, RZ, P1, !PT ;  /* 0x0000000613137c10 */ /* 0x000fe20008ffe4ff */
[----:B------:R0:W-:Y:S01]  /*1d900*/  STL [R1+0x4d8], R11 ;  /* 0x0004d80b01007387 */ /* 0x0001e20000100800 */
[----:B------:R-:W-:-:S03]  /*1d910*/  IADD3.X R13, R13, UR6, RZ, P2, !PT ;  /* 0x000000060d0d7c10 */ /* 0x000fc600097fe4ff */
[----:B-1----:R-:W1:Y:S01]  /*1d920*/  S2R R2, SR_TID.X ;  /* 0x0000000000027919 */ /* 0x002e620000002100 */
[----:B------:R0:W-:Y:S01]  /*1d930*/  STL [R1+0xcd8], R16 ;  /* 0x000cd81001007387 */ /* 0x0001e20000100800 */
[----:B------:R-:W-:Y:S01]  /*1d940*/  IADD3.X R14, R14, UR6, RZ, P3, !PT ;  /* 0x000000060e0e7c10 */ /* 0x000fe20009ffe4ff */
[----:B------:R0:W-:Y:S01]  /*1d950*/  STL [R1+0x4d0], R17 ;  /* 0x0004d01101007387 */ /* 0x0001e20000100800 */
[----:B------:R-:W-:Y:S01]  /*1d960*/  IADD3.X R15, R15, UR6, RZ, P4, !PT ;  /* 0x000000060f0f7c10 */ /* 0x000fe2000a7fe4ff */
[----:B------:R0:W-:Y:S01]  /*1d970*/  STL [R1+0xcd0], R18 ;  /* 0x000cd01201007387 */ /* 0x0001e20000100800 */
[----:B------:R0:W-:Y:S01]  /*1d980*/  STL [R1+0xcc8], R19 ;  /* 0x000cc81301007387 */ /* 0x0001e20000100800 */
[----:B------:R-:W-:Y:S01]  /*1d990*/  IADD3.X R20, R20, UR6, RZ, P5, !PT ;  /* 0x0000000614147c10 */ /* 0x000fe2000affe4ff */
[----:B------:R0:W-:Y:S01]  /*1d9a0*/  STL [R1+0xcb8], R13 ;  /* 0x000cb80d01007387 */ /* 0x0001e20000100800 */
[----:B------:R0:W-:Y:S01]  /*1d9b0*/  STL [R1+0x4dc], R14 ;  /* 0x0004dc0e01007387 */ /* 0x0001e20000100800 */
[----:B------:R0:W-:Y:S02]  /*1d9c0*/  STL [R1+0x4d4], R15 ;  /* 0x0004d40f01007387 */ /* 0x0001e40000100800 */
[----:B------:R-:W-:-:S04]  /*1d9d0*/  IMAD.MOV.U32 R28, RZ, RZ, c[0x0][0x188] ;  /* 0x00006200ff1c7624 */ /* 0x000fc800078e00ff */
[----:B------:R-:W-:-:S04]  /*1d9e0*/  IMAD.SHL.U32 R28, R28, 0x40, RZ ;  /* 0x000000401c1c7824 */ /* 0x000fc800078e00ff */
[----:B------:R-:W-:Y:S01]  /*1d9f0*/  IMAD.SHL.U32 R28, R28, 0x2, RZ ;  /* 0x000000021c1c7824 */ /* 0x000fe200078e00ff */
[----:B-1----:R-:W-:-:S05]  /*1da00*/  LOP3.LUT R2, R2, 0x3f, RZ, 0xc0, !PT ;  /* 0x0000003f02027812 */ /* 0x002fca00078ec0ff */
[----:B------:R-:W-:Y:S02]  /*1da10*/  IMAD.SHL.U32 R2, R2, 0x2, RZ ;  /* 0x0000000202027824 */ /* 0x000fe400078e00ff */
[----:B--2---:R-:W-:Y:S02]  /*1da20*/  IMAD.MOV.U32 R5, RZ, RZ, R12 ;  /* 0x000000ffff057224 */ /* 0x004fe400078e000c */
[----:B----4-:R-:W-:-:S05]  /*1da30*/  IMAD.MOV.U32 R4, RZ, RZ, R7 ;  /* 0x000000ffff047224 */ /* 0x010fca00078e0007 */
[----:B------:R0:W-:Y:S01]  /*1da40*/  STL.64 [R1+0x1e0], R4 ;  /* 0x0001e00401007387 */ /* 0x0001e20000100a00 */
[----:B------:R0:W-:Y:S02]  /*1da50*/  STL [R1+0x4cc], R20 ;  /* 0x0004cc1401007387 */ /* 0x0001e40000100800 */
[----:B---3--:R-:W-:-:S05]  /*1da60*/  IMAD.MOV.U32 R8, RZ, RZ, R6 ;  /* 0x000000ffff087224 */ /* 0x008fca00078e0006 */
[----:B------:R0:W-:Y:S01]  /*1da70*/  STL.64 [R1+0x1e8], R8 ;  /* 0x0001e80801007387 */ /* 0x0001e20000100a00 */
[----:B------:R-:W-:Y:S01]  /*1da80*/  @!P0 CALL.REL.NOINC `(.L_x_1) ;  /* 0x0000001000008944 */ /* 0x000fe20003c00000 */
[----:B------:R-:W-:Y:S05]  /*1da90*/  BRA `(.L_x_2) ;  /* 0xfffe7da000007947 */ /* 0x000fea000383ffff */
.L_x_1:
[----:B0-----:R-:W2:Y:S04]  /*1daa0*/  LDL.LU R26, [R1+0x1a8] ;  /* 0x0001a800011a7983 */ /* 0x001ea80000300800 */
[----:B--2---:R0:W-:Y:S04]  /*1dab0*/  STL [R1+0xdec], R26 ;  /* 0x000dec1a01007387 */ /* 0x0041e80000100800 */
[----:B------:R-:W2:Y:S01]  /*1dac0*/  LDL.LU R25, [R1+0xf8] ;  /* 0x0000f80001197983 */ /* 0x000ea20000300800 */
[----:B0----5:R-:W-:-:S03]  /*1dad0*/  IMAD.MOV.U32 R26, RZ, RZ, R10 ;  /* 0x000000ffff1a7224 */ /* 0x021fc600078e000a */
[----:B--2---:R0:W-:Y:S04]  /*1dae0*/  STL [R1+0xde8], R25 ;  /* 0x000de81901007387 */ /* 0x0041e80000100800 */
[----:B0-----:R-:W2:Y:S04]  /*1daf0*/  LDL.LU R25, [R1+0x1ac] ;  /* 0x0001ac0001197983 */ /* 0x001ea80000300800 */
[----:B------:R0:W-:Y:S04]  /*1db00*/  STL [R1+0xde0], R23 ;  /* 0x000de01701007387 */ /* 0x0001e80000100800 */
[----:B0-----:R-:W3:Y:S04]  /*1db10*/  LDL.LU R23, [R1+0x3c] ;  /* 0x00003c0001177983 */ /* 0x001ee80000300800 */
[----:B---3--:R0:W-:Y:S04]  /*1db20*/  STL [R1+0xde4], R23 ;  /* 0x000de41701007387 */ /* 0x0081e80000100800 */
[----:B0-----:R-:W3:Y:S04]  /*1db30*/  LDL.LU R23, [R1+0xfc] ;  /* 0x0000fc0001177983 */ /* 0x001ee80000300800 */
[----:B------:R-:W4:Y:S04]  /*1db40*/  LDL.LU R24, [R1+0x38] ;  /* 0x0000380001187983 */ /* 0x000f280000300800 */
[----:B------:R0:W-:Y:S04]  /*1db50*/  STL [R1+0xddc], R22 ;  /* 0x000ddc1601007387 */ /* 0x0001e80000100800 */
[----:B0-----:R-:W2:Y:S04]  /*1db60*/  LDL.LU R22, [R1+0xa4] ;  /* 0x0000a40001167983 */ /* 0x001ea80000300800 */
[----:B------:R0:W-:Y:S04]  /*1db70*/  STL [R1+0xdd8], R21 ;  /* 0x000dd81501007387 */ /* 0x0001e80000100800 */
[----:B0-----:R-:W2:Y:S04]  /*1db80*/  LDL.LU R21, [R1+0x1a4] ;  /* 0x0001a40001157983 */ /* 0x001ea80000300800 */
[----:B------:R-:W2:Y:S04]  /*1db90*/  LDL.LU R20, [R1+0x30] ;  /* 0x0000300001147983 */ /* 0x000ea80000300800 */
[----:B--2---:R0:W-:Y:S04]  /*1dba0*/  STL [R1+0xdd4], R20 ;  /* 0x000dd41401007387 */ /* 0x0041e80000100800 */
        /* <DEDUP_REMOVED lines=72> */
[----:B0-----:R-:W2:Y:S01]  /*1e030*/  LDL.LU R2, [R1+0x12c] ;  /* 0x00012c0001027983 */ /* 0x001ea20000300800 */
[----:B------:R-:W-:-:S03]  /*1e040*/  F2FP.BF16.PACK_AB R27, R26, R27 ;  /* 0x0000001b1a1b723e */ /* 0x000fc600000010ff */
[----:B--2---:R0:W-:Y:S04]  /*1e050*/  STL [R1+0xd8c], R2 ;  /* 0x000d8c0201007387 */ /* 0x0041e80000100800 */
[----:B0-----:R-:W2:Y:S04]  /*1e060*/  LDL.LU R2, [R1+0x16c] ;  /* 0x00016c0001027983 */ /* 0x001ea80000300800 */
[----:B------:R-:W2:Y:S04]  /*1e070*/  LDL.LU R0, [R1+0x190] ;  /* 0x0001900001007983 */ /* 0x000ea80000300800 */
[----:B------:R-:W2:Y:S04]  /*1e080*/  LDL.LU R28, [R1+0x1c4] ;  /* 0x0001c400011c7983 */ /* 0x000ea80000300800 */
[----:B------:R-:W2:Y:S04]  /*1e090*/  LDL.LU R3, [R1+0x1c0] ;  /* 0x0001c00001037983 */ /* 0x000ea80000300800 */
[----:B------:R-:W2:Y:S02]  /*1e0a0*/  LDL.LU R26, [R1+0xdec] ;  /* 0x000dec00011a7983 */ /* 0x000ea40000300800 */
[----:B--2---:R-:W-:-:S02]  /*1e0b0*/  F2FP.BF16.PACK_AB R26, R25, R26 ;  /* 0x0000001a191a723e */ /* 0x004fc400000010ff */
[----:B------:R-:W3:Y:S02]  /*1e0c0*/  LDL.LU R25, [R1+0xde8] ;  /* 0x000de80001197983 */ /* 0x000ee40000300800 */
[----:B---3--:R-:W-:Y:S02]  /*1e0d0*/  F2FP.BF16.PACK_AB R25, R23, R25 ;  /* 0x000000191719723e */ /* 0x008fe400000010ff */
[----:B------:R-:W4:Y:S02]  /*1e0e0*/  LDL.LU R23, [R1+0xde4] ;  /* 0x000de40001177983 */ /* 0x000f240000300800 */
[----:B----4-:R-:W-:Y:S02]  /*1e0f0*/  F2FP.BF16.PACK_AB R24, R23, R24 ;  /* 0x000000181718723e */ /* 0x010fe400000010ff */
[----:B------:R-:W2:Y:S02]  /*1e100*/  LDL.LU R23, [R1+0xde0] ;  /* 0x000de00001177983 */ /* 0x000ea40000300800 */
[----:B--2---:R-:W-:-:S02]  /*1e110*/  F2FP.BF16.PACK_AB R23, R22, R23 ;  /* 0x000000171617723e */ /* 0x004fc400000010ff */
[----:B------:R-:W2:Y:S02]  /*1e120*/  LDL.LU R22, [R1+0xddc] ;  /* 0x000ddc0001167983 */ /* 0x000ea40000300800 */
[----:B--2---:R-:W-:Y:S02]  /*1e130*/  F2FP.BF16.PACK_AB R22, R21, R22 ;  /* 0x000000161516723e */ /* 0x004fe400000010ff */
[----:B------:R-:W2:Y:S02]  /*1e140*/  LDL.LU R21, [R1+0xdd8] ;  /* 0x000dd80001157983 */ /* 0x000ea40000300800 */
[----:B--2---:R-:W-:Y:S02]  /*1e150*/  F2FP.BF16.PACK_AB R21, R20, R21 ;  /* 0x000000151415723e */ /* 0x004fe400000010ff */
        /* <DEDUP_REMOVED lines=36> */
[----:B------:R-:W2:Y:S04]  /*1e3a0*/  LDL.LU R2, [R1+0xd8c] ;  /* 0x000d8c0001027983 */ /* 0x000ea80000300800 */
[----:B------:R0:W-:Y:S04]  /*1e3b0*/  STL [R1+0xc], R29 ;  /* 0x00000c1d01007387 */ /* 0x0001e80000100800 */
[----:B0-----:R-:W2:Y:S02]  /*1e3c0*/  LDL.LU R29, [R1+0xd88] ;  /* 0x000d8800011d7983 */ /* 0x001ea40000300800 */
[----:B--2---:R-:W-:-:S02]  /*1e3d0*/  F2FP.BF16.PACK_AB R29, R2, R29 ;  /* 0x0000001d021d723e */ /* 0x004fc400000010ff */
        /* <DEDUP_REMOVED lines=9> */
[----:B------:R0:W-:Y:S04]  /*1e470*/  STL [R1], R29 ;  /* 0x0000001d01007387 */ /* 0x0001e80000100800 */
[----:B0-----:R-:W2:Y:S02]  /*1e480*/  LDL.LU R29, [R1+0xd70] ;  /* 0x000d7000011d7983 */ /* 0x001ea40000300800 */
[----:B--2---:R-:W-:-:S02]  /*1e490*/  F2FP.BF16.PACK_AB R29, R2, R29 ;  /* 0x0000001d021d723e */ /* 0x004fc400000010ff */
[----:B------:R-:W2:Y:S04]  /*1e4a0*/  LDL.LU R2, [R1+0xd6c] ;  /* 0x000d6c0001027983 */ /* 0x000ea80000300800 */
[----:B------:R0:W-:Y:S04]  /*1e4b0*/  STL [R1+0x1c], R29 ;  /* 0x00001c1d01007387 */ /* 0x0001e80000100800 */
[----:B0-----:R-:W2:Y:S02]  /*1e4c0*/  LDL.LU R29, [R1+0xd68] ;  /* 0x000d6800011d7983 */ /* 0x001ea40000300800 */
[----:B--2---:R-:W-:-:S02]  /*1e4d0*/  F2FP.BF16.PACK_AB R29, R2, R29 ;  /* 0x0000001d021d723e */ /* 0x004fc400000010ff */
[----:B------:R-:W2:Y:S04]  /*1e4e0*/  LDL.LU R2, [R1+0xd64] ;  /* 0x000d640001027983 */ /* 0x000ea80000300800 */
[----:B------:R0:W-:Y:S01]  /*1e4f0*/  STL [R1+0x18], R29 ;  /* 0x0000181d01007387 */ /* 0x0001e20000100800 */
[----:B--2---:R-:W-:Y:S02]  /*1e500*/  F2FP.BF16.PACK_AB R2, R2, R0 ;  /* 0x000000000202723e */ /* 0x004fe400000010ff */
[----:B------:R-:W-:-:S05]  /*1e510*/  F2FP.BF16.PACK_AB R0, R28, R3 ;  /* 0x000000031c00723e */ /* 0x000fca00000010ff */
[----:B------:R0:W-:Y:S04]  /*1e520*/  STL [R1+0x10], R0 ;  /* 0x0000100001007387 */ /* 0x0001e80000100800 */
[----:B------:R0:W-:Y:S02]  /*1e530*/  STL [R1+0x14], R2 ;  /* 0x0000140201007387 */ /* 0x0001e40000100800 */
.L_x_0:
[----:B---3--:R-:W2:Y:S04]  /*1e540*/  LDL.LU R3, [R1+0x4] ;  /* 0x0000040001037983 */ /* 0x008ea80000300800 */
[----:B0-----:R-:W3:Y:S04]  /*1e550*/  LDL.LU R2, [R1+0x8] ;  /* 0x0000080001027983 */ /* 0x001ee80000300800 */
[----:B------:R-:W4:Y:S04]  /*1e560*/  LDL.LU R0, [R1+0xc] ;  /* 0x00000c0001007983 */ /* 0x000f280000300800 */
[----:B------:R-:W-:Y:S04]  /*1e570*/  STL.64 [R1+0xdc8], R22 ;  /* 0x000dc81601007387 */ /* 0x000fe80000100a00 */
[----:B------:R0:W-:Y:S04]  /*1e580*/  STL.64 [R1+0xdc0], R20 ;  /* 0x000dc01401007387 */ /* 0x0001e80000100a00 */
[----:B0-----:R-:W5:Y:S04]  /*1e590*/  LDL.LU R20, [R1+0x10] ;  /* 0x0000100001147983 */ /* 0x001f680000300800 */
[----:B------:R-:W5:Y:S04]  /*1e5a0*/  LDL.LU R21, [R1+0x14] ;  /* 0x0000140001157983 */ /* 0x000f680000300800 */
[----:B------:R-:W5:Y:S04]  /*1e5b0*/  LDL.LU R22, [R1+0x18] ;  /* 0x0000180001167983 */ /* 0x000f680000300800 */
[----:B------:R-:W5:Y:S04]  /*1e5c0*/  LDL.LU R23, [R1+0x1c] ;  /* 0x00001c0001177983 */ /* 0x000f680000300800 */
[----:B------:R-:W-:Y:S04]  /*1e5d0*/  STL.64 [R1+0xdb8], R26 ;  /* 0x000db81a01007387 */ /* 0x000fe80000100a00 */
[----:B------:R0:W-:Y:S04]  /*1e5e0*/  STL.64 [R1+0xdb0], R24 ;  /* 0x000db01801007387 */ /* 0x0001e80000100a00 */
[----:B0-----:R-:W5:Y:S04]  /*1e5f0*/  LDL.LU R24, [R1] ;  /* 0x0000000001187983 */ /* 0x001f680000300800 */
[----:B------:R-:W0:Y:S02]  /*1e600*/  S2R R29, SR_TID.X ;  /* 0x00000000001d7919 */ /* 0x000e240000002100 */
[----:B0-----:R-:W-:-:S02]  /*1e610*/  IMAD.SHL.U32 R28, R29, 0x4, RZ ;  /* 0x000000041d1c7824 */ /* 0x001fc400078e00ff */
[----:B------:R-:W-:Y:S01]  /*1e620*/  BAR.SYNC.DEFER_BLOCKING 0x0 ;  /* 0x0000000000007b1d */ /* 0x000fe20000010000 */
[----:B--2---:R-:W-:Y:S02]  /*1e630*/  IMAD.MOV.U32 R25, RZ, RZ, R3 ;  /* 0x000000ffff197224 */ /* 0x004fe400078e0003 */
[C---:B------:R-:W-:Y:S02]  /*1e640*/  IMAD.SHL.U32 R3, R29.reuse, 0x8, RZ ;  /* 0x000000081d037824 */ /* 0x040fe400078e00ff */
[----:B---3--:R-:W-:Y:S02]  /*1e650*/  IMAD.MOV.U32 R26, RZ, RZ, R2 ;  /* 0x000000ffff1a7224 */ /* 0x008fe400078e0002 */
[----:B------:R-:W-:Y:S01]  /*1e660*/  IMAD.SHL.U32 R2, R29, 0x20, RZ ;  /* 0x000000201d027824 */ /* 0x000fe200078e00ff */
[----:B------:R-:W-:Y:S01]  /*1e670*/  LOP3.LUT R3, R3, 0x100, RZ, 0xc0, !PT ;  /* 0x0000010003037812 */ /* 0x000fe200078ec0ff */
[----:B----4-:R-:W-:Y:S02]  /*1e680*/  IMAD.MOV.U32 R27, RZ, RZ, R0 ;  /* 0x000000ffff1b7224 */ /* 0x010fe400078e0000 */
[----:B------:R-:W-:-:S05]  /*1e690*/  IMAD.SHL.U32 R0, R29, 0x80, RZ ;  /* 0x000000801d007824 */ /* 0x000fca00078e00ff */
[----:B------:R-:W-:-:S04]  /*1e6a0*/  LOP3.LUT R0, R0, 0xc00, RZ, 0xc0, !PT ;  /* 0x00000c0000007812 */ /* 0x000fc800078ec0ff */
[----:B------:R-:W-:Y:S01]  /*1e6b0*/  LOP3.LUT R0, R0, 0x60, R2, 0xf8, !PT ;  /* 0x0000006000007812 */ /* 0x000fe200078ef802 */
[C---:B------:R-:W-:Y:S01]  /*1e6c0*/  IMAD.SHL.U32 R2, R29.reuse, 0x200, RZ ;  /* 0x000002001d027824 */ /* 0x040fe200078e00ff */
[----:B------:R-:W-:Y:S02]  /*1e6d0*/  LOP3.LUT R29, R29, 0x3f, RZ, 0xc0, !PT ;  /* 0x0000003f1d1d7812 */ /* 0x000fe400078ec0ff */
[----:B------:R-:W-:Y:S02]  /*1e6e0*/  LOP3.LUT R0, R0, 0x70, R28, 0x78, !PT ;  /* 0x0000007000007812 */ /* 0x000fe400078e781c */
[----:B------:R-:W-:-:S03]  /*1e6f0*/  LOP3.LUT R2, R2, 0xc00, RZ, 0xc0, !PT ;  /* 0x00000c0002027812 */ /* 0x000fc600078ec0ff */
[----:B------:R-:W-:Y:S02]  /*1e700*/  IMAD.IADD R0, R3, 0x1, R0 ;  /* 0x0000000103007824 */ /* 0x000fe400078e0200 */
[----:B------:R-:W-:-:S03]  /*1e710*/  IMAD R2, R29, 0x10, R2 ;  /* 0x000000101d027824 */ /* 0x000fc600078e0202 */
[----:B-----5:R0:W-:Y:S04]  /*1e720*/  STS.128 [R0], R20 ;  /* 0x0000001400007388 */ /* 0x0201e80000000c00 */
[----:B0-----:R-:W2:Y:S04]  /*1e730*/  LDL.LU.64 R22, [R1+0xdc8] ;  /* 0x000dc80001167983 */ /* 0x001ea80000300a00 */
[----:B------:R-:W2:Y:S04]  /*1e740*/  LDL.LU.64 R20, [R1+0xdc0] ;  /* 0x000dc00001147983 */ /* 0x000ea80000300a00 */
[----:B------:R0:W-:Y:S04]  /*1e750*/  STS.128 [R0+0x80], R24 ;  /* 0x0000801800007388 */ /* 0x0001e80000000c00 */
[----:B------:R-:W-:Y:S04]  /*1e760*/  STS.128 [R0+0x200], R4 ;  /* 0x0002000400007388 */ /* 0x000fe80000000c00 */
[----:B------:R-:W-:Y:S04]  /*1e770*/  STS.128 [R0+0x280], R8 ;  /* 0x0002800800007388 */ /* 0x000fe80000000c00 */
[----:B------:R-:W-:Y:S01]  /*1e780*/  BAR.SYNC.DEFER_BLOCKING 0x0 ;  /* 0x0000000000007b1d */ /* 0x000fe20000010000 */
[----:B------:R-:W-:-:S02]  /*1e790*/  LOP3.LUT R3, R2, 0x20, RZ, 0x3c, !PT ;  /* 0x0000002002037812 */ /* 0x000fc400078e3cff */
[----:B------:R-:W-:-:S03]  /*1e7a0*/  LOP3.LUT R29, R2, 0x40, RZ, 0x3c, !PT ;  /* 0x00000040021d7812 */ /* 0x000fc600078e3cff */
[----:B0-----:R-:W3:Y:S04]  /*1e7b0*/  LDL.LU.64 R26, [R1+0xdb8] ;  /* 0x000db800011a7983 */ /* 0x001ee80000300a00 */
[----:B------:R-:W3:Y:S01]  /*1e7c0*/  LDL.LU.64 R24, [R1+0xdb0] ;  /* 0x000db00001187983 */ /* 0x000ee20000300a00 */
[----:B------:R-:W-:-:S03]  /*1e7d0*/  LOP3.LUT R28, R2, 0x60, RZ, 0x3c, !PT ;  /* 0x00000060021c7812 */ /* 0x000fc600078e3cff */
[----:B------:R-:W0:Y:S04]  /*1e7e0*/  LDS.128 R4, [R2] ;  /* 0x0000000002047984 */ /* 0x000e280000000c00 */
[----:B------:R-:W1:Y:S04]  /*1e7f0*/  LDS.128 R8, [R3] ;  /* 0x0000000003087984 */ /* 0x000e680000000c00 */
[----:B0-----:R-:W-:Y:S04]  /*1e800*/  STL [R1+0xd94], R5 ;  /* 0x000d940501007387 */ /* 0x001fe80000100800 */
[----:B------:R-:W-:Y:S01]  /*1e810*/  STL [R1+0xd90], R7 ;  /* 0x000d900701007387 */ /* 0x000fe20000100800 */
[----:B-1----:R-:W-:-:S03]  /*1e820*/  IMAD.MOV.U32 R3, RZ, RZ, R8 ;  /* 0x000000ffff037224 */ /* 0x002fc600078e0008 */
[----:B------:R-:W-:Y:S04]  /*1e830*/  STL [R1+0x34], R9 ;  /* 0x0000340901007387 */ /* 0x000fe80000100800 */
[----:B------:R-:W-:Y:S04]  /*1e840*/  STL.64 [R1+0x38], R10 ;  /* 0x0000380a01007387 */ /* 0x000fe80000100a00 */
[----:B------:R-:W0:Y:S04]  /*1e850*/  LDS.128 R8, [R29] ;  /* 0x000000001d087984 */ /* 0x000e280000000c00 */
[----:B0-----:R-:W-:Y:S04]  /*1e860*/  STL.64 [R1+0x40], R8 ;  /* 0x0000400801007387 */ /* 0x001fe80000100a00 */
[----:B------:R-:W-:Y:S04]  /*1e870*/  STL.64 [R1+0x48], R10 ;  /* 0x0000480a01007387 */ /* 0x000fe80000100a00 */
[----:B------:R-:W0:Y:S04]  /*1e880*/  LDS.128 R8, [R28] ;  /* 0x000000001c087984 */ /* 0x000e280000000c00 */
[----:B------:R-:W-:Y:S01]  /*1e890*/  BAR.SYNC.DEFER_BLOCKING 0x0 ;  /* 0x0000000000007b1d */ /* 0x000fe20000010000 */
[----:B0-----:R-:W-:-:S05]  /*1e8a0*/  IMAD.MOV.U32 R7, RZ, RZ, R10 ;  /* 0x000000ffff077224 */ /* 0x001fca00078e000a */
[----:B------:R-:W-:Y:S01]  /*1e8b0*/  STL [R1+0x24], R9 ;  /* 0x0000240901007387 */ /* 0x000fe20000100800 */
[----:B------:R-:W-:-:S03]  /*1e8c0*/  IMAD.MOV.U32 R5, RZ, RZ, R8 ;  /* 0x000000ffff057224 */ /* 0x000fc600078e0008 */
[----:B------:R-:W-:Y:S04]  /*1e8d0*/  STL [R1+0x2c], R11 ;  /* 0x00002c0b01007387 */ /* 0x000fe80000100800 */
[----:B------:R0:W-:Y:S04]  /*1e8e0*/  STL [R1+0xdac], R7 ;  /* 0x000dac0701007387 */ /* 0x0001e80000100800 */
[----:B0-----:R-:W4:Y:S04]  /*1e8f0*/  LDL R7, [R1+0xd54] ;  /* 0x000d540001077983 */ /* 0x001f280000100800 */
[----:B------:R0:W-:Y:S04]  /*1e900*/  STL [R1+0xda8], R5 ;  /* 0x000da80501007387 */ /* 0x0001e80000100800 */
[----:B------:R1:W-:Y:S04]  /*1e910*/  STS.128 [R0+0x80], R16 ;  /* 0x0000801000007388 */ /* 0x0003e80000000c00 */
[----:B0-----:R-:W5:Y:S04]  /*1e920*/  LDL R5, [R1+0xd50] ;  /* 0x000d500001057983 */ /* 0x001f680000100800 */
[----:B------:R-:W-:Y:S04]  /*1e930*/  STS.128 [R0], R12 ;  /* 0x0000000c00007388 */ /* 0x000fe80000000c00 */
[----:B-1----:R-:W5:Y:S04]  /*1e940*/  LDL R19, [R1+0xd58] ;  /* 0x000d580001137983 */ /* 0x002f680000100800 */
[----:B--2---:R0:W-:Y:S04]  /*1e950*/  STS.128 [R0+0x200], R20 ;  /* 0x0002001400007388 */ /* 0x0041e80000000c00 */
[----:B0-----:R-:W2:Y:S01]  /*1e960*/  LDL R22, [R1+0xd4c] ;  /* 0x000d4c0001167983 */ /* 0x001ea20000100800 */
[----:B------:R-:W-:Y:S01]  /*1e970*/  IMAD.MOV.U32 R14, RZ, RZ, c[0x0][0x194] ;  /* 0x00006500ff0e7624 */ /* 0x000fe200078e00ff */
[----:B------:R-:W-:Y:S01]  /*1e980*/  ULDC UR10, c[0x0][0x17c] ;  /* 0x00005f00000a7ab9 */ /* 0x000fe20000000800 */
[----:B------:R-:W-:Y:S01]  /*1e990*/  IMAD.MOV.U32 R23, RZ, RZ, R3 ;  /* 0x000000ffff177224 */ /* 0x000fe200078e0003 */
[----:B------:R-:W0:Y:S01]  /*1e9a0*/  S2R R18, SR_TID.X ;  /* 0x0000000000127919 */ /* 0x000e220000002100 */
[----:B------:R-:W-:-:S02]  /*1e9b0*/  ULDC UR6, c[0x0][0x198] ;  /* 0x0000660000067ab9 */ /* 0x000fc40000000800 */
[----:B------:R-:W-:Y:S02]  /*1e9c0*/  UISETP.GE.AND UP0, UPT, UR7, UR10, UPT ;  /* 0x0000000a0700728c */ /* 0x000fe4000bf06270 */
[----:B------:R-:W-:Y:S01]  /*1e9d0*/  UIMAD UR4, UR7, UR6, URZ ;  /* 0x00000006070472a4 */ /* 0x000fe2000f8e023f */
[----:B---3--:R-:W-:Y:S01]  /*1e9e0*/  STS.128 [R0+0x280], R24 ;  /* 0x0002801800007388 */ /* 0x008fe20000000c00 */
[----:B------:R-:W-:-:S03]  /*1e9f0*/  UISETP.GE.AND UP1, UPT, UR12, UR10, UPT ;  /* 0x0000000a0c00728c */ /* 0x000fc6000bf26270 */
[----:B------:R-:W-:Y:S01]  /*1ea00*/  BAR.SYNC.DEFER_BLOCKING 0x0 ;  /* 0x0000000000007b1d */ /* 0x000fe20000010000 */
[----:B------:R-:W-:Y:S02]  /*1ea10*/  PLOP3.LUT P2, PT, PT, PT, UP0, 0x40, 0x0 ;  /* 0x000000000000781c */ /* 0x000fe40003f4e808 */
[----:B------:R-:W-:Y:S02]  /*1ea20*/  PLOP3.LUT P3, PT, PT, PT, UP0, 0x40, 0x0 ;  /* 0x000000000000781c */ /* 0x000fe40003f6e808 */
[C---:B0-----:R-:W-:Y:S01]  /*1ea30*/  LOP3.LUT R21, R18.reuse, 0x3f, RZ, 0xc0, !PT ;  /* 0x0000003f12157812 */ /* 0x041fe200078ec0ff */
[----:B------:R-:W-:-:S05]  /*1ea40*/  IMAD.SHL.U32 R18, R18, 0x200, RZ ;  /* 0x0000020012127824 */ /* 0x000fca00078e00ff */
[----:B------:R-:W-:Y:S01]  /*1ea50*/  LOP3.LUT R18, R18, 0xc00, RZ, 0xc0, !PT ;  /* 0x00000c0012127812 */ /* 0x000fe200078ec0ff */
[----:B------:R0:W1:Y:S04]  /*1ea60*/  LDS.128 R8, [R2] ;  /* 0x0000000002087984 */ /* 0x0000680000000c00 */
[----:B------:R-:W-:-:S05]  /*1ea70*/  IMAD R18, R21, 0x10, R18 ;  /* 0x0000001015127824 */ /* 0x000fca00078e0212 */
[----:B------:R-:W-:Y:S01]  /*1ea80*/  LOP3.LUT R18, R18, 0x20, RZ, 0x3c, !PT ;  /* 0x0000002012127812 */ /* 0x000fe200078e3cff */
[----:B0-----:R-:W-:Y:S01]  /*1ea90*/  IMAD.U32 R2, RZ, RZ, UR7 ;  /* 0x00000007ff027e24 */ /* 0x001fe2000f8e00ff */
[----:B-1----:R0:W-:Y:S04]  /*1eaa0*/  STL [R1+0xd78], R9 ;  /* 0x000d780901007387 */ /* 0x0021e80000100800 */
[----:B0-----:R-:W0:Y:S01]  /*1eab0*/  S2R R9, SR_TID.X ;  /* 0x0000000000097919 */ /* 0x001e220000002100 */
[----:B----4-:R-:W-:Y:S02]  /*1eac0*/  ISETP.LT.AND P3, PT, R7, c[0x0][0x178], P3 ;  /* 0x00005e0007007a0c */ /* 0x010fe40001f61270 */
[----:B-----5:R-:W-:Y:S02]  /*1ead0*/  ISETP.LT.AND P2, PT, R19, c[0x0][0x178], P2 ;  /* 0x00005e0013007a0c */ /* 0x020fe40001741270 */
[C---:B--2---:R-:W-:Y:S01]  /*1eae0*/  ISETP.GE.AND P0, PT, R22.reuse, c[0x0][0x178], PT ;  /* 0x00005e0016007a0c */ /* 0x044fe20003f06270 */
[----:B------:R-:W-:-:S03]  /*1eaf0*/  IMAD R0, R22, c[0x0][0x194], RZ ;  /* 0x0000650016007a24 */ /* 0x000fc600078e02ff */
[----:B------:R-:W-:Y:S01]  /*1eb00*/  ISETP.LT.AND P0, PT, R2, c[0x0][0x17c], !P0 ;  /* 0x00005f0002007a0c */ /* 0x000fe20004701270 */
[----:B------:R-:W-:Y:S01]  /*1eb10*/  IMAD R2, R14, 0x40, R0 ;  /* 0x000000400e027824 */ /* 0x000fe200078e0200 */
[----:B------:R-:W-:-:S03]  /*1eb20*/  LEA R28, P1, R0, c[0x0][0x170], 0x1 ;  /* 0x00005c00001c7a11 */ /* 0x000fc600078208ff */
[----:B------:R-:W-:Y:S01]  /*1eb30*/  IMAD R3, R14, 0x40, R2 ;  /* 0x000000400e037824 */ /* 0x000fe200078e0202 */
[----:B------:R-:W-:Y:S02]  /*1eb40*/  LEA R26, P4, R2, c[0x0][0x170], 0x1 ;  /* 0x00005c00021a7a11 */ /* 0x000fe400078808ff */
[----:B------:R-:W-:Y:S01]  /*1eb50*/  LEA.HI.X.SX32 R29, R0, c[0x0][0x174], 0x1, P1 ;  /* 0x00005d00001d7a11 */ /* 0x000fe200008f0eff */
[----:B------:R-:W-:Y:S01]  /*1eb60*/  IMAD.U32 R0, RZ, RZ, UR4 ;  /* 0x00000004ff007e24 */ /* 0x000fe2000f8e00ff */
[----:B------:R-:W-:Y:S01]  /*1eb70*/  LEA.HI.X.SX32 R27, R2, c[0x0][0x174], 0x1, P4 ;  /* 0x00005d00021b7a11 */ /* 0x000fe200020f0eff */
[----:B------:R-:W-:Y:S01]  /*1eb80*/  IMAD R14, R14, 0x40, R3 ;  /* 0x000000400e0e7824 */ /* 0x000fe200078e0203 */
[C---:B------:R-:W-:Y:S01]  /*1eb90*/  LEA R24, P4, R3.reuse, c[0x0][0x170], 0x1 ;  /* 0x00005c0003187a11 */ /* 0x040fe200078808ff */
[----:B------:R-:W-:Y:S01]  /*1eba0*/  IMAD.WIDE R12, R0, 0x2, R28 ;  /* 0x00000002000c7825 */ /* 0x000fe200078e021c */
[----:B------:R-:W-:Y:S01]  /*1ebb0*/  PLOP3.LUT P1, PT, PT, PT, UP0, 0x40, 0x0 ;  /* 0x000000000000781c */ /* 0x000fe20003f2e808 */
[----:B------:R-:W-:Y:S01]  /*1ebc0*/  UISETP.GE.AND UP0, UPT, UR11, UR10, UPT ;  /* 0x0000000a0b00728c */ /* 0x000fe2000bf06270 */
[C---:B------:R-:W-:Y:S01]  /*1ebd0*/  LEA R2, P5, R14.reuse, c[0x0][0x170], 0x1 ;  /* 0x00005c000e027a11 */ /* 0x040fe200078a08ff */
[----:B------:R-:W-:Y:S01]  /*1ebe0*/  UIADD3 UR4, UR4, UR6, URZ ;  /* 0x0000000604047290 */ /* 0x000fe2000fffe03f */
[----:B------:R-:W-:Y:S01]  /*1ebf0*/  LEA.HI.X.SX32 R25, R3, c[0x0][0x174], 0x1, P4 ;  /* 0x00005d0003197a11 */ /* 0x000fe200020f0eff */
[----:B------:R1:W-:Y:S01]  /*1ec00*/  @P0 STG.E.U16 [R12.64], R4 ;  /* 0x000000040c000986 */ /* 0x0003e2000c101508 */
[----:B------:R-:W-:-:S02]  /*1ec10*/  LEA.HI.X.SX32 R3, R14, c[0x0][0x174], 0x1, P5 ;  /* 0x00005d000e037a11 */ /* 0x000fc400028f0eff */
[----:B------:R-:W-:Y:S01]  /*1ec20*/  ISETP.LT.AND P1, PT, R5, c[0x0][0x178], P1 ;  /* 0x00005e0005007a0c */ /* 0x000fe20000f21270 */
[C---:B------:R-:W-:Y:S01]  /*1ec30*/  IMAD.WIDE R14, R0.reuse, 0x2, R24 ;  /* 0x00000002000e7825 */ /* 0x040fe200078e0218 */
[----:B------:R-:W-:Y:S02]  /*1ec40*/  PLOP3.LUT P0, PT, PT, PT, UP0, 0x40, 0x0 ;  /* 0x000000000000781c */ /* 0x000fe40003f0e808 */
[----:B------:R-:W-:Y:S01]  /*1ec50*/  PLOP3.LUT P4, PT, PT, PT, UP1, 0x40, 0x0 ;  /* 0x000000000000781c */ /* 0x000fe20003f8e818 */
[----:B------:R-:W-:Y:S01]  /*1ec60*/  IMAD.WIDE R16, R0, 0x2, R2 ;  /* 0x0000000200107825 */ /* 0x000fe200078e0202 */
[----:B------:R-:W-:-:S03]  /*1ec70*/  ISETP.LT.AND P0, PT, R22, c[0x0][0x178], P0 ;  /* 0x00005e0016007a0c */ /* 0x000fc60000701270 */
[----:B-1----:R-:W-:Y:S01]  /*1ec80*/  IMAD.WIDE R12, R0, 0x2, R26 ;  /* 0x00000002000c7825 */ /* 0x002fe200078e021a */
[----:B------:R-:W-:-:S03]  /*1ec90*/  PRMT R4, R4, 0x7632, R4 ;  /* 0x0000763204047816 */ /* 0x000fc60000000004 */
[----:B------:R-:W-:Y:S01]  /*1eca0*/  IMAD.U32 R0, RZ, RZ, UR4 ;  /* 0x00000004ff007e24 */ /* 0x000fe2000f8e00ff */
[----:B------:R1:W-:Y:S01]  /*1ecb0*/  @P2 STG.E.U16 [R12.64], R6 ;  /* 0x000000060c002986 */ /* 0x0003e2000c101508 */
[----:B------:R-:W-:Y:S01]  /*1ecc0*/  PLOP3.LUT P2, PT, PT, PT, UP0, 0x40, 0x0 ;  /* 0x000000000000781c */ /* 0x000fe20003f4e808 */
[----:B------:R-:W-:Y:S01]  /*1ecd0*/  UIADD3 UR4, UR4, UR6, URZ ;  /* 0x0000000604047290 */ /* 0x000fe2000fffe03f */
[----:B------:R-:W-:Y:S01]  /*1ece0*/  IMAD.WIDE R20, R0, 0x2, R24 ;  /* 0x0000000200147825 */ /* 0x000fe200078e0218 */
[----:B------:R2:W-:Y:S01]  /*1ecf0*/  @P3 STG.E.U16 [R14.64], R8 ;  /* 0x000000080e003986 */ /* 0x0005e2000c101508 */
[----:B------:R-:W-:Y:S02]  /*1ed00*/  PLOP3.LUT P3, PT, PT, PT, UP0, 0x40, 0x0 ;  /* 0x000000000000781c */ /* 0x000fe40003f6e808 */
[----:B------:R-:W-:Y:S01]  /*1ed10*/  ISETP.LT.AND P2, PT, R19, c[0x0][0x178], P2 ;  /* 0x00005e0013007a0c */ /* 0x000fe20001741270 */
[----:B------:R3:W-:Y:S01]  /*1ed20*/  @P1 STG.E.U16 [R16.64], R10 ;  /* 0x0000000a10001986 */ /* 0x0007e2000c101508 */
[----:B------:R-:W-:-:S02]  /*1ed30*/  ISETP.LT.AND P3, PT, R7, c[0x0][0x178], P3 ;  /* 0x00005e0007007a0c */ /* 0x000fc40001f61270 */
[----:B------:R-:W-:Y:S01]  /*1ed40*/  PLOP3.LUT P1, PT, PT, PT, UP0, 0x40, 0x0 ;  /* 0x000000000000781c */ /* 0x000fe20003f2e808 */
[----:B------:R4:W-:Y:S01]  /*1ed50*/  LDS.128 R12, [R18] ;  /* 0x00000000120c7984 */ /* 0x0009e20000000c00 */
[----:B-1----:R-:W-:Y:S01]  /*1ed60*/  PRMT R6, R6, 0x7632, R6 ;  /* 0x0000763206067816 */ /* 0x002fe20000000006 */
[----:B------:R-:W-:Y:S01]  /*1ed70*/  UISETP.GE.AND UP0, UPT, UR13, UR10, UPT ;  /* 0x0000000a0d00728c */ /* 0x000fe2000bf06270 */
[----:B------:R-:W-:Y:S02]  /*1ed80*/  ISETP.LT.AND P1, PT, R5, c[0x0][0x178], P1 ;  /* 0x00005e0005007a0c */ /* 0x000fe40000f21270 */
[----:B--2---:R-:W-:Y:S01]  /*1ed90*/  PRMT R8, R8, 0x7632, R8 ;  /* 0x0000763208087816 */ /* 0x004fe20000000008 */
[----:B---3--:R-:W-:Y:S01]  /*1eda0*/  IMAD.WIDE R16, R0, 0x2, R28 ;  /* 0x0000000200107825 */ /* 0x008fe200078e021c */
[----:B------:R-:W-:-:S03]  /*1edb0*/  PRMT R10, R10, 0x7632, R10 ;  /* 0x000076320a0a7816 */ /* 0x000fc6000000000a */
[----:B----4-:R-:W-:Y:S01]  /*1edc0*/  IMAD.WIDE R18, R0, 0x2, R26 ;  /* 0x0000000200127825 */ /* 0x010fe200078e021a */
[----:B------:R1:W-:Y:S01]  /*1edd0*/  @P0 STG.E.U16 [R16.64], R4 ;  /* 0x0000000410000986 */ /* 0x0003e2000c101508 */
[----:B------:R-:W-:-:S03]  /*1ede0*/  PLOP3.LUT P0, PT, PT, PT, UP1, 0x40, 0x0 ;  /* 0x000000000000781c */ /* 0x000fc60003f0e818 */
[----:B------:R2:W-:Y:S01]  /*1edf0*/  @P2 STG.E.U16 [R18.64], R6 ;  /* 0x0000000612002986 */ /* 0x0005e2000c101508 */
[----:B------:R-:W-:-:S03]  /*1ee00*/  ISETP.LT.AND P2, PT, R22, c[0x0][0x178], P4 ;  /* 0x00005e0016007a0c */ /* 0x000fc60002741270 */
[----:B------:R0:W-:Y:S01]  /*1ee10*/  @P3 STG.E.U16 [R20.64], R8 ;  /* 0x0000000814003986 */ /* 0x0001e2000c101508 */
[----:B------:R-:W-:Y:S01]  /*1ee20*/  PLOP3.LUT P3, PT, PT, PT, UP1, 0x40, 0x0 ;  /* 0x000000000000781c */ /* 0x000fe20003f6e818 */
[----:B-1----:R-:W-:Y:S02]  /*1ee30*/  IMAD.U32 R4, RZ, RZ, UR4 ;  /* 0x00000004ff047e24 */ /* 0x002fe4000f8e00ff */
[----:B------:R-:W-:-:S04]  /*1ee40*/  IMAD.WIDE R16, R0, 0x2, R2 ;  /* 0x0000000200107825 */ /* 0x000fc800078e0202 */
[----:B--2---:R-:W-:Y:S01]  /*1ee50*/  IMAD.WIDE R18, R4, 0x2, R28 ;  /* 0x0000000204127825 */ /* 0x004fe200078e021c */
[----:B------:R1:W-:Y:S01]  /*1ee60*/  @P1 STG.E.U16 [R16.64], R10 ;  /* 0x0000000a10001986 */ /* 0x0003e2000c101508 */
[C---:B0-----:R-:W-:Y:S02]  /*1ee70*/  LOP3.LUT R20, R9.reuse, 0x3f, RZ, 0xc0, !PT ;  /* 0x0000003f09147812 */ /* 0x041fe400078ec0ff */
[----:B------:R-:W-:Y:S02]  /*1ee80*/  IMAD.SHL.U32 R9, R9, 0x200, RZ ;  /* 0x0000020009097824 */ /* 0x000fe400078e00ff */
[----:B------:R-:W-:Y:S01]  /*1ee90*/  IMAD.MOV.U32 R8, RZ, RZ, R23 ;  /* 0x000000ffff087224 */ /* 0x000fe200078e0017 */
[----:B------:R-:W-:Y:S01]  /*1eea0*/  PLOP3.LUT P4, PT, PT, PT, UP1, 0x40, 0x0 ;  /* 0x000000000000781c */ /* 0x000fe20003f8e818 */
[----:B------:R-:W-:Y:S01]  /*1eeb0*/  IMAD.MOV.U32 R21, RZ, RZ, R22 ;  /* 0x000000ffff157224 */ /* 0x000fe200078e0016 */
[----:B------:R-:W-:Y:S01]  /*1eec0*/  LOP3.LUT R9, R9, 0xc00, RZ, 0xc0, !PT ;  /* 0x00000c0009097812 */ /* 0x000fe200078ec0ff */
[----:B-1----:R-:W2:Y:S04]  /*1eed0*/  LDL R10, [R1+0xd58] ;  /* 0x000d5800010a7983 */ /* 0x002ea80000100800 */
[----:B------:R-:W-:Y:S01]  /*1eee0*/  IMAD R9, R20, 0x10, R9 ;  /* 0x0000001014097824 */ /* 0x000fe200078e0209 */
[----:B------:R-:W-:Y:S01]  /*1eef0*/  ISETP.LT.AND P1, PT, R7, c[0x0][0x178], P3 ;  /* 0x00005e0007007a0c */ /* 0x000fe20001f21270 */
[----:B------:R-:W-:Y:S01]  /*1ef00*/  IMAD.WIDE R22, R4, 0x2, R26 ;  /* 0x0000000204167825 */ /* 0x000fe200078e021a */
[----:B------:R-:W-:Y:S01]  /*1ef10*/  @P2 STG.E.U16 [R18.64], R8 ;  /* 0x0000000812002986 */ /* 0x000fe2000c101508 */
[----:B------:R-:W-:Y:S01]  /*1ef20*/  ISETP.LT.AND P2, PT, R5, c[0x0][0x178], P4 ;  /* 0x00005e0005007a0c */ /* 0x000fe20002741270 */
[----:B------:R-:W-:Y:S01]  /*1ef30*/  UIADD3 UR4, UR4, UR6, URZ ;  /* 0x0000000604047290 */ /* 0x000fe2000fffe03f */
[----:B------:R-:W-:-:S02]  /*1ef40*/  LOP3.LUT R9, R9, 0x40, RZ, 0x3c, !PT ;  /* 0x0000004009097812 */ /* 0x000fc400078e3cff */
[----:B------:R-:W-:Y:S02]  /*1ef50*/  PLOP3.LUT P3, PT, PT, PT, UP0, 0x40, 0x0 ;  /* 0x000000000000781c */ /* 0x000fe40003f6e808 */
[----:B------:R-:W-:Y:S01]  /*1ef60*/  PLOP3.LUT P5, PT, PT, PT, UP0, 0x40, 0x0 ;  /* 0x000000000000781c */ /* 0x000fe20003fae808 */
[----:B------:R-:W0:Y:S01]  /*1ef70*/  LDS.128 R16, [R9] ;  /* 0x0000000009107984 */ /* 0x000e220000000c00 */
[----:B------:R-:W-:Y:S01]  /*1ef80*/  ISETP.LT.AND P3, PT, R21, c[0x0][0x178], P3 ;  /* 0x00005e0015007a0c */ /* 0x000fe20001f61270 */
[----:B------:R-:W-:Y:S02]  /*1ef90*/  IMAD.WIDE R20, R4, 0x2, R24 ;  /* 0x0000000204147825 */ /* 0x000fe400078e0218 */
[----:B0-----:R0:W-:Y:S04]  /*1efa0*/  STL.64 [R1+0xda0], R16 ;  /* 0x000da01001007387 */ /* 0x0011e80000100a00 */
[----:B0-----:R-:W3:Y:S01]  /*1efb0*/  LDL.LU R17, [R1+0x38] ;  /* 0x0000380001117983 */ /* 0x001ee20000300800 */
[----:B------:R-:W-:-:S03]  /*1efc0*/  IMAD.MOV.U32 R16, RZ, RZ, R8 ;  /* 0x000000ffff107224 */ /* 0x000fc600078e0008 */
[----:B------:R0:W-:Y:S01]  /*1efd0*/  STL [R1+0xd6c], R19 ;  /* 0x000d6c1301007387 */ /* 0x0001e20000100800 */
[----:B------:R-:W-:-:S03]  /*1efe0*/  IMAD.WIDE R8, R4, 0x2, R2 ;  /* 0x0000000204087825 */ /* 0x000fc600078e0202 */
[----:B0-----:R-:W4:Y:S01]  /*1eff0*/  LDL.LU R19, [R1+0xd4c] ;  /* 0x000d4c0001137983 */ /* 0x001f220000300800 */
[----:B------:R-:W-:Y:S01]  /*1f000*/  IMAD.U32 R0, RZ, RZ, UR4 ;  /* 0x00000004ff007e24 */ /* 0x000fe2000f8e00ff */
[----:B------:R-:W-:Y:S01]  /*1f010*/  PRMT R6, R16, 0x7632, R6 ;  /* 0x0000763210067816 */ /* 0x000fe20000000006 */
[----:B------:R-:W-:Y:S01]  /*1f020*/  UISETP.GE.AND UP1, UPT, UR14, UR10, UPT ;  /* 0x0000000a0e00728c */ /* 0x000fe2000bf26270 */
[C---:B--2---:R-:W-:Y:S02]  /*1f030*/  ISETP.LT.AND P0, PT, R10.reuse, c[0x0][0x178], P0 ;  /* 0x00005e000a007a0c */ /* 0x044fe40000701270 */
[----:B------:R-:W-:-:S03]  /*1f040*/  ISETP.LT.AND P4, PT, R10, c[0x0][0x178], P5 ;  /* 0x00005e000a007a0c */ /* 0x000fc60002f81270 */
[----:B------:R-:W-:-:S04]  /*1f050*/  PLOP3.LUT P5, PT, PT, PT, UP1, 0x40, 0x0 ;  /* 0x000000000000781c */ /* 0x000fc80003fae818 */
[----:B------:R-:W-:-:S04]  /*1f060*/  ISETP.LT.AND P5, PT, R7, c[0x0][0x178], P5 ;  /* 0x00005e0007007a0c */ /* 0x000fc80002fa1270 */
[----:B---3--:R-:W-:Y:S04]  /*1f070*/  @P0 STG.E.U16 [R22.64], R17 ;  /* 0x0000001116000986 */ /* 0x008fe8000c101508 */
[----:B------:R-:W-:Y:S04]  /*1f080*/  @P1 STG.E.U16 [R20.64], R12 ;  /* 0x0000000c14001986 */ /* 0x000fe8000c101508 */
[----:B------:R0:W-:Y:S04]  /*1f090*/  @P2 STG.E.U16 [R8.64], R14 ;  /* 0x0000000e08002986 */ /* 0x0001e8000c101508 */
[----:B0-----:R-:W2:Y:S04]  /*1f0a0*/  LDL.LU R9, [R1+0x40] ;  /* 0x0000400001097983 */ /* 0x001ea80000300800 */
[----:B------:R-:W3:Y:S01]  /*1f0b0*/  LDL.LU R8, [R1+0x48] ;  /* 0x0000480001087983 */ /* 0x000ee20000300800 */
[----:B------:R-:W-:Y:S01]  /*1f0c0*/  IMAD.WIDE R20, R0, 0x2, R28 ;  /* 0x0000000200147825 */ /* 0x000fe200078e021c */
[----:B------:R-:W-:-:S04]  /*1f0d0*/  PLOP3.LUT P0, PT, PT, PT, UP0, 0x40, 0x0 ;  /* 0x000000000000781c */ /* 0x000fc80003f0e808 */
[----:B------:R0:W-:Y:S01]  /*1f0e0*/  @P3 STG.E.U16 [R20.64], R6 ;  /* 0x0000000614003986 */ /* 0x0001e2000c101508 */
[----:B------:R-:W-:Y:S02]  /*1f0f0*/  ISETP.LT.AND P3, PT, R7, c[0x0][0x178], P0 ;  /* 0x00005e0007007a0c */ /* 0x000fe40000761270 */
[----:B------:R-:W-:Y:S01]  /*1f100*/  PLOP3.LUT P0, PT, PT, PT, UP0, 0x40, 0x0 ;  /* 0x000000000000781c */ /* 0x000fe20003f0e808 */
[C---:B------:R-:W-:Y:S01]  /*1f110*/  IMAD.WIDE R22, R0.reuse, 0x2, R26 ;  /* 0x0000000200167825 */ /* 0x040fe200078e021a */
[----:B------:R-:W-:Y:S01]  /*1f120*/  PRMT R4, R17, 0x7632, R4 ;  /* 0x0000763211047816 */ /* 0x000fe20000000004 */
[----:B------:R-:W5:Y:S01]  /*1f130*/  LDL.LU R7, [R1+0xdac] ;  /* 0x000dac0001077983 */ /* 0x000f620000300800 */
[C---:B------:R-:W-:Y:S01]  /*1f140*/  ISETP.LT.AND P0, PT, R5.reuse, c[0x0][0x178], P0 ;  /* 0x00005e0005007a0c */ /* 0x040fe20000701270 */
[----:B------:R-:W-:Y:S01]  /*1f150*/  IMAD.WIDE R16, R0, 0x2, R2 ;  /* 0x0000000200107825 */ /* 0x000fe200078e0202 */
[----:B------:R-:W-:Y:S02]  /*1f160*/  PRMT R12, R12, 0x7632, R12 ;  /* 0x000076320c0c7816 */ /* 0x000fe4000000000c */
[----:B------:R-:W-:Y:S01]  /*1f170*/  PLOP3.LUT P2, PT, PT, PT, UP1, 0x40, 0x0 ;  /* 0x000000000000781c */ /* 0x000fe20003f4e818 */
[----:B0-----:R-:W-:Y:S01]  /*1f180*/  IMAD.WIDE R20, R0, 0x2, R24 ;  /* 0x0000000200147825 */ /* 0x001fe200078e0218 */
[----:B------:R-:W-:Y:S01]  /*1f190*/  PRMT R14, R14, 0x7632, R14 ;  /* 0x000076320e0e7816 */ /* 0x000fe2000000000e */
[----:B------:R-:W-:Y:S01]  /*1f1a0*/  @P4 STG.E.U16 [R22.64], R4 ;  /* 0x0000000416004986 */ /* 0x000fe2000c101508 */
[----:B------:R-:W-:-:S03]  /*1f1b0*/  ISETP.LT.AND P2, PT, R5, c[0x0][0x178], P2 ;  /* 0x00005e0005007a0c */ /* 0x000fc60001741270 */
[----:B------:R-:W-:Y:S04]  /*1f1c0*/  @P3 STG.E.U16 [R20.64], R12 ;  /* 0x0000000c14003986 */ /* 0x000fe8000c101508 */
[----:B------:R-:W-:Y:S04]  /*1f1d0*/  STL.64 [R1+0xd80], R12 ;  /* 0x000d800c01007387 */ /* 0x000fe80000100a00 */
[----:B------:R-:W5:Y:S04]  /*1f1e0*/  LDL.LU R5, [R1+0xda8] ;  /* 0x000da80001057983 */ /* 0x000f680000300800 */
[----:B------:R0:W-:Y:S04]  /*1f1f0*/  @P0 STG.E.U16 [R16.64], R14 ;  /* 0x0000000e10000986 */ /* 0x0001e8000c101508 */
[----:B0-----:R-:W5:Y:S01]  /*1f200*/  LDL.LU.64 R16, [R1+0xda0] ;  /* 0x000da00001107983 */ /* 0x001f620000300a00 */
[----:B------:R-:W-:Y:S01]  /*1f210*/  PLOP3.LUT P1, PT, PT, PT, UP1, 0x40, 0x0 ;  /* 0x000000000000781c */ /* 0x000fe20003f2e818 */
[----:B------:R-:W-:Y:S01]  /*1f220*/  UIADD3 UR4, UR4, UR6, URZ ;  /* 0x0000000604047290 */ /* 0x000fe2000fffe03f */
[----:B------:R-:W-:-:S02]  /*1f230*/  PLOP3.LUT P4, PT, PT, PT, UP1, 0x40, 0x0 ;  /* 0x000000000000781c */ /* 0x000fc40003f8e818 */
[----:B----4-:R-:W-:Y:S02]  /*1f240*/  ISETP.LT.AND P1, PT, R19, c[0x0][0x178], P1 ;  /* 0x00005e0013007a0c */ /* 0x010fe40000f21270 */
[----:B------:R-:W-:Y:S01]  /*1f250*/  ISETP.LT.AND P4, PT, R10, c[0x0][0x178], P4 ;  /* 0x00005e000a007a0c */ /* 0x000fe20002781270 */
[----:B------:R-:W-:-:S04]  /*1f260*/  IMAD.U32 R4, RZ, RZ, UR4 ;  /* 0x00000004ff047e24 */ /* 0x000fc8000f8e00ff */
[----:B------:R-:W-:-:S04]  /*1f270*/  IMAD.WIDE R20, R4, 0x2, R28 ;  /* 0x0000000204147825 */ /* 0x000fc800078e021c */
[----:B------:R-:W-:-:S04]  /*1f280*/  IMAD.WIDE R12, R4, 0x2, R26 ;  /* 0x00000002040c7825 */ /* 0x000fc800078e021a */
[----:B------:R-:W-:Y:S01]  /*1f290*/  IMAD.WIDE R22, R4, 0x2, R24 ;  /* 0x0000000204167825 */ /* 0x000fe200078e0218 */
[----:B------:R-:W-:Y:S01]  /*1f2a0*/  UISETP.GE.AND UP0, UPT, UR15, UR10, UPT ;  /* 0x0000000a0f00728c */ /* 0x000fe2000bf06270 */
[----:B------:R-:W-:Y:S01]  /*1f2b0*/  STL.64 [R1+0xd88], R14 ;  /* 0x000d880e01007387 */ /* 0x000fe20000100a00 */
[----:B------:R-:W-:-:S04]  /*1f2c0*/  UIADD3 UR4, UR4, UR6, URZ ;  /* 0x0000000604047290 */ /* 0x000fc8000fffe03f */
[----:B------:R-:W-:-:S04]  /*1f2d0*/  PLOP3.LUT P0, PT, PT, PT, UP0, 0x40, 0x0 ;  /* 0x000000000000781c */ /* 0x000fc80003f0e808 */
[----:B------:R-:W-:Y:S01]  /*1f2e0*/  ISETP.LT.AND P0, PT, R19, c[0x0][0x178], P0 ;  /* 0x00005e0013007a0c */ /* 0x000fe20000701270 */
[----:B------:R-:W-:Y:S01]  /*1f2f0*/  IMAD.U32 R0, RZ, RZ, UR4 ;  /* 0x00000004ff007e24 */ /* 0x000fe2000f8e00ff */
[----:B--2---:R-:W-:Y:S04]  /*1f300*/  @P1 STG.E.U16 [R20.64], R9 ;  /* 0x0000000914001986 */ /* 0x004fe8000c101508 */
[----:B---3--:R0:W-:Y:S04]  /*1f310*/  @P4 STG.E.U16 [R12.64], R8 ;  /* 0x000000080c004986 */ /* 0x0081e8000c101508 */
[----:B0-----:R-:W0:Y:S01]  /*1f320*/  S2R R13, SR_TID.X ;  /* 0x00000000000d7919 */ /* 0x001e220000002100 */
[----:B------:R-:W-:Y:S01]  /*1f330*/  IMAD.WIDE R20, R4, 0x2, R2 ;  /* 0x0000000204147825 */ /* 0x000fe200078e0202 */
[----:B0-----:R-:W-:-:S03]  /*1f340*/  LOP3.LUT R12, R13, 0x3f, RZ, 0xc0, !PT ;  /* 0x0000003f0d0c7812 */ /* 0x001fc600078ec0ff */
[----:B------:R-:W-:-:S05]  /*1f350*/  IMAD.SHL.U32 R13, R13, 0x200, RZ ;  /* 0x000002000d0d7824 */ /* 0x000fca00078e00ff */
[----:B------:R-:W-:-:S05]  /*1f360*/  LOP3.LUT R13, R13, 0xc00, RZ, 0xc0, !PT ;  /* 0x00000c000d0d7812 */ /* 0x000fca00078ec0ff */
[----:B------:R-:W-:Y:S01]  /*1f370*/  IMAD R13, R12, 0x10, R13 ;  /* 0x000000100c0d7824 */ /* 0x000fe200078e020d */
[----:B-----5:R-:W-:Y:S04]  /*1f380*/  @P5 STG.E.U16 [R22.64], R16 ;  /* 0x0000001016005986 */ /* 0x020fe8000c101508 */
[----:B------:R-:W-:Y:S01]  /*1f390*/  LOP3.LUT R13, R13, 0x60, RZ, 0x3c, !PT ;  /* 0x000000600d0d7812 */ /* 0x000fe200078e3cff */
[----:B------:R-:W-:Y:S04]  /*1f3a0*/  @P2 STG.E.U16 [R20.64], R18 ;  /* 0x0000001214002986 */ /* 0x000fe8000c101508 */
[----:B------:R-:W0:Y:S01]  /*1f3b0*/  LDS.128 R20, [R13] ;  /* 0x000000000d147984 */ /* 0x000e220000000c00 */
[----:B------:R-:W-:-:S02]  /*1f3c0*/  PLOP3.LUT P1, PT, PT, PT, UP0, 0x40, 0x0 ;  /* 0x000000000000781c */ /* 0x000fc40003f2e808 */
[----:B------:R-:W-:Y:S02]  /*1f3d0*/  PRMT R6, R9, 0x7632, R6 ;  /* 0x0000763209067816 */ /* 0x000fe40000000006 */
[----:B------:R-:W-:Y:S01]  /*1f3e0*/  ISETP.LT.AND P1, PT, R10, c[0x0][0x178], P1 ;  /* 0x00005e000a007a0c */ /* 0x000fe20000f21270 */
[----:B0-----:R0:W-:Y:S04]  /*1f3f0*/  STL [R1+0xd68], R21 ;  /* 0x000d681501007387 */ /* 0x0011e80000100800 */
[----:B0-----:R-:W2:Y:S04]  /*1f400*/  LDL.LU R21, [R1+0xd54] ;  /* 0x000d540001157983 */ /* 0x001ea80000300800 */
[----:B------:R0:W-:Y:S04]  /*1f410*/  STL [R1+0xd64], R23 ;  /* 0x000d641701007387 */ /* 0x0001e80000100800 */
[----:B0-----:R-:W3:Y:S04]  /*1f420*/  LDL.LU R23, [R1+0xd50] ;  /* 0x000d500001177983 */ /* 0x001ee80000300800 */
[----:B------:R0:W-:Y:S02]  /*1f430*/  STL.64 [R1+0xd98], R10 ;  /* 0x000d980a01007387 */ /* 0x0001e40000100a00 */
[----:B0-----:R-:W-:-:S05]  /*1f440*/  IMAD.WIDE R10, R0, 0x2, R28 ;  /* 0x00000002000a7825 */ /* 0x001fca00078e021c */
[----:B------:R0:W-:Y:S04]  /*1f450*/  @P0 STG.E.U16 [R10.64], R6 ;  /* 0x000000060a000986 */ /* 0x0001e8000c101508 */
[----:B0-----:R-:W4:Y:S01]  /*1f460*/  LDL.LU.64 R10, [R1+0xd98] ;  /* 0x000d9800010a7983 */ /* 0x001f220000300a00 */
[----:B------:R-:W-:Y:S01]  /*1f470*/  PLOP3.LUT P2, PT, PT, PT, UP0, 0x40, 0x0 ;  /* 0x000000000000781c */ /* 0x000fe20003f4e808 */
[----:B------:R-:W-:Y:S01]  /*1f480*/  IMAD.WIDE R14, R0, 0x2, R26 ;  /* 0x00000002000e7825 */ /* 0x000fe200078e021a */
[----:B------:R-:W-:Y:S01]  /*1f490*/  PLOP3.LUT P3, PT, PT, PT, UP0, 0x40, 0x0 ;  /* 0x000000000000781c */ /* 0x000fe20003f6e808 */
[----:B------:R-:W-:Y:S01]  /*1f4a0*/  UISETP.GE.AND UP0, UPT, UR16, UR10, UPT ;  /* 0x0000000a1000728c */ /* 0x000fe2000bf06270 */
[----:B------:R-:W-:Y:S01]  /*1f4b0*/  PRMT R4, R8, 0x7632, R4 ;  /* 0x0000763208047816 */ /* 0x000fe20000000004 */
[----:B------:R-:W-:Y:S01]  /*1f4c0*/  IMAD.WIDE R12, R0, 0x2, R24 ;  /* 0x00000002000c7825 */ /* 0x000fe200078e0218 */
[----:B------:R-:W-:-:S03]  /*1f4d0*/  PRMT R16, R16, 0x7632, R16 ;  /* 0x0000763210107816 */ /* 0x000fc60000000010 */
[----:B------:R0:W-:Y:S01]  /*1f4e0*/  @P1 STG.E.U16 [R14.64], R4 ;  /* 0x000000040e001986 */ /* 0x0001e2000c101508 */
[----:B------:R-:W-:Y:S01]  /*1f4f0*/  UIADD3 UR4, UR4, UR6, URZ ;  /* 0x0000000604047290 */ /* 0x000fe2000fffe03f */
[----:B------:R-:W-:Y:S01]  /*1f500*/  PLOP3.LUT P1, PT, PT, PT, UP0, 0x40, 0x0 ;  /* 0x000000000000781c */ /* 0x000fe20003f2e808 */
[----:B------:R-:W-:Y:S01]  /*1f510*/  IMAD.WIDE R8, R0, 0x2, R2 ;  /* 0x0000000200087825 */ /* 0x000fe200078e0202 */
[----:B------:R-:W-:-:S03]  /*1f520*/  PRMT R18, R18, 0x7632, R18 ;  /* 0x0000763212127816 */ /* 0x000fc60000000012 */
[----:B0-----:R-:W-:-:S04]  /*1f530*/  IMAD.U32 R4, RZ, RZ, UR4 ;  /* 0x00000004ff047e24 */ /* 0x001fc8000f8e00ff */
[----:B------:R-:W-:Y:S01]  /*1f540*/  IMAD.WIDE R14, R4, 0x2, R28 ;  /* 0x00000002040e7825 */ /* 0x000fe200078e021c */
[----:B------:R-:W-:Y:S02]  /*1f550*/  PRMT R6, R5, 0x7632, R6 ;  /* 0x0000763205067816 */ /* 0x000fe40000000006 */
[----:B--2---:R-:W-:-:S13]  /*1f560*/  ISETP.LT.AND P2, PT, R21, c[0x0][0x178], P2 ;  /* 0x00005e0015007a0c */ /* 0x004fda0001741270 */
[----:B------:R0:W-:Y:S01]  /*1f570*/  @P2 STG.E.U16 [R12.64], R16 ;  /* 0x000000100c002986 */ /* 0x0001e2000c101508 */
[----:B------:R-:W-:Y:S02]  /*1f580*/  PLOP3.LUT P2, PT, PT, PT, UP0, 0x40, 0x0 ;  /* 0x000000000000781c */ /* 0x000fe40003f4e808 */
[----:B---3--:R-:W-:Y:S02]  /*1f590*/  ISETP.LT.AND P3, PT, R23, c[0x0][0x178], P3 ;  /* 0x00005e0017007a0c */ /* 0x008fe40001f61270 */
[----:B------:R-:W-:Y:S01]  /*1f5a0*/  ISETP.LT.AND P2, PT, R19, c[0x0][0x178], P2 ;  /* 0x00005e0013007a0c */ /* 0x000fe20001741270 */
[----:B0-----:R-:W-:-:S10]  /*1f5b0*/  IMAD.WIDE R12, R4, 0x2, R26 ;  /* 0x00000002040c7825 */ /* 0x001fd400078e021a */
[----:B------:R0:W-:Y:S04]  /*1f5c0*/  @P3 STG.E.U16 [R8.64], R18 ;  /* 0x0000001208003986 */ /* 0x0001e8000c101508 */
[----:B------:R1:W-:Y:S01]  /*1f5d0*/  @P2 STG.E.U16 [R14.64], R5 ;  /* 0x000000050e002986 */ /* 0x0003e2000c101508 */
[----:B----4-:R-:W-:Y:S01]  /*1f5e0*/  ISETP.LT.AND P1, PT, R10, c[0x0][0x178], P1 ;  /* 0x00005e000a007a0c */ /* 0x010fe20000f21270 */
[C---:B0-----:R-:W-:Y:S02]  /*1f5f0*/  IMAD.WIDE R8, R4.reuse, 0x2, R24 ;  /* 0x0000000204087825 */ /* 0x041fe400078e0218 */
[----:B-1----:R-:W2:Y:S02]  /*1f600*/  LDL.LU R5, [R1+0xd94] ;  /* 0x000d940001057983 */ /* 0x002ea40000300800 */
[----:B------:R-:W-:Y:S01]  /*1f610*/  IMAD.WIDE R14, R4, 0x2, R2 ;  /* 0x00000002040e7825 */ /* 0x000fe200078e0202 */
[----:B------:R-:W-:-:S07]  /*1f620*/  PRMT R4, R7, 0x7632, R4 ;  /* 0x0000763207047816 */ /* 0x000fce0000000004 */
[----:B------:R0:W-:Y:S04]  /*1f630*/  @P1 STG.E.U16 [R12.64], R7 ;  /* 0x000000070c001986 */ /* 0x0001e8000c101508 */
[----:B0-----:R-:W3:Y:S01]  /*1f640*/  LDL.LU R7, [R1+0xd90] ;  /* 0x000d900001077983 */ /* 0x001ee20000300800 */
[----:B------:R-:W-:Y:S01]  /*1f650*/  PLOP3.LUT P0, PT, PT, PT, UP0, 0x40, 0x0 ;  /* 0x000000000000781c */ /* 0x000fe20003f0e808 */
[----:B------:R-:W-:-:S03]  /*1f660*/  UISETP.GE.AND UP1, UPT, UR17, UR10, UPT ;  /* 0x0000000a1100728c */ /* 0x000fc6000bf26270 */
[----:B------:R-:W-:Y:S02]  /*1f670*/  ISETP.LT.AND P0, PT, R21, c[0x0][0x178], P0 ;  /* 0x00005e0015007a0c */ /* 0x000fe40000701270 */
[----:B------:R-:W-:Y:S02]  /*1f680*/  PLOP3.LUT P3, PT, PT, PT, UP0, 0x40, 0x0 ;  /* 0x000000000000781c */ /* 0x000fe40003f6e808 */
[----:B------:R-:W-:Y:S01]  /*1f690*/  PLOP3.LUT P5, PT, PT, PT, UP1, 0x40, 0x0 ;  /* 0x000000000000781c */ /* 0x000fe20003fae818 */
[----:B------:R-:W-:Y:S01]  /*1f6a0*/  UIADD3 UR4, UR4, UR6, URZ ;  /* 0x0000000604047290 */ /* 0x000fe2000fffe03f */
[----:B------:R-:W-:Y:S02]  /*1f6b0*/  ISETP.LT.AND P3, PT, R23, c[0x0][0x178], P3 ;  /* 0x00005e0017007a0c */ /* 0x000fe40001f61270 */
[----:B------:R-:W-:Y:S02]  /*1f6c0*/  PLOP3.LUT P4, PT, PT, PT, UP1, 0x40, 0x0 ;  /* 0x000000000000781c */ /* 0x000fe40003f8e818 */
[----:B------:R-:W-:-:S03]  /*1f6d0*/  ISETP.LT.AND P5, PT, R19, c[0x0][0x178], P5 ;  /* 0x00005e0013007a0c */ /* 0x000fc60002fa1270 */
[----:B------:R0:W-:Y:S01]  /*1f6e0*/  @P0 STG.E.U16 [R8.64], R20 ;  /* 0x0000001408000986 */ /* 0x0001e2000c101508 */
[----:B------:R-:W-:Y:S01]  /*1f6f0*/  PLOP3.LUT P0, PT, PT, PT, UP1, 0x40, 0x0 ;  /* 0x000000000000781c */ /* 0x000fe20003f0e818 */
[----:B------:R-:W-:Y:S01]  /*1f700*/  UISETP.GE.AND UP0, UPT, UR18, UR10, UPT ;  /* 0x0000000a1200728c */ /* 0x000fe2000bf06270 */
[----:B------:R-:W-:Y:S01]  /*1f710*/  PLOP3.LUT P2, PT, PT, PT, UP1, 0x40, 0x0 ;  /* 0x000000000000781c */ /* 0x000fe20003f4e818 */
[----:B------:R-:W-:Y:S01]  /*1f720*/  IMAD.U32 R0, RZ, RZ, UR4 ;  /* 0x00000004ff007e24 */ /* 0x000fe2000f8e00ff */
[----:B------:R-:W-:Y:S02]  /*1f730*/  ISETP.LT.AND P4, PT, R10, c[0x0][0x178], P4 ;  /* 0x00005e000a007a0c */ /* 0x000fe40002781270 */
[----:B------:R-:W-:Y:S02]  /*1f740*/  ISETP.LT.AND P0, PT, R21, c[0x0][0x178], P0 ;  /* 0x00005e0015007a0c */ /* 0x000fe40000701270 */
[----:B------:R-:W-:Y:S01]  /*1f750*/  ISETP.LT.AND P2, PT, R23, c[0x0][0x178], P2 ;  /* 0x00005e0017007a0c */ /* 0x000fe20001741270 */
[C---:B------:R-:W-:Y:S01]  /*1f760*/  IMAD.WIDE R12, R0.reuse, 0x2, R28 ;  /* 0x00000002000c7825 */ /* 0x040fe200078e021c */
[----:B------:R-:W-:Y:S01]  /*1f770*/  PLOP3.LUT P1, PT, PT, PT, UP0, 0x40, 0x0 ;  /* 0x000000000000781c */ /* 0x000fe20003f2e808 */
[----:B------:R-:W-:Y:S01]  /*1f780*/  UIADD3 UR4, UR4, UR6, URZ ;  /* 0x0000000604047290 */ /* 0x000fe2000fffe03f */
[----:B------:R1:W-:Y:S01]  /*1f790*/  @P3 STG.E.U16 [R14.64], R22 ;  /* 0x000000160e003986 */ /* 0x0003e2000c101508 */
[----:B0-----:R-:W-:Y:S01]  /*1f7a0*/  IMAD.WIDE R8, R0, 0x2, R26 ;  /* 0x0000000200087825 */ /* 0x001fe200078e021a */
[----:B------:R-:W-:-:S02]  /*1f7b0*/  PRMT R20, R20, 0x7632, R20 ;  /* 0x0000763214147816 */ /* 0x000fc40000000014 */
[----:B------:R0:W-:Y:S01]  /*1f7c0*/  @P5 STG.E.U16 [R12.64], R6 ;  /* 0x000000060c005986 */ /* 0x0001e2000c101508 */
[----:B------:R-:W-:-:S03]  /*1f7d0*/  ISETP.LT.AND P1, PT, R19, c[0x0][0x178], P1 ;  /* 0x00005e0013007a0c */ /* 0x000fc60000f21270 */
[----:B------:R4:W-:Y:S01]  /*1f7e0*/  @P4 STG.E.U16 [R8.64], R4 ;  /* 0x0000000408004986 */ /* 0x0009e2000c101508 */
[----:B-1----:R-:W-:Y:S01]  /*1f7f0*/  IMAD.WIDE R14, R0, 0x2, R24 ;  /* 0x00000002000e7825 */ /* 0x002fe200078e0218 */
[----:B------:R-:W-:-:S03]  /*1f800*/  PRMT R22, R22, 0x7632, R22 ;  /* 0x0000763216167816 */ /* 0x000fc60000000016 */
[----:B0-----:R-:W-:Y:S01]  /*1f810*/  IMAD.WIDE R12, R0, 0x2, R2 ;  /* 0x00000002000c7825 */ /* 0x001fe200078e0202 */
[----:B------:R0:W-:Y:S03]  /*1f820*/  @P0 STG.E.U16 [R14.64], R20 ;  /* 0x000000140e000986 */ /* 0x0001e6000c101508 */
[----:B------:R-:W-:Y:S01]  /*1f830*/  IMAD.U32 R6, RZ, RZ, UR4 ;  /* 0x00000004ff067e24 */ /* 0x000fe2000f8e00ff */
[----:B------:R1:W-:Y:S03]  /*1f840*/  @P2 STG.E.U16 [R12.64], R22 ;  /* 0x000000160c002986 */ /* 0x0003e6000c101508 */
[C---:B----4-:R-:W-:Y:S01]  /*1f850*/  IMAD.WIDE R8, R6.reuse, 0x2, R28 ;  /* 0x0000000206087825 */ /* 0x050fe200078e021c */
[----:B0-----:R-:W4:Y:S03]  /*1f860*/  LDL.LU.64 R14, [R1+0xd88] ;  /* 0x000d8800010e7983 */ /* 0x001f260000300a00 */
[----:B-1----:R-:W-:-:S05]  /*1f870*/  IMAD.WIDE R12, R6, 0x2, R26 ;  /* 0x00000002060c7825 */ /* 0x002fca00078e021a */
[----:B------:R0:W-:Y:S04]  /*1f880*/  STL.64 [R1], R12 ;  /* 0x0000000c01007387 */ /* 0x0001e80000100a00 */
[----:B0-----:R-:W5:Y:S04]  /*1f890*/  LDL.LU.64 R12, [R1+0xd80] ;  /* 0x000d8000010c7983 */ /* 0x001f680000300a00 */
[----:B--2---:R0:W-:Y:S04]  /*1f8a0*/  @P1 STG.E.U16 [R8.64], R5 ;  /* 0x0000000508001986 */ /* 0x0041e8000c101508 */
[----:B0-----:R-:W2:Y:S01]  /*1f8b0*/  LDL.LU R9, [R1+0xd78] ;  /* 0x000d780001097983 */ /* 0x001ea20000300800 */
[----:B---3--:R-:W-:-:S05]  /*1f8c0*/  PRMT R16, R7, 0x7632, R16 ;  /* 0x0000763207107816 */ /* 0x008fca0000000010 */
[----:B------:R0:W-:Y:S04]  /*1f8d0*/  STL.64 [R1+0xd70], R16 ;  /* 0x000d701001007387 */ /* 0x0001e80000100a00 */
[----:B0-----:R-:W3:Y:S01]  /*1f8e0*/  LDL.LU.64 R16, [R1] ;  /* 0x0000000001107983 */ /* 0x001ee20000300a00 */
[----:B------:R-:W-:Y:S02]  /*1f8f0*/  PLOP3.LUT P3, PT, PT, PT, UP0, 0x40, 0x0 ;  /* 0x000000000000781c */ /* 0x000fe40003f6e808 */
[----:B------:R-:W-:Y:S02]  /*1f900*/  PLOP3.LUT P4, PT, PT, PT, UP0, 0x40, 0x0 ;  /* 0x000000000000781c */ /* 0x000fe40003f8e808 */
[----:B------:R-:W-:Y:S01]  /*1f910*/  PLOP3.LUT P5, PT, PT, PT, UP0, 0x40, 0x0 ;  /* 0x000000000000781c */ /* 0x000fe20003fae808 */
[----:B------:R-:W-:Y:S01]  /*1f920*/  UIADD3 UR4, UR4, UR6, URZ ;  /* 0x0000000604047290 */ /* 0x000fe2000fffe03f */
[----:B------:R-:W-:Y:S01]  /*1f930*/  ISETP.LT.AND P3, PT, R10, c[0x0][0x178], P3 ;  /* 0x00005e000a007a0c */ /* 0x000fe20001f61270 */
[----:B------:R-:W-:Y:S01]  /*1f940*/  UISETP.GE.AND UP0, UPT, UR19, UR10, UPT ;  /* 0x0000000a1300728c */ /* 0x000fe2000bf06270 */
[----:B------:R-:W-:Y:S01]  /*1f950*/  ISETP.LT.AND P4, PT, R21, c[0x0][0x178], P4 ;  /* 0x00005e0015007a0c */ /* 0x000fe20002781270 */
[----:B------:R-:W4:Y:S01]  /*1f960*/  LDL.LU R22, [R1+0x34] ;  /* 0x0000340001167983 */ /* 0x000f220000300800 */
[----:B------:R-:W-:Y:S01]  /*1f970*/  ISETP.LT.AND P0, PT, R23, c[0x0][0x178], P5 ;  /* 0x00005e0017007a0c */ /* 0x000fe20002f01270 */
[----:B------:R-:W-:Y:S01]  /*1f980*/  IMAD.U32 R8, RZ, RZ, UR4 ;  /* 0x00000004ff087e24 */ /* 0x000fe2000f8e00ff */
[----:B------:R-:W-:Y:S01]  /*1f990*/  PRMT R18, R5, 0x7632, R18 ;  /* 0x0000763205127816 */ /* 0x000fe20000000012 */
[----:B------:R-:W-:Y:S01]  /*1f9a0*/  IMAD.WIDE R4, R6, 0x2, R24 ;  /* 0x0000000206047825 */ /* 0x000fe200078e0218 */
[----:B------:R-:W4:Y:S05]  /*1f9b0*/  LDL.LU R20, [R1+0x3c] ;  /* 0x00003c0001147983 */ /* 0x000f2a0000300800 */
[----:B---3--:R0:W-:Y:S01]  /*1f9c0*/  @P3 STG.E.U16 [R16.64], R7 ;  /* 0x0000000710003986 */ /* 0x0081e2000c101508 */
[----:B------:R-:W-:-:S04]  /*1f9d0*/  PLOP3.LUT P3, PT, PT, PT, UP0, 0x40, 0x0 ;  /* 0x000000000000781c */ /* 0x000fc80003f6e808 */
[----:B------:R-:W-:Y:S01]  /*1f9e0*/  ISETP.LT.AND P3, PT, R19, c[0x0][0x178], P3 ;  /* 0x00005e0013007a0c */ /* 0x000fe20001f61270 */
[----:B--2---:R-:W-:Y:S01]  /*1f9f0*/  @P4 STG.E.U16 [R4.64], R9 ;  /* 0x0000000904004986 */ /* 0x004fe2000c101508 */
[----:B0-----:R-:W-:-:S04]  /*1fa00*/  IMAD.WIDE R6, R6, 0x2, R2 ;  /* 0x0000000206067825 */ /* 0x001fc800078e0202 */
[----:B------:R-:W-:Y:S01]  /*1fa10*/  IMAD.WIDE R16, R8, 0x2, R28 ;  /* 0x0000000208107825 */ /* 0x000fe200078e021c */
[----:B------:R-:W-:Y:S06]  /*1fa20*/  @P0 STG.E.U16 [R6.64], R11 ;  /* 0x0000000b06000986 */ /* 0x000fec000c101508 */
[----:B------:R0:W-:Y:S04]  /*1fa30*/  @P3 STG.E.U16 [R16.64], R18 ;  /* 0x0000001210003986 */ /* 0x0001e8000c101508 */
[----:B0-----:R-:W2:Y:S04]  /*1fa40*/  LDL.LU.64 R16, [R1+0xd70] ;  /* 0x000d700001107983 */ /* 0x001ea80000300a00 */
[----:B------:R-:W3:Y:S01]  /*1fa50*/  LDL.LU R18, [R1+0xd58] ;  /* 0x000d580001127983 */ /* 0x000ee20000300800 */
[----:B------:R-:W-:Y:S01]  /*1fa60*/  UISETP.GE.AND UP1, UPT, UR20, UR10, UPT ;  /* 0x0000000a1400728c */ /* 0x000fe2000bf26270 */
[----:B------:R-:W-:-:S02]  /*1fa70*/  PLOP3.LUT P4, PT, PT, PT, UP0, 0x40, 0x0 ;  /* 0x000000000000781c */ /* 0x000fc40003f8e808 */
[----:B------:R-:W-:Y:S02]  /*1fa80*/  PLOP3.LUT P5, PT, PT, PT, UP0, 0x40, 0x0 ;  /* 0x000000000000781c */ /* 0x000fe40003fae808 */
[----:B------:R-:W-:Y:S02]  /*1fa90*/  PLOP3.LUT P6, PT, PT, PT, UP0, 0x40, 0x0 ;  /* 0x000000000000781c */ /* 0x000fe40003fce808 */
[----:B------:R-:W-:Y:S02]  /*1faa0*/  ISETP.LT.AND P4, PT, R10, c[0x0][0x178], P4 ;  /* 0x00005e000a007a0c */ /* 0x000fe40002781270 */
[----:B------:R-:W-:Y:S01]  /*1fab0*/  PLOP3.LUT P0, PT, PT, PT, UP1, 0x40, 0x0 ;  /* 0x000000000000781c */ /* 0x000fe20003f0e818 */
[----:B------:R-:W-:Y:S01]  /*1fac0*/  UIADD3 UR5, UR4, UR6, URZ ;  /* 0x0000000604057290 */ /* 0x000fe2000fffe03f */
[----:B------:R-:W-:Y:S02]  /*1fad0*/  PLOP3.LUT P1, PT, PT, PT, UP1, 0x40, 0x0 ;  /* 0x000000000000781c */ /* 0x000fe40003f2e818 */
[----:B------:R-:W-:-:S02]  /*1fae0*/  ISETP.LT.AND P5, PT, R21, c[0x0][0x178], P5 ;  /* 0x00005e0015007a0c */ /* 0x000fc40002fa1270 */
[----:B------:R-:W-:Y:S02]  /*1faf0*/  ISETP.LT.AND P6, PT, R23, c[0x0][0x178], P6 ;  /* 0x00005e0017007a0c */ /* 0x000fe400037c1270 */
[----:B------:R-:W-:Y:S02]  /*1fb00*/  ISETP.LT.AND P0, PT, R19, c[0x0][0x178], P0 ;  /* 0x00005e0013007a0c */ /* 0x000fe40000701270 */
[----:B------:R-:W-:Y:S01]  /*1fb10*/  ISETP.LT.AND P1, PT, R10, c[0x0][0x178], P1 ;  /* 0x00005e000a007a0c */ /* 0x000fe20000f21270 */
[----:B------:R-:W-:Y:S01]  /*1fb20*/  IMAD.WIDE R4, R8, 0x2, R26 ;  /* 0x0000000208047825 */ /* 0x000fe200078e021a */
[----:B------:R-:W-:-:S03]  /*1fb30*/  PLOP3.LUT P2, PT, PT, PT, UP1, 0x40, 0x0 ;  /* 0x000000000000781c */ /* 0x000fc60003f4e818 */
[----:B------:R-:W-:Y:S01]  /*1fb40*/  IMAD.U32 R0, RZ, RZ, UR5 ;  /* 0x00000005ff007e24 */ /* 0x000fe2000f8e00ff */
[----:B----4-:R-:W-:Y:S01]  /*1fb50*/  PRMT R14, R9, 0x7632, R14 ;  /* 0x00007632090e7816 */ /* 0x010fe2000000000e */
[C---:B------:R-:W-:Y:S01]  /*1fb60*/  IMAD.WIDE R6, R8.reuse, 0x2, R24 ;  /* 0x0000000208067825 */ /* 0x040fe200078e0218 */
[----:B------:R-:W-:Y:S02]  /*1fb70*/  ISETP.LT.AND P2, PT, R21, c[0x0][0x178], P2 ;  /* 0x00005e0015007a0c */ /* 0x000fe40001741270 */
[----:B-----5:R-:W-:Y:S01]  /*1fb80*/  PRMT R12, R11, 0x7632, R12 ;  /* 0x000076320b0c7816 */ /* 0x020fe2000000000c */
[----:B------:R-:W-:Y:S01]  /*1fb90*/  IMAD.WIDE R8, R8, 0x2, R2 ;  /* 0x0000000208087825 */ /* 0x000fe200078e0202 */
[----:B------:R-:W-:-:S03]  /*1fba0*/  UISETP.GE.AND UP0, UPT, UR21, UR10, UPT ;  /* 0x0000000a1500728c */ /* 0x000fc6000bf06270 */
[----:B------:R-:W-:Y:S01]  /*1fbb0*/  IMAD.WIDE R10, R0, 0x2, R28 ;  /* 0x00000002000a7825 */ /* 0x000fe200078e021c */
[----:B------:R-:W-:Y:S02]  /*1fbc0*/  UIADD3 UR5, UR5, UR6, URZ ;  /* 0x0000000605057290 */ /* 0x000fe4000fffe03f */
[----:B------:R-:W-:-:S04]  /*1fbd0*/  PLOP3.LUT P3, PT, PT, PT, UP0, 0x40, 0x0 ;  /* 0x000000000000781c */ /* 0x000fc80003f6e808 */
[----:B------:R-:W-:Y:S01]  /*1fbe0*/  ISETP.LT.AND P3, PT, R21, c[0x0][0x178], P3 ;  /* 0x00005e0015007a0c */ /* 0x000fe20001f61270 */
[----:B------:R-:W-:Y:S02]  /*1fbf0*/  UISETP.GE.AND UP2, UPT, UR24, UR10, UPT ;  /* 0x0000000a1800728c */ /* 0x000fe4000bf46270 */
[----:B------:R-:W-:Y:S01]  /*1fc00*/  UISETP.GE.AND UP3, UPT, UR25, UR10, UPT ;  /* 0x0000000a1900728c */ /* 0x000fe2000bf66270 */
[----:B--2---:R0:W-:Y:S04]  /*1fc10*/  @P4 STG.E.U16 [R4.64], R16 ;  /* 0x0000001004004986 */ /* 0x0041e8000c101508 */
[----:B------:R1:W-:Y:S04]  /*1fc20*/  @P5 STG.E.U16 [R6.64], R14 ;  /* 0x0000000e06005986 */ /* 0x0003e8000c101508 */
[----:B------:R2:W-:Y:S01]  /*1fc30*/  @P6 STG.E.U16 [R8.64], R12 ;  /* 0x0000000c08006986 */ /* 0x0005e2000c101508 */
[----:B0-----:R-:W-:-:S03]  /*1fc40*/  IMAD.WIDE R4, R0, 0x2, R26 ;  /* 0x0000000200047825 */ /* 0x001fc600078e021a */
[----:B------:R-:W-:Y:S01]  /*1fc50*/  @P0 STG.E.U16 [R10.64], R22 ;  /* 0x000000160a000986 */ /* 0x000fe2000c101508 */
[----:B------:R-:W-:Y:S01]  /*1fc60*/  PLOP3.LUT P0, PT, PT, PT, UP1, 0x40, 0x0 ;  /* 0x000000000000781c */ /* 0x000fe20003f0e818 */
[----:B-1----:R-:W-:Y:S02]  /*1fc70*/  IMAD.WIDE R6, R0, 0x2, R24 ;  /* 0x0000000200067825 */ /* 0x002fe400078e0218 */
[----:B------:R0:W-:Y:S01]  /*1fc80*/  @P1 STG.E.U16 [R4.64], R20 ;  /* 0x0000001404001986 */ /* 0x0001e2000c101508 */
[----:B------:R-:W-:Y:S02]  /*1fc90*/  PLOP3.LUT P1, PT, PT, PT, UP0, 0x40, 0x0 ;  /* 0x000000000000781c */ /* 0x000fe40003f2e808 */
[----:B------:R-:W-:Y:S01]  /*1fca0*/  ISETP.LT.AND P0, PT, R23, c[0x0][0x178], P0 ;  /* 0x00005e0017007a0c */ /* 0x000fe20000701270 */
[----:B------:R1:W-:Y:S01]  /*1fcb0*/  @P2 STG.E.U16 [R6.64], R13 ;  /* 0x0000000d06002986 */ /* 0x0003e2000c101508 */
[----:B------:R-:W-:Y:S02]  /*1fcc0*/  ISETP.LT.AND P1, PT, R19, c[0x0][0x178], P1 ;  /* 0x00005e0013007a0c */ /* 0x000fe40000f21270 */
[----:B------:R-:W-:Y:S01]  /*1fcd0*/  PLOP3.LUT P2, PT, PT, PT, UP0, 0x40, 0x0 ;  /* 0x000000000000781c */ /* 0x000fe20003f4e808 */
[----:B--2---:R-:W-:Y:S01]  /*1fce0*/  IMAD.U32 R8, RZ, RZ, UR5 ;  /* 0x00000005ff087e24 */ /* 0x004fe2000f8e00ff */
[----:B------:R-:W2:Y:S02]  /*1fcf0*/  LDL.LU R16, [R1+0x44] ;  /* 0x0000440001107983 */ /* 0x000ea40000300800 */
[----:B---3--:R-:W-:Y:S01]  /*1fd00*/  ISETP.LT.AND P2, PT, R18, c[0x0][0x178], P2 ;  /* 0x00005e0012007a0c */ /* 0x008fe20001741270 */
[----:B0-----:R-:W-:Y:S01]  /*1fd10*/  IMAD.WIDE R4, R8, 0x2, R28 ;  /* 0x0000000208047825 */ /* 0x001fe200078e021c */
[----:B------:R-:W-:-:S03]  /*1fd20*/  PRMT R9, R22, 0x7632, R9 ;  /* 0x0000763216097816 */ /* 0x000fc60000000009 */
[----:B-1----:R-:W-:Y:S01]  /*1fd30*/  IMAD.WIDE R6, R0, 0x2, R2 ;  /* 0x0000000200067825 */ /* 0x002fe200078e0202 */
[----:B------:R-:W-:Y:S01]  /*1fd40*/  PRMT R10, R20, 0x7632, R10 ;  /* 0x00007632140a7816 */ /* 0x000fe2000000000a */
[----:B------:R-:W-:Y:S01]  /*1fd50*/  UISETP.GE.AND UP1, UPT, UR23, UR10, UPT ;  /* 0x0000000a1700728c */ /* 0x000fe2000bf26270 */
[----:B------:R-:W-:Y:S02]  /*1fd60*/  PLOP3.LUT P4, PT, PT, PT, UP0, 0x40, 0x0 ;  /* 0x000000000000781c */ /* 0x000fe40003f8e808 */
[----:B------:R0:W-:Y:S01]  /*1fd70*/  @P0 STG.E.U16 [R6.64], R15 ;  /* 0x0000000f06000986 */ /* 0x0001e2000c101508 */
[----:B------:R-:W-:Y:S01]  /*1fd80*/  PRMT R13, R13, 0x7632, R13 ;  /* 0x000076320d0d7816 */ /* 0x000fe2000000000d */
[----:B------:R-:W-:Y:S02]  /*1fd90*/  UISETP.GE.AND UP0, UPT, UR22, UR10, UPT ;  /* 0x0000000a1600728c */ /* 0x000fe4000bf06270 */
[----:B------:R1:W-:Y:S01]  /*1fda0*/  @P1 STG.E.U16 [R4.64], R9 ;  /* 0x0000000904001986 */ /* 0x0003e2000c101508 */
[----:B------:R-:W-:-:S03]  /*1fdb0*/  PLOP3.LUT P6, PT, PT, PT, UP1, 0x40, 0x0 ;  /* 0x000000000000781c */ /* 0x000fc60003fce818 */
[----:B------:R-:W3:Y:S01]  /*1fdc0*/  LDL.LU R20, [R1+0x4c] ;  /* 0x00004c0001147983 */ /* 0x000ee20000300800 */
[----:B0-----:R-:W-:-:S04]  /*1fdd0*/  IMAD.WIDE R6, R8, 0x2, R26 ;  /* 0x0000000208067825 */ /* 0x001fc800078e021a */
[----:B-1----:R-:W-:Y:S01]  /*1fde0*/  IMAD.WIDE R4, R8, 0x2, R24 ;  /* 0x0000000208047825 */ /* 0x002fe200078e0218 */
[----:B------:R-:W-:Y:S01]  /*1fdf0*/  @P2 STG.E.U16 [R6.64], R10 ;  /* 0x0000000a06002986 */ /* 0x000fe2000c101508 */
[----:B------:R-:W-:Y:S02]  /*1fe00*/  PLOP3.LUT P2, PT, PT, PT, UP2, 0x40, 0x0 ;  /* 0x000000000000781c */ /* 0x000fe40003f4e828 */
[----:B------:R-:W-:Y:S01]  /*1fe10*/  PLOP3.LUT P0, PT, PT, PT, UP3, 0x40, 0x0 ;  /* 0x000000000000781c */ /* 0x000fe20003f0e838 */
[----:B------:R0:W-:Y:S01]  /*1fe20*/  @P3 STG.E.U16 [R4.64], R13 ;  /* 0x0000000d04003986 */ /* 0x0001e2000c101508 */
[----:B------:R-:W-:Y:S02]  /*1fe30*/  PLOP3.LUT P3, PT, PT, PT, UP0, 0x40, 0x0 ;  /* 0x000000000000781c */ /* 0x000fe40003f6e808 */
[C---:B------:R-:W-:Y:S02]  /*1fe40*/  ISETP.LT.AND P6, PT, R19.reuse, c[0x0][0x178], P6 ;  /* 0x00005e0013007a0c */ /* 0x040fe400037c1270 */
[----:B------:R-:W-:-:S02]  /*1fe50*/  ISETP.LT.AND P3, PT, R19, c[0x0][0x178], P3 ;  /* 0x00005e0013007a0c */ /* 0x000fc40001f61270 */
[C---:B------:R-:W-:Y:S02]  /*1fe60*/  ISETP.LT.AND P2, PT, R19.reuse, c[0x0][0x178], P2 ;  /* 0x00005e0013007a0c */ /* 0x040fe40001741270 */
[----:B------:R-:W-:Y:S02]  /*1fe70*/  ISETP.LT.AND P0, PT, R19, c[0x0][0x178], P0 ;  /* 0x00005e0013007a0c */ /* 0x000fe40000701270 */
[----:B------:R-:W4:Y:S04]  /*1fe80*/  LDL.LU R19, [R1+0xd6c] ;  /* 0x000d6c0001137983 */ /* 0x000f280000300800 */
[----:B------:R-:W5:Y:S01]  /*1fe90*/  LDL.LU R22, [R1+0x24] ;  /* 0x0000240001167983 */ /* 0x000f620000300800 */
[----:B------:R-:W-:Y:S01]  /*1fea0*/  ISETP.LT.AND P4, PT, R23, c[0x0][0x178], P4 ;  /* 0x00005e0017007a0c */ /* 0x000fe20002781270 */
[----:B------:R-:W-:Y:S01]  /*1feb0*/  IMAD.WIDE R8, R8, 0x2, R2 ;  /* 0x0000000208087825 */ /* 0x000fe200078e0202 */
[----:B------:R-:W-:Y:S01]  /*1fec0*/  PRMT R0, R15, 0x7632, R0 ;  /* 0x000076320f007816 */ /* 0x000fe20000000000 */
[----:B------:R-:W-:Y:S01]  /*1fed0*/  UIADD3 UR5, UR5, UR6, URZ ;  /* 0x0000000605057290 */ /* 0x000fe2000fffe03f */
[----:B------:R-:W-:-:S05]  /*1fee0*/  PLOP3.LUT P5, PT, PT, PT, UP0, 0x40, 0x0 ;  /* 0x000000000000781c */ /* 0x000fca0003fae808 */
[----:B------:R-:W-:-:S04]  /*1fef0*/  IMAD.U32 R11, RZ, RZ, UR5 ;  /* 0x00000005ff0b7e24 */ /* 0x000fc8000f8e00ff */
[----:B------:R1:W-:Y:S01]  /*1ff00*/  @P4 STG.E.U16 [R8.64], R0 ;  /* 0x0000000008004986 */ /* 0x0003e2000c101508 */
[----:B------:R-:W-:Y:S02]  /*1ff10*/  PLOP3.LUT P4, PT, PT, PT, UP0, 0x40, 0x0 ;  /* 0x000000000000781c */ /* 0x000fe40003f8e808 */
[----:B------:R-:W-:Y:S02]  /*1ff20*/  ISETP.LT.AND P5, PT, R21, c[0x0][0x178], P5 ;  /* 0x00005e0015007a0c */ /* 0x000fe40002fa1270 */
[----:B------:R-:W-:Y:S01]  /*1ff30*/  ISETP.LT.AND P4, PT, R18, c[0x0][0x178], P4 ;  /* 0x00005e0012007a0c */ /* 0x000fe20002781270 */
[----:B0-----:R-:W-:Y:S01]  /*1ff40*/  IMAD.WIDE R4, R11, 0x2, R28 ;  /* 0x000000020b047825 */ /* 0x001fe200078e021c */
[----:B------:R-:W-:-:S03]  /*1ff50*/  PLOP3.LUT P1, PT, PT, PT, UP0, 0x40, 0x0 ;  /* 0x000000000000781c */ /* 0x000fc60003f2e808 */
[----:B------:R-:W-:Y:S01]  /*1ff60*/  IMAD.WIDE R6, R11, 0x2, R26 ;  /* 0x000000020b067825 */ /* 0x000fe200078e021a */
[----:B------:R-:W-:Y:S01]  /*1ff70*/  ISETP.LT.AND P1, PT, R23, c[0x0][0x178], P1 ;  /* 0x00005e0017007a0c */ /* 0x000fe20000f21270 */
[----:B------:R-:W-:-:S06]  /*1ff80*/  UIADD3 UR5, UR5, UR6, URZ ;  /* 0x0000000605057290 */ /* 0x000fcc000fffe03f */
[----:B-1----:R-:W-:Y:S01]  /*1ff90*/  IMAD.U32 R9, RZ, RZ, UR5 ;  /* 0x00000005ff097e24 */ /* 0x002fe2000f8e00ff */
[----:B------:R-:W-:-:S06]  /*1ffa0*/  UIADD3 UR5, UR5, UR6, URZ ;  /* 0x0000000605057290 */ /* 0x000fcc000fffe03f */
[----:B------:R-:W-:Y:S01]  /*1ffb0*/  IMAD.U32 R13, RZ, RZ, UR5 ;  /* 0x00000005ff0d7e24 */ /* 0x000fe2000f8e00ff */
[----:B--2---:R0:W-:Y:S01]  /*1ffc0*/  @P3 STG.E.U16 [R4.64], R16 ;  /* 0x0000001004003986 */ /* 0x0041e2000c101508 */
[----:B------:R-:W-:Y:S01]  /*1ffd0*/  PLOP3.LUT P3, PT, PT, PT, UP1, 0x40, 0x0 ;  /* 0x000000000000781c */ /* 0x000fe20003f6e818 */
[----:B0-----:R-:W-:Y:S02]  /*1ffe0*/  IMAD.WIDE R4, R11, 0x2, R24 ;  /* 0x000000020b047825 */ /* 0x001fe400078e0218 */
[----:B---3--:R-:W-:Y:S01]  /*1fff0*/  @P4 STG.E.U16 [R6.64], R20 ;  /* 0x0000001406004986 */ /* 0x008fe2000c101508 */
[----:B------:R-:W-:-:S03]  /*20000*/  PLOP3.LUT P4, PT, PT, PT, UP1, 0x40, 0x0 ;  /* 0x000000000000781c */ /* 0x000fc60003f8e818 */
[----:B------:R0:W-:Y:S01]  /*20010*/  @P5 STG.E.U16 [R4.64], R17 ;  /* 0x0000001104005986 */ /* 0x0001e2000c101508 */
[----:B------:R-:W-:Y:S02]  /*20020*/  PLOP3.LUT P5, PT, PT, PT, UP1, 0x40, 0x0 ;  /* 0x000000000000781c */ /* 0x000fe40003fae818 */
[----:B------:R-:W-:Y:S01]  /*20030*/  PRMT R8, R16, 0x7632, R8 ;  /* 0x0000763210087816 */ /* 0x000fe20000000008 */
[----:B0-----:R-:W-:Y:S01]  /*20040*/  IMAD.WIDE R4, R11, 0x2, R2 ;  /* 0x000000020b047825 */ /* 0x001fe200078e0202 */
[----:B------:R-:W-:-:S04]  /*20050*/  ISETP.LT.AND P3, PT, R23, c[0x0][0x178], P3 ;  /* 0x00005e0017007a0c */ /* 0x000fc80001f61270 */
[----:B----4-:R0:W-:Y:S01]  /*20060*/  @P1 STG.E.U16 [R4.64], R19 ;  /* 0x0000001304001986 */ /* 0x0101e2000c101508 */
[----:B------:R-:W-:Y:S02]  /*20070*/  ISETP.LT.AND P1, PT, R18, c[0x0][0x178], P4 ;  /* 0x00005e0012007a0c */ /* 0x000fe40002721270 */
[----:B------:R-:W-:Y:S01]  /*20080*/  ISETP.LT.AND P4, PT, R21, c[0x0][0x178], P5 ;  /* 0x00005e0015007a0c */ /* 0x000fe20002f81270 */
[----:B------:R-:W-:Y:S01]  /*20090*/  IMAD.WIDE R6, R9, 0x2, R24 ;  /* 0x0000000209067825 */ /* 0x000fe200078e0218 */
[----:B------:R-:W-:Y:S02]  /*200a0*/  PRMT R0, R20, 0x7632, R0 ;  /* 0x0000763214007816 */ /* 0x000fe40000000000 */
[----:B------:R-:W-:Y:S01]  /*200b0*/  PRMT R17, R17, 0x7632, R17 ;  /* 0x0000763211117816 */ /* 0x000fe20000000011 */
[----:B------:R-:W-:Y:S01]  /*200c0*/  IMAD.WIDE R10, R13, 0x2, R28 ;  /* 0x000000020d0a7825 */ /* 0x000fe200078e021c */
[----:B------:R-:W-:Y:S01]  /*200d0*/  PRMT R12, R19, 0x7632, R12 ;  /* 0x00007632130c7816 */ /* 0x000fe2000000000c */
[----:B------:R-:W2:Y:S02]  /*200e0*/  LDL.LU R20, [R1+0x2c] ;  /* 0x00002c0001147983 */ /* 0x000ea40000300800 */
[----:B0-----:R-:W-:-:S05]  /*200f0*/  IMAD.WIDE R4, R9, 0x2, R28 ;  /* 0x0000000209047825 */ /* 0x001fca00078e021c */
[----:B------:R0:W-:Y:S02]  /*20100*/  @P6 STG.E.U16 [R4.64], R8 ;  /* 0x0000000804006986 */ /* 0x0001e4000c101508 */
[----:B0-----:R-:W-:-:S04]  /*20110*/  IMAD.WIDE R4, R9, 0x2, R26 ;  /* 0x0000000209047825 */ /* 0x001fc800078e021a */
[----:B------:R-:W-:Y:S01]  /*20120*/  IMAD.WIDE R8, R9, 0x2, R2 ;  /* 0x0000000209087825 */ /* 0x000fe200078e0202 */
[----:B------:R-:W-:Y:S01]  /*20130*/  @P1 STG.E.U16 [R4.64], R0 ;  /* 0x0000000004001986 */ /* 0x000fe2000c101508 */
[----:B------:R-:W-:-:S03]  /*20140*/  PLOP3.LUT P1, PT, PT, PT, UP3, 0x40, 0x0 ;  /* 0x000000000000781c */ /* 0x000fc60003f2e838 */
[----:B------:R0:W-:Y:S04]  /*20150*/  @P4 STG.E.U16 [R6.64], R17 ;  /* 0x0000001106004986 */ /* 0x0001e8000c101508 */
[----:B------:R1:W-:Y:S01]  /*20160*/  @P3 STG.E.U16 [R8.64], R12 ;  /* 0x0000000c08003986 */ /* 0x0003e2000c101508 */
[----:B------:R-:W-:-:S03]  /*20170*/  PLOP3.LUT P4, PT, PT, PT, UP2, 0x40, 0x0 ;  /* 0x000000000000781c */ /* 0x000fc60003f8e828 */
[----:B-----5:R3:W-:Y:S01]  /*20180*/  @P2 STG.E.U16 [R10.64], R22 ;  /* 0x000000160a002986 */ /* 0x0207e2000c101508 */
[----:B------:R-:W-:Y:S02]  /*20190*/  PLOP3.LUT P2, PT, PT, PT, UP2, 0x40, 0x0 ;  /* 0x000000000000781c */ /* 0x000fe40003f4e828 */
[----:B------:R-:W-:Y:S02]  /*201a0*/  PLOP3.LUT P3, PT, PT, PT, UP3, 0x40, 0x0 ;  /* 0x000000000000781c */ /* 0x000fe40003f6e838 */
[C---:B------:R-:W-:Y:S02]  /*201b0*/  ISETP.LT.AND P2, PT, R21.reuse, c[0x0][0x178], P2 ;  /* 0x00005e0015007a0c */ /* 0x040fe40001741270 */
[----:B------:R-:W-:Y:S02]  /*201c0*/  ISETP.LT.AND P1, PT, R21, c[0x0][0x178], P1 ;  /* 0x00005e0015007a0c */ /* 0x000fe40000f21270 */
[----:B------:R-:W4:Y:S01]  /*201d0*/  LDL.LU R21, [R1+0xd68] ;  /* 0x000d680001157983 */ /* 0x000f220000300800 */
[----:B------:R-:W-:-:S02]  /*201e0*/  ISETP.LT.AND P4, PT, R23, c[0x0][0x178], P4 ;  /* 0x00005e0017007a0c */ /* 0x000fc40002781270 */
[----:B------:R-:W-:Y:S02]  /*201f0*/  ISETP.LT.AND P3, PT, R23, c[0x0][0x178], P3 ;  /* 0x00005e0017007a0c */ /* 0x000fe40001f61270 */
[----:B------:R-:W5:Y:S01]  /*20200*/  LDL.LU R23, [R1+0xd64] ;  /* 0x000d640001177983 */ /* 0x000f620000300800 */
[----:B------:R-:W-:Y:S01]  /*20210*/  PLOP3.LUT P5, PT, PT, PT, UP2, 0x40, 0x0 ;  /* 0x000000000000781c */ /* 0x000fe20003fae828 */
[----:B------:R-:W-:Y:S01]  /*20220*/  UIADD3 UR5, UR5, UR6, URZ ;  /* 0x0000000605057290 */ /* 0x000fe2000fffe03f */
[----:B------:R-:W-:Y:S02]  /*20230*/  PLOP3.LUT P6, PT, PT, PT, UP3, 0x40, 0x0 ;  /* 0x000000000000781c */ /* 0x000fe40003fce838 */
[C---:B------:R-:W-:Y:S02]  /*20240*/  ISETP.LT.AND P5, PT, R18.reuse, c[0x0][0x178], P5 ;  /* 0x00005e0012007a0c */ /* 0x040fe40002fa1270 */
[----:B------:R-:W-:Y:S01]  /*20250*/  ISETP.LT.AND P6, PT, R18, c[0x0][0x178], P6 ;  /* 0x00005e0012007a0c */ /* 0x000fe200037c1270 */
[----:B------:R-:W-:-:S02]  /*20260*/  IMAD.U32 R15, RZ, RZ, UR5 ;  /* 0x00000005ff0f7e24 */ /* 0x000fc4000f8e00ff */
[----:B0-----:R-:W-:Y:S01]  /*20270*/  IMAD.WIDE R6, R13, 0x2, R26 ;  /* 0x000000020d067825 */ /* 0x001fe200078e021a */
[----:B------:R-:W-:-:S03]  /*20280*/  PRMT R14, R22, 0x7632, R14 ;  /* 0x00007632160e7816 */ /* 0x000fc6000000000e */
[----:B------:R-:W-:-:S04]  /*20290*/  IMAD.WIDE R4, R13, 0x2, R24 ;  /* 0x000000020d047825 */ /* 0x000fc800078e0218 */
[----:B-1----:R-:W-:-:S04]  /*202a0*/  IMAD.WIDE R8, R13, 0x2, R2 ;  /* 0x000000020d087825 */ /* 0x002fc800078e0202 */
[----:B------:R-:W-:-:S04]  /*202b0*/  IMAD.WIDE R28, R15, 0x2, R28 ;  /* 0x000000020f1c7825 */ /* 0x000fc800078e021c */
[----:B------:R-:W-:-:S04]  /*202c0*/  IMAD.WIDE R26, R15, 0x2, R26 ;  /* 0x000000020f1a7825 */ /* 0x000fc800078e021a */
[----:B------:R-:W-:-:S04]  /*202d0*/  IMAD.WIDE R24, R15, 0x2, R24 ;  /* 0x000000020f187825 */ /* 0x000fc800078e0218 */
[----:B------:R-:W-:Y:S01]  /*202e0*/  IMAD.WIDE R2, R15, 0x2, R2 ;  /* 0x000000020f027825 */ /* 0x000fe200078e0202 */
[----:B--2---:R-:W-:Y:S01]  /*202f0*/  PRMT R13, R20, 0x7632, R13 ;  /* 0x00007632140d7816 */ /* 0x004fe2000000000d */
[----:B------:R3:W-:Y:S01]  /*20300*/  @P5 STG.E.U16 [R6.64], R20 ;  /* 0x0000001406005986 */ /* 0x0007e2000c101508 */
[----:B----4-:R-:W-:-:S03]  /*20310*/  PRMT R12, R21, 0x7632, R12 ;  /* 0x00007632150c7816 */ /* 0x010fc6000000000c */
[----:B------:R3:W-:Y:S04]  /*20320*/  @P2 STG.E.U16 [R4.64], R21 ;  /* 0x0000001504002986 */ /* 0x0007e8000c101508 */
[----:B-----5:R3:W-:Y:S04]  /*20330*/  @P4 STG.E.U16 [R8.64], R23 ;  /* 0x0000001708004986 */ /* 0x0207e8000c101508 */
[----:B------:R3:W-:Y:S04]  /*20340*/  @P0 STG.E.U16 [R28.64], R14 ;  /* 0x0000000e1c000986 */ /* 0x0007e8000c101508 */
[----:B------:R3:W-:Y:S04]  /*20350*/  @P6 STG.E.U16 [R26.64], R13 ;  /* 0x0000000d1a006986 */ /* 0x0007e8000c101508 */
[----:B------:R3:W-:Y:S01]  /*20360*/  @P1 STG.E.U16 [R24.64], R12 ;  /* 0x0000000c18001986 */ /* 0x0007e2000c101508 */
[----:B------:R-:W-:Y:S05]  /*20370*/  @!P3 EXIT ;  /* 0x000000000000b94d */ /* 0x000fea0003800000 */
[----:B---3--:R-:W-:-:S05]  /*20380*/  PRMT R23, R23, 0x7632, R23 ;  /* 0x0000763217177816 */ /* 0x008fca0000000017 */
[----:B------:R-:W-:Y:S01]  /*20390*/  STG.E.U16 [R2.64], R23 ;  /* 0x0000001702007986 */ /* 0x000fe2000c101508 */
[----:B------:R-:W-:Y:S05]  /*203a0*/  EXIT ;  /* 0x000000000000794d */ /* 0x000fea0003800000 */
.L_x_3:
[----:B------:R-:W-:-:S00]  /*203b0*/  BRA `(.L_x_3) ;  /* 0xfffffff000007947 */ /* 0x000fc0000383ffff */
[----:B------:R-:W-:-:S00]  /*203c0*/  NOP ;  /* 0x0000000000007918 */ /* 0x000fc00000000000 */
        /* <DEDUP_REMOVED lines=11> */
.L_x_4:


//--------------------- .nv.shared.matmul_kernel  --------------------------
	.section	.nv.shared.matmul_kernel,"aw",@nobits
	.sectionflags	@""
	.align	16
